//
// Generated by NVIDIA NVVM Compiler
//
// Compiler Build ID: CL-36424714
// Cuda compilation tools, release 13.0, V13.0.88
// Based on NVVM 20.0.0
//

.version 9.0
.target sm_100
.address_size 64

	// .globl	test_mesh_params
.extern .func  (.param .b32 func_retval0) vprintf
(
	.param .b64 vprintf_param_0,
	.param .b64 vprintf_param_1
)
;
.func  (.param .align 16 .b8 func_retval0[16]) __internal_trig_reduction_slowpathd
(
	.param .b64 __internal_trig_reduction_slowpathd_param_0
)
;
.func  (.param .b64 func_retval0) __internal_accurate_pow
(
	.param .b64 __internal_accurate_pow_param_0,
	.param .b64 __internal_accurate_pow_param_1
)
;
.global .align 4 .b8 precalc_xorwow_matrix[102400];
.global .align 4 .b8 precalc_xorwow_offset_matrix[102400];
.global .align 4 .b8 mrg32k3aM1[2304];
.global .align 4 .b8 mrg32k3aM2[2304];
.global .align 4 .b8 mrg32k3aM1SubSeq[2016];
.global .align 4 .b8 mrg32k3aM2SubSeq[2016];
.global .align 4 .b8 mrg32k3aM1Seq[2304];
.global .align 4 .b8 mrg32k3aM2Seq[2304];
.const .align 8 .b8 __cr_lgamma_table[72];
.global .align 1 .b8 $str$1[30] = {111, 116, 105, 109, 105, 122, 97, 116, 105, 111, 110, 115, 95, 116, 121, 112, 101, 32, 61, 32, 37, 100, 32, 37, 100, 32, 37, 100, 10};
.global .align 1 .b8 $str$2[21] = {109, 97, 120, 95, 105, 116, 101, 114, 97, 116, 105, 111, 110, 115, 32, 61, 32, 37, 100, 10};
.global .align 1 .b8 $str$3[23] = {109, 97, 120, 95, 102, 105, 116, 110, 101, 115, 115, 95, 101, 118, 97, 108, 32, 61, 32, 37, 100, 10};
.global .align 1 .b8 $str$4[19] = {112, 111, 115, 105, 116, 105, 111, 110, 95, 100, 105, 109, 32, 61, 32, 37, 100, 10};
.global .align 1 .b8 $str$5[34] = {112, 111, 115, 105, 116, 105, 111, 110, 95, 109, 97, 120, 95, 118, 97, 108, 117, 101, 32, 61, 32, 37, 108, 102, 32, 37, 108, 102, 32, 37, 108, 102, 10};
.global .align 1 .b8 $str$6[34] = {112, 111, 115, 105, 116, 105, 111, 110, 95, 109, 105, 110, 95, 118, 97, 108, 117, 101, 32, 61, 32, 37, 108, 102, 32, 37, 108, 102, 32, 37, 108, 102, 10};
.global .align 1 .b8 $str$7[34] = {118, 101, 108, 111, 99, 105, 116, 121, 95, 109, 105, 110, 95, 118, 97, 108, 117, 101, 32, 61, 32, 37, 108, 102, 32, 37, 108, 102, 32, 37, 108, 102, 10};
.global .align 1 .b8 $str$8[34] = {118, 101, 108, 111, 99, 105, 116, 121, 95, 109, 97, 120, 95, 118, 97, 108, 117, 101, 32, 61, 32, 37, 108, 102, 32, 37, 108, 102, 32, 37, 108, 102, 10};
.global .align 1 .b8 $str$9[22] = {112, 111, 112, 117, 108, 97, 116, 105, 111, 110, 95, 115, 105, 122, 101, 32, 61, 32, 37, 100, 10};
.global .align 1 .b8 $str$10[18] = {109, 101, 109, 111, 114, 121, 95, 115, 105, 122, 101, 32, 61, 32, 37, 100, 10};
.global .align 1 .b8 $str$11[25] = {109, 101, 109, 111, 114, 121, 95, 117, 112, 100, 97, 116, 101, 95, 116, 121, 112, 101, 32, 61, 32, 37, 100, 10};
.global .align 1 .b8 $str$12[35] = {103, 108, 111, 98, 97, 108, 95, 98, 101, 115, 116, 95, 97, 116, 116, 114, 105, 98, 117, 116, 105, 111, 110, 95, 116, 121, 112, 101, 32, 61, 32, 37, 100, 10};
.global .align 1 .b8 $str$13[23] = {68, 69, 95, 109, 117, 116, 97, 116, 105, 111, 110, 95, 116, 121, 112, 101, 32, 61, 32, 37, 100, 10};
.global .align 1 .b8 $str$14[19] = {88, 114, 95, 112, 111, 111, 108, 95, 116, 121, 112, 101, 32, 61, 32, 37, 100, 10};
.global .align 1 .b8 $str$15[26] = {99, 114, 111, 119, 100, 95, 100, 105, 115, 116, 97, 110, 99, 101, 95, 116, 121, 112, 101, 32, 61, 32, 37, 100, 10};
.global .align 1 .b8 $str$16[33] = {99, 111, 109, 109, 117, 110, 105, 99, 97, 116, 105, 111, 110, 95, 112, 114, 111, 98, 97, 98, 105, 108, 105, 116, 121, 32, 61, 32, 37, 108, 102, 10};
.global .align 1 .b8 $str$17[21] = {109, 117, 116, 97, 116, 105, 111, 110, 95, 114, 97, 116, 101, 32, 61, 32, 37, 108, 102, 10};
.global .align 1 .b8 $str$18[32] = {112, 101, 114, 115, 111, 110, 97, 108, 95, 103, 117, 105, 100, 101, 95, 97, 114, 114, 97, 121, 95, 115, 105, 122, 101, 32, 61, 32, 37, 100, 10};
.global .align 1 .b8 $str$19[23] = {115, 101, 99, 111, 110, 100, 97, 114, 121, 95, 112, 97, 114, 97, 109, 115, 32, 61, 32, 37, 100, 10};
.global .align 1 .b8 $str$21[22] = {10, 111, 98, 106, 101, 99, 116, 105, 118, 101, 115, 95, 100, 105, 109, 32, 61, 32, 37, 100, 10};
.global .align 1 .b8 $str$22[20] = {105, 110, 105, 116, 105, 97, 108, 95, 115, 116, 97, 116, 101, 32, 61, 32, 37, 100, 10};
.global .align 1 .b8 $str$23[32] = {115, 116, 111, 112, 112, 105, 110, 103, 95, 99, 114, 105, 116, 101, 114, 105, 97, 95, 114, 101, 97, 99, 104, 101, 100, 32, 61, 32, 37, 100, 10};
.global .align 1 .b8 $str$24[23] = {103, 101, 110, 101, 114, 97, 116, 105, 111, 110, 95, 99, 111, 117, 110, 116, 32, 61, 32, 37, 100, 10};
.global .align 1 .b8 $str$25[24] = {119, 101, 105, 103, 104, 116, 115, 49, 32, 61, 32, 37, 108, 102, 32, 37, 108, 102, 32, 37, 108, 102, 10};
.global .align 1 .b8 $str$26[24] = {119, 101, 105, 103, 104, 116, 115, 50, 32, 61, 32, 37, 108, 102, 32, 37, 108, 102, 32, 37, 108, 102, 10};
.global .align 1 .b8 $str$27[24] = {119, 101, 105, 103, 104, 116, 115, 51, 32, 61, 32, 37, 108, 102, 32, 37, 108, 102, 32, 37, 108, 102, 10};
.global .align 1 .b8 $str$28[24] = {119, 101, 105, 103, 104, 116, 115, 52, 32, 61, 32, 37, 108, 102, 32, 37, 108, 102, 32, 37, 108, 102, 10};
.global .align 1 .b8 $str$29[24] = {119, 101, 105, 103, 104, 116, 115, 53, 32, 61, 32, 37, 108, 102, 32, 37, 108, 102, 32, 37, 108, 102, 10};
.global .align 1 .b8 $str$30[25] = {119, 101, 105, 103, 104, 116, 115, 54, 32, 61, 32, 37, 108, 102, 32, 37, 108, 102, 32, 37, 108, 102, 10, 10};
.global .align 1 .b8 $str$31[25] = {119, 101, 105, 103, 104, 116, 115, 49, 99, 32, 61, 32, 37, 108, 102, 32, 37, 108, 102, 32, 37, 108, 102, 10};
.global .align 1 .b8 $str$32[25] = {119, 101, 105, 103, 104, 116, 115, 50, 99, 32, 61, 32, 37, 108, 102, 32, 37, 108, 102, 32, 37, 108, 102, 10};
.global .align 1 .b8 $str$33[25] = {119, 101, 105, 103, 104, 116, 115, 51, 99, 32, 61, 32, 37, 108, 102, 32, 37, 108, 102, 32, 37, 108, 102, 10};
.global .align 1 .b8 $str$34[25] = {119, 101, 105, 103, 104, 116, 115, 52, 99, 32, 61, 32, 37, 108, 102, 32, 37, 108, 102, 32, 37, 108, 102, 10};
.global .align 1 .b8 $str$35[25] = {119, 101, 105, 103, 104, 116, 115, 53, 99, 32, 61, 32, 37, 108, 102, 32, 37, 108, 102, 32, 37, 108, 102, 10};
.global .align 1 .b8 $str$36[26] = {119, 101, 105, 103, 104, 116, 115, 54, 99, 32, 61, 32, 37, 108, 102, 32, 37, 108, 102, 32, 37, 108, 102, 10, 10};
.global .align 1 .b8 $str$37[40] = {117, 112, 100, 97, 116, 101, 95, 102, 114, 111, 109, 95, 100, 105, 102, 102, 101, 114, 101, 110, 116, 105, 97, 108, 95, 109, 117, 116, 97, 116, 105, 111, 110, 32, 61, 32, 37, 100, 10};
.global .align 1 .b8 $str$38[15] = {99, 111, 112, 121, 95, 112, 111, 112, 32, 61, 32, 37, 100, 10};
.global .align 1 .b8 $str$39[2] = {10};
.global .align 1 .b8 $str$40[8] = {37, 48, 46, 51, 108, 102, 32};
.global .align 1 .b8 $str$41[13] = {37, 108, 102, 32, 37, 108, 102, 32, 37, 108, 102, 10};
.global .align 1 .b8 $str$42[7] = {37, 100, 32, 37, 100, 10};
.global .align 1 .b8 $str$43[19] = {37, 100, 32, 37, 100, 32, 37, 108, 102, 32, 37, 108, 102, 32, 37, 108, 102, 10};
.global .align 1 .b8 $str$44[4] = {37, 100, 32};
.global .align 1 .b8 $str$45[30] = {110, 32, 61, 32, 37, 100, 44, 32, 112, 32, 61, 32, 37, 100, 44, 32, 102, 61, 32, 37, 100, 44, 32, 108, 61, 32, 37, 100, 10};
.global .align 1 .b8 $str$46[54] = {110, 32, 61, 32, 37, 48, 46, 51, 108, 102, 44, 32, 112, 32, 61, 32, 37, 48, 46, 51, 108, 102, 44, 32, 102, 61, 32, 37, 48, 46, 51, 108, 102, 44, 32, 108, 61, 32, 37, 48, 46, 51, 108, 102, 44, 32, 105, 32, 61, 32, 37, 100, 10};
.global .align 1 .b8 $str$47[10] = {37, 108, 102, 44, 32, 37, 108, 102, 10};
.global .align 1 .b8 $str$48[19] = {102, 97, 108, 116, 97, 32, 105, 109, 112, 108, 101, 109, 101, 110, 116, 97, 114, 10};
.global .align 1 .b8 $str$49[38] = {115, 105, 109, 32, 37, 100, 32, 37, 108, 102, 32, 37, 108, 102, 32, 37, 108, 102, 32, 37, 108, 102, 32, 37, 100, 32, 37, 100, 32, 37, 108, 102, 32, 37, 108, 102, 10};
.global .align 1 .b8 $str$50[28] = {110, 97, 111, 32, 115, 105, 109, 32, 37, 100, 32, 37, 108, 102, 32, 37, 108, 102, 32, 37, 108, 102, 32, 37, 108, 102, 10};
.global .align 1 .b8 $str$51[28] = {110, 97, 111, 32, 110, 97, 111, 32, 37, 100, 32, 37, 108, 102, 32, 37, 108, 102, 32, 37, 108, 102, 32, 37, 108, 102, 10};
.global .align 4 .b8 __cudart_i2opi_f[24] = {65, 144, 67, 60, 153, 149, 98, 219, 192, 221, 52, 245, 209, 87, 39, 252, 41, 21, 68, 78, 110, 131, 249, 162};
.global .align 8 .b8 __cudart_i2opi_d[144] = {8, 93, 141, 31, 177, 95, 251, 107, 234, 146, 82, 138, 247, 57, 7, 61, 123, 241, 229, 235, 199, 186, 39, 117, 45, 234, 95, 158, 102, 63, 70, 79, 183, 9, 203, 39, 207, 126, 54, 109, 31, 109, 10, 90, 139, 17, 47, 239, 15, 152, 5, 222, 255, 151, 248, 31, 59, 40, 249, 189, 139, 95, 132, 156, 244, 57, 83, 131, 57, 214, 145, 57, 65, 126, 95, 180, 38, 112, 156, 233, 132, 68, 187, 46, 245, 53, 130, 232, 62, 167, 41, 177, 28, 235, 29, 254, 28, 146, 209, 9, 234, 46, 73, 6, 224, 210, 77, 66, 58, 110, 36, 183, 97, 197, 187, 222, 171, 99, 81, 254, 65, 144, 67, 60, 153, 149, 98, 219, 192, 221, 52, 245, 209, 87, 39, 252, 41, 21, 68, 78, 110, 131, 249, 162};
.global .align 16 .b8 __cudart_sin_cos_coeffs[128] = {70, 210, 176, 44, 241, 229, 90, 190, 146, 227, 172, 105, 227, 29, 199, 62, 161, 98, 219, 25, 160, 1, 42, 191, 24, 8, 17, 17, 17, 17, 129, 63, 84, 85, 85, 85, 85, 85, 197, 191, 0, 0, 0, 0, 0, 0, 0, 0, 0, 0, 0, 0, 0, 0, 0, 0, 100, 129, 253, 32, 131, 255, 168, 189, 40, 133, 239, 193, 167, 238, 33, 62, 217, 230, 6, 142, 79, 126, 146, 190, 233, 188, 221, 25, 160, 1, 250, 62, 71, 93, 193, 22, 108, 193, 86, 191, 81, 85, 85, 85, 85, 85, 165, 63, 0, 0, 0, 0, 0, 0, 224, 191, 0, 0, 0, 0, 0, 0, 240, 63};

.visible .entry test_mesh_params(
	.param .u64 .ptr .align 1 test_mesh_params_param_0
)
{
	.local .align 8 .b8 	__local_depot0[24];
	.reg .b64 	%SP;
	.reg .b64 	%SPL;
	.reg .b32 	%r<60>;
	.reg .b64 	%rd<68>;
	.reg .b64 	%fd<15>;

	mov.u64 	%SPL, __local_depot0;
	cvta.local.u64 	%SP, %SPL;
	ld.param.u64 	%rd1, [test_mesh_params_param_0];
	cvta.to.global.u64 	%rd2, %rd1;
	add.u64 	%rd3, %SP, 0;
	add.u64 	%rd4, %SPL, 0;
	ld.global.u64 	%rd5, [%rd2];
	ld.u32 	%r1, [%rd5];
	st.local.u32 	[%rd4], %r1;
	mov.u64 	%rd6, $str$21;
	cvta.global.u64 	%rd7, %rd6;
	{ // callseq 0, 0
	.param .b64 param0;
	st.param.b64 	[param0], %rd7;
	.param .b64 param1;
	st.param.b64 	[param1], %rd3;
	.param .b32 retval0;
	call.uni (retval0), 
	vprintf, 
	(
	param0, 
	param1
	);
	ld.param.b32 	%r2, [retval0];
	} // callseq 0
	ld.global.u64 	%rd8, [%rd2+8];
	ld.u32 	%r4, [%rd8];
	ld.u32 	%r5, [%rd8+4];
	ld.u32 	%r6, [%rd8+8];
	st.local.v2.u32 	[%rd4], {%r4, %r5};
	st.local.u32 	[%rd4+8], %r6;
	mov.u64 	%rd9, $str$1;
	cvta.global.u64 	%rd10, %rd9;
	{ // callseq 1, 0
	.param .b64 param0;
	st.param.b64 	[param0], %rd10;
	.param .b64 param1;
	st.param.b64 	[param1], %rd3;
	.param .b32 retval0;
	call.uni (retval0), 
	vprintf, 
	(
	param0, 
	param1
	);
	ld.param.b32 	%r7, [retval0];
	} // callseq 1
	ld.global.u64 	%rd11, [%rd2+16];
	ld.u32 	%r9, [%rd11];
	st.local.u32 	[%rd4], %r9;
	mov.u64 	%rd12, $str$2;
	cvta.global.u64 	%rd13, %rd12;
	{ // callseq 2, 0
	.param .b64 param0;
	st.param.b64 	[param0], %rd13;
	.param .b64 param1;
	st.param.b64 	[param1], %rd3;
	.param .b32 retval0;
	call.uni (retval0), 
	vprintf, 
	(
	param0, 
	param1
	);
	ld.param.b32 	%r10, [retval0];
	} // callseq 2
	ld.global.u64 	%rd14, [%rd2+24];
	ld.u32 	%r12, [%rd14];
	st.local.u32 	[%rd4], %r12;
	mov.u64 	%rd15, $str$3;
	cvta.global.u64 	%rd16, %rd15;
	{ // callseq 3, 0
	.param .b64 param0;
	st.param.b64 	[param0], %rd16;
	.param .b64 param1;
	st.param.b64 	[param1], %rd3;
	.param .b32 retval0;
	call.uni (retval0), 
	vprintf, 
	(
	param0, 
	param1
	);
	ld.param.b32 	%r13, [retval0];
	} // callseq 3
	ld.global.u64 	%rd17, [%rd2+32];
	ld.u32 	%r15, [%rd17];
	st.local.u32 	[%rd4], %r15;
	mov.u64 	%rd18, $str$4;
	cvta.global.u64 	%rd19, %rd18;
	{ // callseq 4, 0
	.param .b64 param0;
	st.param.b64 	[param0], %rd19;
	.param .b64 param1;
	st.param.b64 	[param1], %rd3;
	.param .b32 retval0;
	call.uni (retval0), 
	vprintf, 
	(
	param0, 
	param1
	);
	ld.param.b32 	%r16, [retval0];
	} // callseq 4
	ld.global.u64 	%rd20, [%rd2+40];
	ld.f64 	%fd1, [%rd20];
	ld.f64 	%fd2, [%rd20+8];
	ld.f64 	%fd3, [%rd20+16];
	st.local.f64 	[%rd4], %fd1;
	st.local.f64 	[%rd4+8], %fd2;
	st.local.f64 	[%rd4+16], %fd3;
	mov.u64 	%rd21, $str$5;
	cvta.global.u64 	%rd22, %rd21;
	{ // callseq 5, 0
	.param .b64 param0;
	st.param.b64 	[param0], %rd22;
	.param .b64 param1;
	st.param.b64 	[param1], %rd3;
	.param .b32 retval0;
	call.uni (retval0), 
	vprintf, 
	(
	param0, 
	param1
	);
	ld.param.b32 	%r18, [retval0];
	} // callseq 5
	ld.global.u64 	%rd23, [%rd2+48];
	ld.f64 	%fd4, [%rd23];
	ld.f64 	%fd5, [%rd23+8];
	ld.f64 	%fd6, [%rd23+16];
	st.local.f64 	[%rd4], %fd4;
	st.local.f64 	[%rd4+8], %fd5;
	st.local.f64 	[%rd4+16], %fd6;
	mov.u64 	%rd24, $str$6;
	cvta.global.u64 	%rd25, %rd24;
	{ // callseq 6, 0
	.param .b64 param0;
	st.param.b64 	[param0], %rd25;
	.param .b64 param1;
	st.param.b64 	[param1], %rd3;
	.param .b32 retval0;
	call.uni (retval0), 
	vprintf, 
	(
	param0, 
	param1
	);
	ld.param.b32 	%r20, [retval0];
	} // callseq 6
	ld.global.u64 	%rd26, [%rd2+56];
	ld.f64 	%fd7, [%rd26];
	ld.f64 	%fd8, [%rd26+8];
	ld.f64 	%fd9, [%rd26+16];
	st.local.f64 	[%rd4], %fd7;
	st.local.f64 	[%rd4+8], %fd8;
	st.local.f64 	[%rd4+16], %fd9;
	mov.u64 	%rd27, $str$7;
	cvta.global.u64 	%rd28, %rd27;
	{ // callseq 7, 0
	.param .b64 param0;
	st.param.b64 	[param0], %rd28;
	.param .b64 param1;
	st.param.b64 	[param1], %rd3;
	.param .b32 retval0;
	call.uni (retval0), 
	vprintf, 
	(
	param0, 
	param1
	);
	ld.param.b32 	%r22, [retval0];
	} // callseq 7
	ld.global.u64 	%rd29, [%rd2+64];
	ld.f64 	%fd10, [%rd29];
	ld.f64 	%fd11, [%rd29+8];
	ld.f64 	%fd12, [%rd29+16];
	st.local.f64 	[%rd4], %fd10;
	st.local.f64 	[%rd4+8], %fd11;
	st.local.f64 	[%rd4+16], %fd12;
	mov.u64 	%rd30, $str$8;
	cvta.global.u64 	%rd31, %rd30;
	{ // callseq 8, 0
	.param .b64 param0;
	st.param.b64 	[param0], %rd31;
	.param .b64 param1;
	st.param.b64 	[param1], %rd3;
	.param .b32 retval0;
	call.uni (retval0), 
	vprintf, 
	(
	param0, 
	param1
	);
	ld.param.b32 	%r24, [retval0];
	} // callseq 8
	ld.global.u64 	%rd32, [%rd2+72];
	ld.u32 	%r26, [%rd32];
	st.local.u32 	[%rd4], %r26;
	mov.u64 	%rd33, $str$9;
	cvta.global.u64 	%rd34, %rd33;
	{ // callseq 9, 0
	.param .b64 param0;
	st.param.b64 	[param0], %rd34;
	.param .b64 param1;
	st.param.b64 	[param1], %rd3;
	.param .b32 retval0;
	call.uni (retval0), 
	vprintf, 
	(
	param0, 
	param1
	);
	ld.param.b32 	%r27, [retval0];
	} // callseq 9
	ld.global.u64 	%rd35, [%rd2+80];
	ld.u32 	%r29, [%rd35];
	st.local.u32 	[%rd4], %r29;
	mov.u64 	%rd36, $str$10;
	cvta.global.u64 	%rd37, %rd36;
	{ // callseq 10, 0
	.param .b64 param0;
	st.param.b64 	[param0], %rd37;
	.param .b64 param1;
	st.param.b64 	[param1], %rd3;
	.param .b32 retval0;
	call.uni (retval0), 
	vprintf, 
	(
	param0, 
	param1
	);
	ld.param.b32 	%r30, [retval0];
	} // callseq 10
	ld.global.u64 	%rd38, [%rd2+88];
	ld.u32 	%r32, [%rd38];
	st.local.u32 	[%rd4], %r32;
	mov.u64 	%rd39, $str$11;
	cvta.global.u64 	%rd40, %rd39;
	{ // callseq 11, 0
	.param .b64 param0;
	st.param.b64 	[param0], %rd40;
	.param .b64 param1;
	st.param.b64 	[param1], %rd3;
	.param .b32 retval0;
	call.uni (retval0), 
	vprintf, 
	(
	param0, 
	param1
	);
	ld.param.b32 	%r33, [retval0];
	} // callseq 11
	ld.global.u64 	%rd41, [%rd2+96];
	ld.u32 	%r35, [%rd41];
	st.local.u32 	[%rd4], %r35;
	mov.u64 	%rd42, $str$12;
	cvta.global.u64 	%rd43, %rd42;
	{ // callseq 12, 0
	.param .b64 param0;
	st.param.b64 	[param0], %rd43;
	.param .b64 param1;
	st.param.b64 	[param1], %rd3;
	.param .b32 retval0;
	call.uni (retval0), 
	vprintf, 
	(
	param0, 
	param1
	);
	ld.param.b32 	%r36, [retval0];
	} // callseq 12
	ld.global.u64 	%rd44, [%rd2+104];
	ld.u32 	%r38, [%rd44];
	st.local.u32 	[%rd4], %r38;
	mov.u64 	%rd45, $str$13;
	cvta.global.u64 	%rd46, %rd45;
	{ // callseq 13, 0
	.param .b64 param0;
	st.param.b64 	[param0], %rd46;
	.param .b64 param1;
	st.param.b64 	[param1], %rd3;
	.param .b32 retval0;
	call.uni (retval0), 
	vprintf, 
	(
	param0, 
	param1
	);
	ld.param.b32 	%r39, [retval0];
	} // callseq 13
	ld.global.u64 	%rd47, [%rd2+112];
	ld.u32 	%r41, [%rd47];
	st.local.u32 	[%rd4], %r41;
	mov.u64 	%rd48, $str$14;
	cvta.global.u64 	%rd49, %rd48;
	{ // callseq 14, 0
	.param .b64 param0;
	st.param.b64 	[param0], %rd49;
	.param .b64 param1;
	st.param.b64 	[param1], %rd3;
	.param .b32 retval0;
	call.uni (retval0), 
	vprintf, 
	(
	param0, 
	param1
	);
	ld.param.b32 	%r42, [retval0];
	} // callseq 14
	ld.global.u64 	%rd50, [%rd2+120];
	ld.u32 	%r44, [%rd50];
	st.local.u32 	[%rd4], %r44;
	mov.u64 	%rd51, $str$15;
	cvta.global.u64 	%rd52, %rd51;
	{ // callseq 15, 0
	.param .b64 param0;
	st.param.b64 	[param0], %rd52;
	.param .b64 param1;
	st.param.b64 	[param1], %rd3;
	.param .b32 retval0;
	call.uni (retval0), 
	vprintf, 
	(
	param0, 
	param1
	);
	ld.param.b32 	%r45, [retval0];
	} // callseq 15
	ld.global.u64 	%rd53, [%rd2+128];
	ld.f64 	%fd13, [%rd53];
	st.local.f64 	[%rd4], %fd13;
	mov.u64 	%rd54, $str$16;
	cvta.global.u64 	%rd55, %rd54;
	{ // callseq 16, 0
	.param .b64 param0;
	st.param.b64 	[param0], %rd55;
	.param .b64 param1;
	st.param.b64 	[param1], %rd3;
	.param .b32 retval0;
	call.uni (retval0), 
	vprintf, 
	(
	param0, 
	param1
	);
	ld.param.b32 	%r47, [retval0];
	} // callseq 16
	ld.global.u64 	%rd56, [%rd2+136];
	ld.f64 	%fd14, [%rd56];
	st.local.f64 	[%rd4], %fd14;
	mov.u64 	%rd57, $str$17;
	cvta.global.u64 	%rd58, %rd57;
	{ // callseq 17, 0
	.param .b64 param0;
	st.param.b64 	[param0], %rd58;
	.param .b64 param1;
	st.param.b64 	[param1], %rd3;
	.param .b32 retval0;
	call.uni (retval0), 
	vprintf, 
	(
	param0, 
	param1
	);
	ld.param.b32 	%r49, [retval0];
	} // callseq 17
	ld.global.u64 	%rd59, [%rd2+144];
	ld.u32 	%r51, [%rd59];
	st.local.u32 	[%rd4], %r51;
	mov.u64 	%rd60, $str$18;
	cvta.global.u64 	%rd61, %rd60;
	{ // callseq 18, 0
	.param .b64 param0;
	st.param.b64 	[param0], %rd61;
	.param .b64 param1;
	st.param.b64 	[param1], %rd3;
	.param .b32 retval0;
	call.uni (retval0), 
	vprintf, 
	(
	param0, 
	param1
	);
	ld.param.b32 	%r52, [retval0];
	} // callseq 18
	ld.global.u64 	%rd62, [%rd2+152];
	ld.u32 	%r54, [%rd62];
	st.local.u32 	[%rd4], %r54;
	mov.u64 	%rd63, $str$19;
	cvta.global.u64 	%rd64, %rd63;
	{ // callseq 19, 0
	.param .b64 param0;
	st.param.b64 	[param0], %rd64;
	.param .b64 param1;
	st.param.b64 	[param1], %rd3;
	.param .b32 retval0;
	call.uni (retval0), 
	vprintf, 
	(
	param0, 
	param1
	);
	ld.param.b32 	%r55, [retval0];
	} // callseq 19
	ld.global.u64 	%rd65, [%rd2+160];
	ld.u32 	%r57, [%rd65];
	st.local.u32 	[%rd4], %r57;
	mov.u64 	%rd66, $str$22;
	cvta.global.u64 	%rd67, %rd66;
	{ // callseq 20, 0
	.param .b64 param0;
	st.param.b64 	[param0], %rd67;
	.param .b64 param1;
	st.param.b64 	[param1], %rd3;
	.param .b32 retval0;
	call.uni (retval0), 
	vprintf, 
	(
	param0, 
	param1
	);
	ld.param.b32 	%r58, [retval0];
	} // callseq 20
	ret;

}
	// .globl	test_mesh
.visible .entry test_mesh(
	.param .u64 .ptr .align 1 test_mesh_param_0
)
{
	.local .align 8 .b8 	__local_depot1[24];
	.reg .b64 	%SP;
	.reg .b64 	%SPL;
	.reg .b32 	%r<55>;
	.reg .b64 	%rd<93>;
	.reg .b64 	%fd<37>;

	mov.u64 	%SPL, __local_depot1;
	cvta.local.u64 	%SP, %SPL;
	ld.param.u64 	%rd1, [test_mesh_param_0];
	cvta.to.global.u64 	%rd2, %rd1;
	add.u64 	%rd3, %SP, 0;
	add.u64 	%rd4, %SPL, 0;
	ld.global.u64 	%rd5, [%rd2+8];
	ld.u32 	%r1, [%rd5];
	st.local.u32 	[%rd4], %r1;
	mov.u64 	%rd6, $str$23;
	cvta.global.u64 	%rd7, %rd6;
	{ // callseq 21, 0
	.param .b64 param0;
	st.param.b64 	[param0], %rd7;
	.param .b64 param1;
	st.param.b64 	[param1], %rd3;
	.param .b32 retval0;
	call.uni (retval0), 
	vprintf, 
	(
	param0, 
	param1
	);
	ld.param.b32 	%r2, [retval0];
	} // callseq 21
	ld.global.u64 	%rd8, [%rd2+16];
	ld.u32 	%r4, [%rd8];
	st.local.u32 	[%rd4], %r4;
	mov.u64 	%rd9, $str$24;
	cvta.global.u64 	%rd10, %rd9;
	{ // callseq 22, 0
	.param .b64 param0;
	st.param.b64 	[param0], %rd10;
	.param .b64 param1;
	st.param.b64 	[param1], %rd3;
	.param .b32 retval0;
	call.uni (retval0), 
	vprintf, 
	(
	param0, 
	param1
	);
	ld.param.b32 	%r5, [retval0];
	} // callseq 22
	ld.global.u64 	%rd11, [%rd2+32];
	ld.f64 	%fd1, [%rd11];
	ld.f64 	%fd2, [%rd11+8];
	ld.f64 	%fd3, [%rd11+16];
	st.local.f64 	[%rd4], %fd1;
	st.local.f64 	[%rd4+8], %fd2;
	st.local.f64 	[%rd4+16], %fd3;
	mov.u64 	%rd12, $str$25;
	cvta.global.u64 	%rd13, %rd12;
	{ // callseq 23, 0
	.param .b64 param0;
	st.param.b64 	[param0], %rd13;
	.param .b64 param1;
	st.param.b64 	[param1], %rd3;
	.param .b32 retval0;
	call.uni (retval0), 
	vprintf, 
	(
	param0, 
	param1
	);
	ld.param.b32 	%r7, [retval0];
	} // callseq 23
	ld.global.u64 	%rd14, [%rd2+32];
	ld.global.u64 	%rd15, [%rd2];
	ld.u64 	%rd16, [%rd15+72];
	ld.u32 	%r9, [%rd16];
	mul.wide.s32 	%rd17, %r9, 8;
	add.s64 	%rd18, %rd14, %rd17;
	ld.f64 	%fd4, [%rd18];
	ld.f64 	%fd5, [%rd18+8];
	ld.f64 	%fd6, [%rd18+16];
	st.local.f64 	[%rd4], %fd4;
	st.local.f64 	[%rd4+8], %fd5;
	st.local.f64 	[%rd4+16], %fd6;
	mov.u64 	%rd19, $str$26;
	cvta.global.u64 	%rd20, %rd19;
	{ // callseq 24, 0
	.param .b64 param0;
	st.param.b64 	[param0], %rd20;
	.param .b64 param1;
	st.param.b64 	[param1], %rd3;
	.param .b32 retval0;
	call.uni (retval0), 
	vprintf, 
	(
	param0, 
	param1
	);
	ld.param.b32 	%r10, [retval0];
	} // callseq 24
	ld.global.u64 	%rd21, [%rd2+32];
	ld.global.u64 	%rd22, [%rd2];
	ld.u64 	%rd23, [%rd22+72];
	ld.u32 	%r12, [%rd23];
	shl.b32 	%r13, %r12, 1;
	mul.wide.s32 	%rd24, %r13, 8;
	add.s64 	%rd25, %rd21, %rd24;
	ld.f64 	%fd7, [%rd25];
	ld.f64 	%fd8, [%rd25+8];
	ld.f64 	%fd9, [%rd25+16];
	st.local.f64 	[%rd4], %fd7;
	st.local.f64 	[%rd4+8], %fd8;
	st.local.f64 	[%rd4+16], %fd9;
	mov.u64 	%rd26, $str$27;
	cvta.global.u64 	%rd27, %rd26;
	{ // callseq 25, 0
	.param .b64 param0;
	st.param.b64 	[param0], %rd27;
	.param .b64 param1;
	st.param.b64 	[param1], %rd3;
	.param .b32 retval0;
	call.uni (retval0), 
	vprintf, 
	(
	param0, 
	param1
	);
	ld.param.b32 	%r14, [retval0];
	} // callseq 25
	ld.global.u64 	%rd28, [%rd2+32];
	ld.global.u64 	%rd29, [%rd2];
	ld.u64 	%rd30, [%rd29+72];
	ld.u32 	%r16, [%rd30];
	mul.lo.s32 	%r17, %r16, 3;
	mul.wide.s32 	%rd31, %r17, 8;
	add.s64 	%rd32, %rd28, %rd31;
	ld.f64 	%fd10, [%rd32];
	ld.f64 	%fd11, [%rd32+8];
	ld.f64 	%fd12, [%rd32+16];
	st.local.f64 	[%rd4], %fd10;
	st.local.f64 	[%rd4+8], %fd11;
	st.local.f64 	[%rd4+16], %fd12;
	mov.u64 	%rd33, $str$28;
	cvta.global.u64 	%rd34, %rd33;
	{ // callseq 26, 0
	.param .b64 param0;
	st.param.b64 	[param0], %rd34;
	.param .b64 param1;
	st.param.b64 	[param1], %rd3;
	.param .b32 retval0;
	call.uni (retval0), 
	vprintf, 
	(
	param0, 
	param1
	);
	ld.param.b32 	%r18, [retval0];
	} // callseq 26
	ld.global.u64 	%rd35, [%rd2+32];
	ld.global.u64 	%rd36, [%rd2];
	ld.u64 	%rd37, [%rd36+72];
	ld.u32 	%r20, [%rd37];
	shl.b32 	%r21, %r20, 2;
	mul.wide.s32 	%rd38, %r21, 8;
	add.s64 	%rd39, %rd35, %rd38;
	ld.f64 	%fd13, [%rd39];
	ld.f64 	%fd14, [%rd39+8];
	ld.f64 	%fd15, [%rd39+16];
	st.local.f64 	[%rd4], %fd13;
	st.local.f64 	[%rd4+8], %fd14;
	st.local.f64 	[%rd4+16], %fd15;
	mov.u64 	%rd40, $str$29;
	cvta.global.u64 	%rd41, %rd40;
	{ // callseq 27, 0
	.param .b64 param0;
	st.param.b64 	[param0], %rd41;
	.param .b64 param1;
	st.param.b64 	[param1], %rd3;
	.param .b32 retval0;
	call.uni (retval0), 
	vprintf, 
	(
	param0, 
	param1
	);
	ld.param.b32 	%r22, [retval0];
	} // callseq 27
	ld.global.u64 	%rd42, [%rd2+32];
	ld.global.u64 	%rd43, [%rd2];
	ld.u64 	%rd44, [%rd43+72];
	ld.u32 	%r24, [%rd44];
	mul.lo.s32 	%r25, %r24, 5;
	mul.wide.s32 	%rd45, %r25, 8;
	add.s64 	%rd46, %rd42, %rd45;
	ld.f64 	%fd16, [%rd46];
	ld.f64 	%fd17, [%rd46+8];
	ld.f64 	%fd18, [%rd46+16];
	st.local.f64 	[%rd4], %fd16;
	st.local.f64 	[%rd4+8], %fd17;
	st.local.f64 	[%rd4+16], %fd18;
	mov.u64 	%rd47, $str$30;
	cvta.global.u64 	%rd48, %rd47;
	{ // callseq 28, 0
	.param .b64 param0;
	st.param.b64 	[param0], %rd48;
	.param .b64 param1;
	st.param.b64 	[param1], %rd3;
	.param .b32 retval0;
	call.uni (retval0), 
	vprintf, 
	(
	param0, 
	param1
	);
	ld.param.b32 	%r26, [retval0];
	} // callseq 28
	ld.global.u64 	%rd49, [%rd2+40];
	ld.f64 	%fd19, [%rd49];
	ld.f64 	%fd20, [%rd49+8];
	ld.f64 	%fd21, [%rd49+16];
	st.local.f64 	[%rd4], %fd19;
	st.local.f64 	[%rd4+8], %fd20;
	st.local.f64 	[%rd4+16], %fd21;
	mov.u64 	%rd50, $str$31;
	cvta.global.u64 	%rd51, %rd50;
	{ // callseq 29, 0
	.param .b64 param0;
	st.param.b64 	[param0], %rd51;
	.param .b64 param1;
	st.param.b64 	[param1], %rd3;
	.param .b32 retval0;
	call.uni (retval0), 
	vprintf, 
	(
	param0, 
	param1
	);
	ld.param.b32 	%r28, [retval0];
	} // callseq 29
	ld.global.u64 	%rd52, [%rd2+40];
	ld.global.u64 	%rd53, [%rd2];
	ld.u64 	%rd54, [%rd53+72];
	ld.u32 	%r30, [%rd54];
	mul.wide.s32 	%rd55, %r30, 8;
	add.s64 	%rd56, %rd52, %rd55;
	ld.f64 	%fd22, [%rd56];
	ld.f64 	%fd23, [%rd56+8];
	ld.f64 	%fd24, [%rd56+16];
	st.local.f64 	[%rd4], %fd22;
	st.local.f64 	[%rd4+8], %fd23;
	st.local.f64 	[%rd4+16], %fd24;
	mov.u64 	%rd57, $str$32;
	cvta.global.u64 	%rd58, %rd57;
	{ // callseq 30, 0
	.param .b64 param0;
	st.param.b64 	[param0], %rd58;
	.param .b64 param1;
	st.param.b64 	[param1], %rd3;
	.param .b32 retval0;
	call.uni (retval0), 
	vprintf, 
	(
	param0, 
	param1
	);
	ld.param.b32 	%r31, [retval0];
	} // callseq 30
	ld.global.u64 	%rd59, [%rd2+40];
	ld.global.u64 	%rd60, [%rd2];
	ld.u64 	%rd61, [%rd60+72];
	ld.u32 	%r33, [%rd61];
	shl.b32 	%r34, %r33, 1;
	mul.wide.s32 	%rd62, %r34, 8;
	add.s64 	%rd63, %rd59, %rd62;
	ld.f64 	%fd25, [%rd63];
	ld.f64 	%fd26, [%rd63+8];
	ld.f64 	%fd27, [%rd63+16];
	st.local.f64 	[%rd4], %fd25;
	st.local.f64 	[%rd4+8], %fd26;
	st.local.f64 	[%rd4+16], %fd27;
	mov.u64 	%rd64, $str$33;
	cvta.global.u64 	%rd65, %rd64;
	{ // callseq 31, 0
	.param .b64 param0;
	st.param.b64 	[param0], %rd65;
	.param .b64 param1;
	st.param.b64 	[param1], %rd3;
	.param .b32 retval0;
	call.uni (retval0), 
	vprintf, 
	(
	param0, 
	param1
	);
	ld.param.b32 	%r35, [retval0];
	} // callseq 31
	ld.global.u64 	%rd66, [%rd2+40];
	ld.global.u64 	%rd67, [%rd2];
	ld.u64 	%rd68, [%rd67+72];
	ld.u32 	%r37, [%rd68];
	mul.lo.s32 	%r38, %r37, 3;
	mul.wide.s32 	%rd69, %r38, 8;
	add.s64 	%rd70, %rd66, %rd69;
	ld.f64 	%fd28, [%rd70];
	ld.f64 	%fd29, [%rd70+8];
	ld.f64 	%fd30, [%rd70+16];
	st.local.f64 	[%rd4], %fd28;
	st.local.f64 	[%rd4+8], %fd29;
	st.local.f64 	[%rd4+16], %fd30;
	mov.u64 	%rd71, $str$34;
	cvta.global.u64 	%rd72, %rd71;
	{ // callseq 32, 0
	.param .b64 param0;
	st.param.b64 	[param0], %rd72;
	.param .b64 param1;
	st.param.b64 	[param1], %rd3;
	.param .b32 retval0;
	call.uni (retval0), 
	vprintf, 
	(
	param0, 
	param1
	);
	ld.param.b32 	%r39, [retval0];
	} // callseq 32
	ld.global.u64 	%rd73, [%rd2+40];
	ld.global.u64 	%rd74, [%rd2];
	ld.u64 	%rd75, [%rd74+72];
	ld.u32 	%r41, [%rd75];
	shl.b32 	%r42, %r41, 2;
	mul.wide.s32 	%rd76, %r42, 8;
	add.s64 	%rd77, %rd73, %rd76;
	ld.f64 	%fd31, [%rd77];
	ld.f64 	%fd32, [%rd77+8];
	ld.f64 	%fd33, [%rd77+16];
	st.local.f64 	[%rd4], %fd31;
	st.local.f64 	[%rd4+8], %fd32;
	st.local.f64 	[%rd4+16], %fd33;
	mov.u64 	%rd78, $str$35;
	cvta.global.u64 	%rd79, %rd78;
	{ // callseq 33, 0
	.param .b64 param0;
	st.param.b64 	[param0], %rd79;
	.param .b64 param1;
	st.param.b64 	[param1], %rd3;
	.param .b32 retval0;
	call.uni (retval0), 
	vprintf, 
	(
	param0, 
	param1
	);
	ld.param.b32 	%r43, [retval0];
	} // callseq 33
	ld.global.u64 	%rd80, [%rd2+40];
	ld.global.u64 	%rd81, [%rd2];
	ld.u64 	%rd82, [%rd81+72];
	ld.u32 	%r45, [%rd82];
	mul.lo.s32 	%r46, %r45, 5;
	mul.wide.s32 	%rd83, %r46, 8;
	add.s64 	%rd84, %rd80, %rd83;
	ld.f64 	%fd34, [%rd84];
	ld.f64 	%fd35, [%rd84+8];
	ld.f64 	%fd36, [%rd84+16];
	st.local.f64 	[%rd4], %fd34;
	st.local.f64 	[%rd4+8], %fd35;
	st.local.f64 	[%rd4+16], %fd36;
	mov.u64 	%rd85, $str$36;
	cvta.global.u64 	%rd86, %rd85;
	{ // callseq 34, 0
	.param .b64 param0;
	st.param.b64 	[param0], %rd86;
	.param .b64 param1;
	st.param.b64 	[param1], %rd3;
	.param .b32 retval0;
	call.uni (retval0), 
	vprintf, 
	(
	param0, 
	param1
	);
	ld.param.b32 	%r47, [retval0];
	} // callseq 34
	ld.global.u64 	%rd87, [%rd2+48];
	ld.u32 	%r49, [%rd87];
	st.local.u32 	[%rd4], %r49;
	mov.u64 	%rd88, $str$37;
	cvta.global.u64 	%rd89, %rd88;
	{ // callseq 35, 0
	.param .b64 param0;
	st.param.b64 	[param0], %rd89;
	.param .b64 param1;
	st.param.b64 	[param1], %rd3;
	.param .b32 retval0;
	call.uni (retval0), 
	vprintf, 
	(
	param0, 
	param1
	);
	ld.param.b32 	%r50, [retval0];
	} // callseq 35
	ld.global.u64 	%rd90, [%rd2+56];
	ld.u32 	%r52, [%rd90];
	st.local.u32 	[%rd4], %r52;
	mov.u64 	%rd91, $str$38;
	cvta.global.u64 	%rd92, %rd91;
	{ // callseq 36, 0
	.param .b64 param0;
	st.param.b64 	[param0], %rd92;
	.param .b64 param1;
	st.param.b64 	[param1], %rd3;
	.param .b32 retval0;
	call.uni (retval0), 
	vprintf, 
	(
	param0, 
	param1
	);
	ld.param.b32 	%r53, [retval0];
	} // callseq 36
	ret;

}
	// .globl	test_position
.visible .entry test_position(
	.param .u64 .ptr .align 1 test_position_param_0,
	.param .u64 .ptr .align 1 test_position_param_1
)
{
	.local .align 8 .b8 	__local_depot2[8];
	.reg .b64 	%SP;
	.reg .b64 	%SPL;
	.reg .pred 	%p<7>;
	.reg .b32 	%r<33>;
	.reg .b64 	%rd<30>;
	.reg .b64 	%fd<4>;

	mov.u64 	%SPL, __local_depot2;
	cvta.local.u64 	%SP, %SPL;
	ld.param.u64 	%rd4, [test_position_param_0];
	ld.param.u64 	%rd5, [test_position_param_1];
	cvta.to.global.u64 	%rd1, %rd4;
	cvta.to.global.u64 	%rd2, %rd5;
	add.u64 	%rd6, %SP, 0;
	add.u64 	%rd3, %SPL, 0;
	mov.u64 	%rd7, $str$39;
	cvta.global.u64 	%rd8, %rd7;
	{ // callseq 37, 0
	.param .b64 param0;
	st.param.b64 	[param0], %rd8;
	.param .b64 param1;
	st.param.b64 	[param1], 0;
	.param .b32 retval0;
	call.uni (retval0), 
	vprintf, 
	(
	param0, 
	param1
	);
	ld.param.b32 	%r7, [retval0];
	} // callseq 37
	ld.global.u32 	%r9, [%rd2];
	setp.lt.s32 	%p1, %r9, 1;
	@%p1 bra 	$L__BB2_3;
	mov.b32 	%r30, 0;
	mov.u64 	%rd11, $str$40;
$L__BB2_2:
	mul.wide.u32 	%rd9, %r30, 8;
	add.s64 	%rd10, %rd1, %rd9;
	ld.global.f64 	%fd1, [%rd10];
	st.local.f64 	[%rd3], %fd1;
	cvta.global.u64 	%rd12, %rd11;
	{ // callseq 38, 0
	.param .b64 param0;
	st.param.b64 	[param0], %rd12;
	.param .b64 param1;
	st.param.b64 	[param1], %rd6;
	.param .b32 retval0;
	call.uni (retval0), 
	vprintf, 
	(
	param0, 
	param1
	);
	ld.param.b32 	%r11, [retval0];
	} // callseq 38
	add.s32 	%r30, %r30, 1;
	ld.global.u32 	%r13, [%rd2];
	setp.lt.s32 	%p2, %r30, %r13;
	@%p2 bra 	$L__BB2_2;
$L__BB2_3:
	cvta.global.u64 	%rd15, %rd7;
	{ // callseq 39, 0
	.param .b64 param0;
	st.param.b64 	[param0], %rd15;
	.param .b64 param1;
	st.param.b64 	[param1], 0;
	.param .b32 retval0;
	call.uni (retval0), 
	vprintf, 
	(
	param0, 
	param1
	);
	ld.param.b32 	%r14, [retval0];
	} // callseq 39
	ld.global.u32 	%r16, [%rd2];
	setp.lt.s32 	%p3, %r16, 1;
	@%p3 bra 	$L__BB2_6;
	mov.b32 	%r31, 0;
	mov.u64 	%rd18, $str$40;
$L__BB2_5:
	mul.wide.u32 	%rd16, %r31, 8;
	add.s64 	%rd17, %rd1, %rd16;
	ld.global.f64 	%fd2, [%rd17+80];
	st.local.f64 	[%rd3], %fd2;
	cvta.global.u64 	%rd19, %rd18;
	{ // callseq 40, 0
	.param .b64 param0;
	st.param.b64 	[param0], %rd19;
	.param .b64 param1;
	st.param.b64 	[param1], %rd6;
	.param .b32 retval0;
	call.uni (retval0), 
	vprintf, 
	(
	param0, 
	param1
	);
	ld.param.b32 	%r18, [retval0];
	} // callseq 40
	add.s32 	%r31, %r31, 1;
	ld.global.u32 	%r20, [%rd2];
	setp.lt.s32 	%p4, %r31, %r20;
	@%p4 bra 	$L__BB2_5;
$L__BB2_6:
	cvta.global.u64 	%rd22, %rd7;
	{ // callseq 41, 0
	.param .b64 param0;
	st.param.b64 	[param0], %rd22;
	.param .b64 param1;
	st.param.b64 	[param1], 0;
	.param .b32 retval0;
	call.uni (retval0), 
	vprintf, 
	(
	param0, 
	param1
	);
	ld.param.b32 	%r21, [retval0];
	} // callseq 41
	ld.global.u32 	%r23, [%rd2];
	setp.lt.s32 	%p5, %r23, 1;
	@%p5 bra 	$L__BB2_9;
	mov.b32 	%r32, 0;
	mov.u64 	%rd25, $str$40;
$L__BB2_8:
	mul.wide.u32 	%rd23, %r32, 8;
	add.s64 	%rd24, %rd1, %rd23;
	ld.global.f64 	%fd3, [%rd24+160];
	st.local.f64 	[%rd3], %fd3;
	cvta.global.u64 	%rd26, %rd25;
	{ // callseq 42, 0
	.param .b64 param0;
	st.param.b64 	[param0], %rd26;
	.param .b64 param1;
	st.param.b64 	[param1], %rd6;
	.param .b32 retval0;
	call.uni (retval0), 
	vprintf, 
	(
	param0, 
	param1
	);
	ld.param.b32 	%r25, [retval0];
	} // callseq 42
	add.s32 	%r32, %r32, 1;
	ld.global.u32 	%r27, [%rd2];
	setp.lt.s32 	%p6, %r32, %r27;
	@%p6 bra 	$L__BB2_8;
$L__BB2_9:
	cvta.global.u64 	%rd29, %rd7;
	{ // callseq 43, 0
	.param .b64 param0;
	st.param.b64 	[param0], %rd29;
	.param .b64 param1;
	st.param.b64 	[param1], 0;
	.param .b32 retval0;
	call.uni (retval0), 
	vprintf, 
	(
	param0, 
	param1
	);
	ld.param.b32 	%r28, [retval0];
	} // callseq 43
	ret;

}
	// .globl	function
.visible .entry function(
	.param .u64 .ptr .align 1 function_param_0,
	.param .u64 .ptr .align 1 function_param_1,
	.param .u64 .ptr .align 1 function_param_2,
	.param .u64 .ptr .align 1 function_param_3,
	.param .u64 .ptr .align 1 function_param_4
)
{
	.local .align 16 .b8 	__local_depot3[800];
	.reg .b64 	%SP;
	.reg .b64 	%SPL;
	.reg .pred 	%p<961>;
	.reg .b32 	%r<2142>;
	.reg .b32 	%f<720>;
	.reg .b64 	%rd<617>;
	.reg .b64 	%fd<4055>;

	mov.u64 	%SPL, __local_depot3;
	ld.param.u64 	%rd80, [function_param_0];
	ld.param.u64 	%rd81, [function_param_1];
	ld.param.u64 	%rd77, [function_param_2];
	cvta.to.global.u64 	%rd1, %rd81;
	cvta.to.global.u64 	%rd2, %rd77;
	cvta.to.global.u64 	%rd3, %rd80;
	add.u64 	%rd4, %SPL, 0;
	add.u64 	%rd5, %SPL, 0;
	add.u64 	%rd6, %SPL, 0;
	add.u64 	%rd7, %SPL, 0;
	mov.u32 	%r686, %ctaid.x;
	mov.u32 	%r687, %ntid.x;
	mov.u32 	%r688, %tid.x;
	mad.lo.s32 	%r1, %r686, %r687, %r688;
	ld.global.u32 	%r1968, [%rd3];
	setp.ne.s32 	%p6, %r1968, 1;
	@%p6 bra 	$L__BB3_24;
	ld.global.u32 	%r3, [%rd2];
	add.s32 	%r4, %r3, -2;
	setp.lt.s32 	%p7, %r3, 3;
	mov.f64 	%fd3778, 0d0000000000000000;
	@%p7 bra 	$L__BB3_23;
	setp.eq.s32 	%p8, %r3, 3;
	mov.b32 	%r1950, 2;
	mov.f64 	%fd3778, 0d0000000000000000;
	@%p8 bra 	$L__BB3_16;
	mad.lo.s32 	%r690, %r3, %r1, %r3;
	add.s32 	%r1944, %r690, -1;
	and.b32  	%r691, %r4, -2;
	neg.s32 	%r1943, %r691;
	mov.f64 	%fd3778, 0d0000000000000000;
	mov.u64 	%rd90, __cudart_sin_cos_coeffs;
	mov.u32 	%r1945, %r3;
$L__BB3_4:
	mul.wide.s32 	%rd86, %r1944, 8;
	add.s64 	%rd87, %rd1, %rd86;
	ld.global.f64 	%fd942, [%rd87];
	add.f64 	%fd2, %fd942, 0dBFE0000000000000;
	mul.f64 	%fd3, %fd2, 0d404F6A7A2955385E;
	abs.f64 	%fd4, %fd3;
	setp.neu.f64 	%p9, %fd4, 0d7FF0000000000000;
	@%p9 bra 	$L__BB3_6;
	mov.f64 	%fd948, 0d0000000000000000;
	mul.rn.f64 	%fd3771, %fd3, %fd948;
	mov.b32 	%r1947, 1;
	bra.uni 	$L__BB3_9;
$L__BB3_6:
	mul.f64 	%fd943, %fd3, 0d3FE45F306DC9C883;
	cvt.rni.s32.f64 	%r1946, %fd943;
	cvt.rn.f64.s32 	%fd944, %r1946;
	fma.rn.f64 	%fd945, %fd944, 0dBFF921FB54442D18, %fd3;
	fma.rn.f64 	%fd946, %fd944, 0dBC91A62633145C00, %fd945;
	fma.rn.f64 	%fd3771, %fd944, 0dB97B839A252049C0, %fd946;
	setp.ltu.f64 	%p10, %fd4, 0d41E0000000000000;
	@%p10 bra 	$L__BB3_8;
	{ // callseq 44, 0
	.param .b64 param0;
	st.param.f64 	[param0], %fd3;
	.param .align 16 .b8 retval0[16];
	call.uni (retval0), 
	__internal_trig_reduction_slowpathd, 
	(
	param0
	);
	ld.param.f64 	%fd3771, [retval0];
	ld.param.b32 	%r1946, [retval0+8];
	} // callseq 44
$L__BB3_8:
	add.s32 	%r1947, %r1946, 1;
$L__BB3_9:
	shl.b32 	%r694, %r1947, 6;
	cvt.u64.u32 	%rd88, %r694;
	and.b64  	%rd89, %rd88, 64;
	add.s64 	%rd91, %rd90, %rd89;
	mul.rn.f64 	%fd949, %fd3771, %fd3771;
	and.b32  	%r695, %r1947, 1;
	setp.eq.b32 	%p11, %r695, 1;
	selp.f64 	%fd950, 0dBDA8FF8320FD8164, 0d3DE5DB65F9785EBA, %p11;
	ld.global.nc.v2.f64 	{%fd951, %fd952}, [%rd91];
	fma.rn.f64 	%fd953, %fd950, %fd949, %fd951;
	fma.rn.f64 	%fd954, %fd953, %fd949, %fd952;
	ld.global.nc.v2.f64 	{%fd955, %fd956}, [%rd91+16];
	fma.rn.f64 	%fd957, %fd954, %fd949, %fd955;
	fma.rn.f64 	%fd958, %fd957, %fd949, %fd956;
	ld.global.nc.v2.f64 	{%fd959, %fd960}, [%rd91+32];
	fma.rn.f64 	%fd961, %fd958, %fd949, %fd959;
	fma.rn.f64 	%fd962, %fd961, %fd949, %fd960;
	fma.rn.f64 	%fd963, %fd962, %fd3771, %fd3771;
	fma.rn.f64 	%fd964, %fd962, %fd949, 0d3FF0000000000000;
	selp.f64 	%fd965, %fd964, %fd963, %p11;
	and.b32  	%r696, %r1947, 2;
	setp.eq.s32 	%p12, %r696, 0;
	mov.f64 	%fd966, 0d0000000000000000;
	sub.f64 	%fd967, %fd966, %fd965;
	selp.f64 	%fd968, %fd965, %fd967, %p12;
	mul.f64 	%fd969, %fd2, %fd2;
	sub.f64 	%fd970, %fd969, %fd968;
	add.f64 	%fd10, %fd3778, %fd970;
	cvt.s64.s32 	%rd92, %r1945;
	mul.lo.s32 	%r697, %r3, %r1;
	cvt.s64.s32 	%rd93, %r697;
	add.s64 	%rd94, %rd93, %rd92;
	shl.b64 	%rd95, %rd94, 3;
	add.s64 	%rd96, %rd1, %rd95;
	ld.global.f64 	%fd971, [%rd96+-16];
	add.f64 	%fd11, %fd971, 0dBFE0000000000000;
	mul.f64 	%fd12, %fd11, 0d404F6A7A2955385E;
	abs.f64 	%fd13, %fd12;
	setp.eq.f64 	%p13, %fd13, 0d7FF0000000000000;
	@%p13 bra 	$L__BB3_13;
	mul.f64 	%fd972, %fd12, 0d3FE45F306DC9C883;
	cvt.rni.s32.f64 	%r1948, %fd972;
	cvt.rn.f64.s32 	%fd973, %r1948;
	fma.rn.f64 	%fd974, %fd973, 0dBFF921FB54442D18, %fd12;
	fma.rn.f64 	%fd975, %fd973, 0dBC91A62633145C00, %fd974;
	fma.rn.f64 	%fd3773, %fd973, 0dB97B839A252049C0, %fd975;
	setp.ltu.f64 	%p14, %fd13, 0d41E0000000000000;
	@%p14 bra 	$L__BB3_12;
	{ // callseq 45, 0
	.param .b64 param0;
	st.param.f64 	[param0], %fd12;
	.param .align 16 .b8 retval0[16];
	call.uni (retval0), 
	__internal_trig_reduction_slowpathd, 
	(
	param0
	);
	ld.param.f64 	%fd3773, [retval0];
	ld.param.b32 	%r1948, [retval0+8];
	} // callseq 45
$L__BB3_12:
	add.s32 	%r1949, %r1948, 1;
	bra.uni 	$L__BB3_14;
$L__BB3_13:
	mov.f64 	%fd977, 0d0000000000000000;
	mul.rn.f64 	%fd3773, %fd12, %fd977;
	mov.b32 	%r1949, 1;
$L__BB3_14:
	shl.b32 	%r700, %r1949, 6;
	cvt.u64.u32 	%rd97, %r700;
	and.b64  	%rd98, %rd97, 64;
	add.s64 	%rd100, %rd90, %rd98;
	mul.rn.f64 	%fd978, %fd3773, %fd3773;
	and.b32  	%r701, %r1949, 1;
	setp.eq.b32 	%p15, %r701, 1;
	selp.f64 	%fd979, 0dBDA8FF8320FD8164, 0d3DE5DB65F9785EBA, %p15;
	ld.global.nc.v2.f64 	{%fd980, %fd981}, [%rd100];
	fma.rn.f64 	%fd982, %fd979, %fd978, %fd980;
	fma.rn.f64 	%fd983, %fd982, %fd978, %fd981;
	ld.global.nc.v2.f64 	{%fd984, %fd985}, [%rd100+16];
	fma.rn.f64 	%fd986, %fd983, %fd978, %fd984;
	fma.rn.f64 	%fd987, %fd986, %fd978, %fd985;
	ld.global.nc.v2.f64 	{%fd988, %fd989}, [%rd100+32];
	fma.rn.f64 	%fd990, %fd987, %fd978, %fd988;
	fma.rn.f64 	%fd991, %fd990, %fd978, %fd989;
	fma.rn.f64 	%fd992, %fd991, %fd3773, %fd3773;
	fma.rn.f64 	%fd993, %fd991, %fd978, 0d3FF0000000000000;
	selp.f64 	%fd994, %fd993, %fd992, %p15;
	and.b32  	%r702, %r1949, 2;
	setp.eq.s32 	%p16, %r702, 0;
	mov.f64 	%fd995, 0d0000000000000000;
	sub.f64 	%fd996, %fd995, %fd994;
	selp.f64 	%fd997, %fd994, %fd996, %p16;
	mul.f64 	%fd998, %fd11, %fd11;
	sub.f64 	%fd999, %fd998, %fd997;
	add.f64 	%fd3778, %fd10, %fd999;
	add.s32 	%r1944, %r1944, -2;
	add.s32 	%r1943, %r1943, 2;
	add.s32 	%r1945, %r1945, -2;
	setp.ne.s32 	%p17, %r1943, 0;
	@%p17 bra 	$L__BB3_4;
	add.s32 	%r1950, %r1945, -1;
$L__BB3_16:
	and.b32  	%r703, %r3, 1;
	setp.eq.b32 	%p18, %r703, 1;
	not.pred 	%p19, %p18;
	@%p19 bra 	$L__BB3_23;
	mad.lo.s32 	%r704, %r3, %r1, %r1950;
	mul.wide.s32 	%rd101, %r704, 8;
	add.s64 	%rd102, %rd1, %rd101;
	ld.global.f64 	%fd1000, [%rd102];
	add.f64 	%fd22, %fd1000, 0dBFE0000000000000;
	mul.f64 	%fd23, %fd22, 0d404F6A7A2955385E;
	abs.f64 	%fd24, %fd23;
	setp.eq.f64 	%p20, %fd24, 0d7FF0000000000000;
	@%p20 bra 	$L__BB3_21;
	mul.f64 	%fd1001, %fd23, 0d3FE45F306DC9C883;
	cvt.rni.s32.f64 	%r1951, %fd1001;
	cvt.rn.f64.s32 	%fd1002, %r1951;
	fma.rn.f64 	%fd1003, %fd1002, 0dBFF921FB54442D18, %fd23;
	fma.rn.f64 	%fd1004, %fd1002, 0dBC91A62633145C00, %fd1003;
	fma.rn.f64 	%fd3777, %fd1002, 0dB97B839A252049C0, %fd1004;
	setp.ltu.f64 	%p21, %fd24, 0d41E0000000000000;
	@%p21 bra 	$L__BB3_20;
	{ // callseq 46, 0
	.param .b64 param0;
	st.param.f64 	[param0], %fd23;
	.param .align 16 .b8 retval0[16];
	call.uni (retval0), 
	__internal_trig_reduction_slowpathd, 
	(
	param0
	);
	ld.param.f64 	%fd3777, [retval0];
	ld.param.b32 	%r1951, [retval0+8];
	} // callseq 46
$L__BB3_20:
	add.s32 	%r1952, %r1951, 1;
	bra.uni 	$L__BB3_22;
$L__BB3_21:
	mov.f64 	%fd1006, 0d0000000000000000;
	mul.rn.f64 	%fd3777, %fd23, %fd1006;
	mov.b32 	%r1952, 1;
$L__BB3_22:
	shl.b32 	%r707, %r1952, 6;
	cvt.u64.u32 	%rd103, %r707;
	and.b64  	%rd104, %rd103, 64;
	mov.u64 	%rd105, __cudart_sin_cos_coeffs;
	add.s64 	%rd106, %rd105, %rd104;
	mul.rn.f64 	%fd1007, %fd3777, %fd3777;
	and.b32  	%r708, %r1952, 1;
	setp.eq.b32 	%p22, %r708, 1;
	selp.f64 	%fd1008, 0dBDA8FF8320FD8164, 0d3DE5DB65F9785EBA, %p22;
	ld.global.nc.v2.f64 	{%fd1009, %fd1010}, [%rd106];
	fma.rn.f64 	%fd1011, %fd1008, %fd1007, %fd1009;
	fma.rn.f64 	%fd1012, %fd1011, %fd1007, %fd1010;
	ld.global.nc.v2.f64 	{%fd1013, %fd1014}, [%rd106+16];
	fma.rn.f64 	%fd1015, %fd1012, %fd1007, %fd1013;
	fma.rn.f64 	%fd1016, %fd1015, %fd1007, %fd1014;
	ld.global.nc.v2.f64 	{%fd1017, %fd1018}, [%rd106+32];
	fma.rn.f64 	%fd1019, %fd1016, %fd1007, %fd1017;
	fma.rn.f64 	%fd1020, %fd1019, %fd1007, %fd1018;
	fma.rn.f64 	%fd1021, %fd1020, %fd3777, %fd3777;
	fma.rn.f64 	%fd1022, %fd1020, %fd1007, 0d3FF0000000000000;
	selp.f64 	%fd1023, %fd1022, %fd1021, %p22;
	and.b32  	%r709, %r1952, 2;
	setp.eq.s32 	%p23, %r709, 0;
	mov.f64 	%fd1024, 0d0000000000000000;
	sub.f64 	%fd1025, %fd1024, %fd1023;
	selp.f64 	%fd1026, %fd1023, %fd1025, %p23;
	mul.f64 	%fd1027, %fd22, %fd22;
	sub.f64 	%fd1028, %fd1027, %fd1026;
	add.f64 	%fd3778, %fd3778, %fd1028;
$L__BB3_23:
	ld.param.u64 	%rd584, [function_param_3];
	ld.param.u64 	%rd575, [function_param_2];
	cvt.rn.f64.s32 	%fd1029, %r4;
	add.f64 	%fd1030, %fd3778, %fd1029;
	fma.rn.f64 	%fd1031, %fd1030, 0d4059000000000000, 0d3FF0000000000000;
	mul.lo.s32 	%r711, %r3, %r1;
	mul.wide.s32 	%rd107, %r711, 8;
	add.s64 	%rd108, %rd1, %rd107;
	ld.global.f64 	%fd1032, [%rd108];
	ld.global.f64 	%fd1033, [%rd108+8];
	mul.f64 	%fd1034, %fd1032, %fd1033;
	mul.f64 	%fd1035, %fd1031, 0d3FE0000000000000;
	mul.f64 	%fd1036, %fd1035, %fd1034;
	cvta.to.global.u64 	%rd109, %rd584;
	mul.lo.s32 	%r712, %r1, 3;
	mul.wide.s32 	%rd110, %r712, 8;
	add.s64 	%rd111, %rd109, %rd110;
	st.global.f64 	[%rd111], %fd1036;
	cvta.to.global.u64 	%rd112, %rd575;
	ld.global.u32 	%r713, [%rd112];
	mul.lo.s32 	%r714, %r713, %r1;
	mul.wide.s32 	%rd113, %r714, 8;
	add.s64 	%rd114, %rd1, %rd113;
	ld.global.f64 	%fd1037, [%rd114];
	st.global.f64 	[%rd111+8], %fd1037;
	ld.global.u32 	%r715, [%rd112];
	mul.lo.s32 	%r716, %r715, %r1;
	mul.wide.s32 	%rd115, %r716, 8;
	add.s64 	%rd116, %rd1, %rd115;
	ld.global.f64 	%fd1038, [%rd116+8];
	mov.f64 	%fd1039, 0d3FF0000000000000;
	sub.f64 	%fd1040, %fd1039, %fd1038;
	mul.f64 	%fd1041, %fd1037, %fd1040;
	mul.f64 	%fd1042, %fd1035, %fd1041;
	st.global.f64 	[%rd111+8], %fd1042;
	ld.global.u32 	%r717, [%rd112];
	mul.lo.s32 	%r718, %r717, %r1;
	mul.wide.s32 	%rd117, %r718, 8;
	add.s64 	%rd118, %rd1, %rd117;
	ld.global.f64 	%fd1043, [%rd118];
	sub.f64 	%fd1044, %fd1039, %fd1043;
	mul.f64 	%fd1045, %fd1035, %fd1044;
	st.global.f64 	[%rd111+16], %fd1045;
	ld.global.u32 	%r1968, [%rd3];
$L__BB3_24:
	ld.param.u64 	%rd576, [function_param_2];
	cvta.to.global.u64 	%rd8, %rd576;
	setp.ne.s32 	%p24, %r1968, 2;
	@%p24 bra 	$L__BB3_63;
	ld.global.u32 	%r32, [%rd8];
	setp.lt.s32 	%p25, %r32, 3;
	mov.f64 	%fd3787, 0d3FF0000000000000;
	@%p25 bra 	$L__BB3_39;
	mul.lo.s32 	%r33, %r32, %r1;
	add.s32 	%r34, %r32, -2;
	and.b32  	%r35, %r34, 7;
	setp.lt.u32 	%p26, %r32, 10;
	mov.b32 	%r1958, 2;
	mov.f64 	%fd3786, 0d0000000000000000;
	@%p26 bra 	$L__BB3_30;
	and.b32  	%r721, %r34, -8;
	neg.s32 	%r1956, %r721;
	add.s64 	%rd9, %rd1, 32;
	add.s32 	%r1954, %r33, 2;
	mov.f64 	%fd3786, 0d0000000000000000;
	mov.b32 	%r1955, 0;
$L__BB3_28:
	.pragma "nounroll";
	mul.wide.s32 	%rd119, %r1954, 8;
	add.s64 	%rd120, %rd9, %rd119;
	ld.global.f64 	%fd1050, [%rd120+-32];
	add.f64 	%fd1051, %fd1050, 0dBFE0000000000000;
	fma.rn.f64 	%fd1052, %fd1051, %fd1051, %fd3786;
	ld.global.f64 	%fd1053, [%rd120+-24];
	add.f64 	%fd1054, %fd1053, 0dBFE0000000000000;
	fma.rn.f64 	%fd1055, %fd1054, %fd1054, %fd1052;
	ld.global.f64 	%fd1056, [%rd120+-16];
	add.f64 	%fd1057, %fd1056, 0dBFE0000000000000;
	fma.rn.f64 	%fd1058, %fd1057, %fd1057, %fd1055;
	ld.global.f64 	%fd1059, [%rd120+-8];
	add.f64 	%fd1060, %fd1059, 0dBFE0000000000000;
	fma.rn.f64 	%fd1061, %fd1060, %fd1060, %fd1058;
	ld.global.f64 	%fd1062, [%rd120];
	add.f64 	%fd1063, %fd1062, 0dBFE0000000000000;
	fma.rn.f64 	%fd1064, %fd1063, %fd1063, %fd1061;
	ld.global.f64 	%fd1065, [%rd120+8];
	add.f64 	%fd1066, %fd1065, 0dBFE0000000000000;
	fma.rn.f64 	%fd1067, %fd1066, %fd1066, %fd1064;
	ld.global.f64 	%fd1068, [%rd120+16];
	add.f64 	%fd1069, %fd1068, 0dBFE0000000000000;
	fma.rn.f64 	%fd1070, %fd1069, %fd1069, %fd1067;
	ld.global.f64 	%fd1071, [%rd120+24];
	add.f64 	%fd1072, %fd1071, 0dBFE0000000000000;
	fma.rn.f64 	%fd3786, %fd1072, %fd1072, %fd1070;
	add.s32 	%r1956, %r1956, 8;
	add.s32 	%r1955, %r1955, 8;
	add.s32 	%r1954, %r1954, 8;
	setp.ne.s32 	%p27, %r1956, 0;
	@%p27 bra 	$L__BB3_28;
	add.s32 	%r1958, %r1955, 2;
$L__BB3_30:
	setp.eq.s32 	%p28, %r35, 0;
	@%p28 bra 	$L__BB3_38;
	and.b32  	%r46, %r34, 3;
	setp.lt.u32 	%p29, %r35, 4;
	@%p29 bra 	$L__BB3_33;
	add.s32 	%r722, %r33, %r1958;
	mul.wide.s32 	%rd121, %r722, 8;
	add.s64 	%rd122, %rd1, %rd121;
	ld.global.f64 	%fd1074, [%rd122];
	add.f64 	%fd1075, %fd1074, 0dBFE0000000000000;
	fma.rn.f64 	%fd1076, %fd1075, %fd1075, %fd3786;
	ld.global.f64 	%fd1077, [%rd122+8];
	add.f64 	%fd1078, %fd1077, 0dBFE0000000000000;
	fma.rn.f64 	%fd1079, %fd1078, %fd1078, %fd1076;
	ld.global.f64 	%fd1080, [%rd122+16];
	add.f64 	%fd1081, %fd1080, 0dBFE0000000000000;
	fma.rn.f64 	%fd1082, %fd1081, %fd1081, %fd1079;
	ld.global.f64 	%fd1083, [%rd122+24];
	add.f64 	%fd1084, %fd1083, 0dBFE0000000000000;
	fma.rn.f64 	%fd3786, %fd1084, %fd1084, %fd1082;
	add.s32 	%r1958, %r1958, 4;
$L__BB3_33:
	setp.eq.s32 	%p30, %r46, 0;
	@%p30 bra 	$L__BB3_38;
	setp.eq.s32 	%p31, %r46, 1;
	@%p31 bra 	$L__BB3_36;
	add.s32 	%r723, %r33, %r1958;
	mul.wide.s32 	%rd123, %r723, 8;
	add.s64 	%rd124, %rd1, %rd123;
	ld.global.f64 	%fd1086, [%rd124];
	add.f64 	%fd1087, %fd1086, 0dBFE0000000000000;
	fma.rn.f64 	%fd1088, %fd1087, %fd1087, %fd3786;
	ld.global.f64 	%fd1089, [%rd124+8];
	add.f64 	%fd1090, %fd1089, 0dBFE0000000000000;
	fma.rn.f64 	%fd3786, %fd1090, %fd1090, %fd1088;
	add.s32 	%r1958, %r1958, 2;
$L__BB3_36:
	and.b32  	%r724, %r32, 1;
	setp.eq.b32 	%p32, %r724, 1;
	not.pred 	%p33, %p32;
	@%p33 bra 	$L__BB3_38;
	add.s32 	%r725, %r33, %r1958;
	mul.wide.s32 	%rd125, %r725, 8;
	add.s64 	%rd126, %rd1, %rd125;
	ld.global.f64 	%fd1091, [%rd126];
	add.f64 	%fd1092, %fd1091, 0dBFE0000000000000;
	fma.rn.f64 	%fd3786, %fd1092, %fd1092, %fd3786;
$L__BB3_38:
	add.f64 	%fd3787, %fd3786, 0d3FF0000000000000;
$L__BB3_39:
	mul.lo.s32 	%r726, %r32, %r1;
	mul.wide.s32 	%rd127, %r726, 8;
	add.s64 	%rd128, %rd1, %rd127;
	ld.global.f64 	%fd1093, [%rd128];
	mul.f64 	%fd46, %fd1093, 0d3FF921FB54442D18;
	abs.f64 	%fd47, %fd46;
	setp.neu.f64 	%p34, %fd47, 0d7FF0000000000000;
	@%p34 bra 	$L__BB3_41;
	mov.f64 	%fd1099, 0d0000000000000000;
	mul.rn.f64 	%fd3789, %fd46, %fd1099;
	mov.b32 	%r1961, 1;
	bra.uni 	$L__BB3_44;
$L__BB3_41:
	mul.f64 	%fd1094, %fd46, 0d3FE45F306DC9C883;
	cvt.rni.s32.f64 	%r1960, %fd1094;
	cvt.rn.f64.s32 	%fd1095, %r1960;
	fma.rn.f64 	%fd1096, %fd1095, 0dBFF921FB54442D18, %fd46;
	fma.rn.f64 	%fd1097, %fd1095, 0dBC91A62633145C00, %fd1096;
	fma.rn.f64 	%fd3789, %fd1095, 0dB97B839A252049C0, %fd1097;
	setp.ltu.f64 	%p35, %fd47, 0d41E0000000000000;
	@%p35 bra 	$L__BB3_43;
	{ // callseq 47, 0
	.param .b64 param0;
	st.param.f64 	[param0], %fd46;
	.param .align 16 .b8 retval0[16];
	call.uni (retval0), 
	__internal_trig_reduction_slowpathd, 
	(
	param0
	);
	ld.param.f64 	%fd3789, [retval0];
	ld.param.b32 	%r1960, [retval0+8];
	} // callseq 47
$L__BB3_43:
	add.s32 	%r1961, %r1960, 1;
$L__BB3_44:
	ld.param.u64 	%rd585, [function_param_3];
	shl.b32 	%r729, %r1961, 6;
	cvt.u64.u32 	%rd129, %r729;
	and.b64  	%rd130, %rd129, 64;
	mov.u64 	%rd131, __cudart_sin_cos_coeffs;
	add.s64 	%rd132, %rd131, %rd130;
	mul.rn.f64 	%fd1100, %fd3789, %fd3789;
	and.b32  	%r730, %r1961, 1;
	setp.eq.b32 	%p36, %r730, 1;
	selp.f64 	%fd1101, 0dBDA8FF8320FD8164, 0d3DE5DB65F9785EBA, %p36;
	ld.global.nc.v2.f64 	{%fd1102, %fd1103}, [%rd132];
	fma.rn.f64 	%fd1104, %fd1101, %fd1100, %fd1102;
	fma.rn.f64 	%fd1105, %fd1104, %fd1100, %fd1103;
	ld.global.nc.v2.f64 	{%fd1106, %fd1107}, [%rd132+16];
	fma.rn.f64 	%fd1108, %fd1105, %fd1100, %fd1106;
	fma.rn.f64 	%fd1109, %fd1108, %fd1100, %fd1107;
	ld.global.nc.v2.f64 	{%fd1110, %fd1111}, [%rd132+32];
	fma.rn.f64 	%fd1112, %fd1109, %fd1100, %fd1110;
	fma.rn.f64 	%fd1113, %fd1112, %fd1100, %fd1111;
	fma.rn.f64 	%fd1114, %fd1113, %fd3789, %fd3789;
	fma.rn.f64 	%fd1115, %fd1113, %fd1100, 0d3FF0000000000000;
	selp.f64 	%fd1116, %fd1115, %fd1114, %p36;
	and.b32  	%r731, %r1961, 2;
	setp.eq.s32 	%p37, %r731, 0;
	mov.f64 	%fd1117, 0d0000000000000000;
	sub.f64 	%fd1118, %fd1117, %fd1116;
	selp.f64 	%fd53, %fd1116, %fd1118, %p37;
	cvta.to.global.u64 	%rd133, %rd585;
	mul.lo.s32 	%r732, %r1, 3;
	mul.wide.s32 	%rd134, %r732, 8;
	add.s64 	%rd10, %rd133, %rd134;
	st.global.f64 	[%rd10], %fd53;
	ld.global.u32 	%r733, [%rd8];
	mul.lo.s32 	%r734, %r733, %r1;
	mul.wide.s32 	%rd135, %r734, 8;
	add.s64 	%rd136, %rd1, %rd135;
	ld.global.f64 	%fd1119, [%rd136+8];
	mul.f64 	%fd54, %fd1119, 0d3FF921FB54442D18;
	abs.f64 	%fd55, %fd54;
	setp.neu.f64 	%p38, %fd55, 0d7FF0000000000000;
	@%p38 bra 	$L__BB3_46;
	mov.f64 	%fd1125, 0d0000000000000000;
	mul.rn.f64 	%fd3791, %fd54, %fd1125;
	mov.b32 	%r1963, 1;
	bra.uni 	$L__BB3_49;
$L__BB3_46:
	mul.f64 	%fd1120, %fd54, 0d3FE45F306DC9C883;
	cvt.rni.s32.f64 	%r1962, %fd1120;
	cvt.rn.f64.s32 	%fd1121, %r1962;
	fma.rn.f64 	%fd1122, %fd1121, 0dBFF921FB54442D18, %fd54;
	fma.rn.f64 	%fd1123, %fd1121, 0dBC91A62633145C00, %fd1122;
	fma.rn.f64 	%fd3791, %fd1121, 0dB97B839A252049C0, %fd1123;
	setp.ltu.f64 	%p39, %fd55, 0d41E0000000000000;
	@%p39 bra 	$L__BB3_48;
	{ // callseq 48, 0
	.param .b64 param0;
	st.param.f64 	[param0], %fd54;
	.param .align 16 .b8 retval0[16];
	call.uni (retval0), 
	__internal_trig_reduction_slowpathd, 
	(
	param0
	);
	ld.param.f64 	%fd3791, [retval0];
	ld.param.b32 	%r1962, [retval0+8];
	} // callseq 48
$L__BB3_48:
	add.s32 	%r1963, %r1962, 1;
$L__BB3_49:
	shl.b32 	%r737, %r1963, 6;
	cvt.u64.u32 	%rd137, %r737;
	and.b64  	%rd138, %rd137, 64;
	add.s64 	%rd140, %rd131, %rd138;
	mul.rn.f64 	%fd1126, %fd3791, %fd3791;
	and.b32  	%r738, %r1963, 1;
	setp.eq.b32 	%p40, %r738, 1;
	selp.f64 	%fd1127, 0dBDA8FF8320FD8164, 0d3DE5DB65F9785EBA, %p40;
	ld.global.nc.v2.f64 	{%fd1128, %fd1129}, [%rd140];
	fma.rn.f64 	%fd1130, %fd1127, %fd1126, %fd1128;
	fma.rn.f64 	%fd1131, %fd1130, %fd1126, %fd1129;
	ld.global.nc.v2.f64 	{%fd1132, %fd1133}, [%rd140+16];
	fma.rn.f64 	%fd1134, %fd1131, %fd1126, %fd1132;
	fma.rn.f64 	%fd1135, %fd1134, %fd1126, %fd1133;
	ld.global.nc.v2.f64 	{%fd1136, %fd1137}, [%rd140+32];
	fma.rn.f64 	%fd1138, %fd1135, %fd1126, %fd1136;
	fma.rn.f64 	%fd1139, %fd1138, %fd1126, %fd1137;
	fma.rn.f64 	%fd1140, %fd1139, %fd3791, %fd3791;
	fma.rn.f64 	%fd1141, %fd1139, %fd1126, 0d3FF0000000000000;
	selp.f64 	%fd1142, %fd1141, %fd1140, %p40;
	and.b32  	%r739, %r1963, 2;
	setp.eq.s32 	%p41, %r739, 0;
	mov.f64 	%fd1143, 0d0000000000000000;
	sub.f64 	%fd1144, %fd1143, %fd1142;
	selp.f64 	%fd1145, %fd1142, %fd1144, %p41;
	mul.f64 	%fd1146, %fd53, %fd1145;
	mul.f64 	%fd1147, %fd3787, %fd1146;
	st.global.f64 	[%rd10], %fd1147;
	ld.global.u32 	%r740, [%rd8];
	mul.lo.s32 	%r741, %r740, %r1;
	mul.wide.s32 	%rd141, %r741, 8;
	add.s64 	%rd142, %rd1, %rd141;
	ld.global.f64 	%fd1148, [%rd142];
	mul.f64 	%fd61, %fd1148, 0d3FF921FB54442D18;
	abs.f64 	%fd62, %fd61;
	setp.neu.f64 	%p42, %fd62, 0d7FF0000000000000;
	@%p42 bra 	$L__BB3_51;
	mov.f64 	%fd1154, 0d0000000000000000;
	mul.rn.f64 	%fd3793, %fd61, %fd1154;
	mov.b32 	%r1965, 1;
	bra.uni 	$L__BB3_54;
$L__BB3_51:
	mul.f64 	%fd1149, %fd61, 0d3FE45F306DC9C883;
	cvt.rni.s32.f64 	%r1964, %fd1149;
	cvt.rn.f64.s32 	%fd1150, %r1964;
	fma.rn.f64 	%fd1151, %fd1150, 0dBFF921FB54442D18, %fd61;
	fma.rn.f64 	%fd1152, %fd1150, 0dBC91A62633145C00, %fd1151;
	fma.rn.f64 	%fd3793, %fd1150, 0dB97B839A252049C0, %fd1152;
	setp.ltu.f64 	%p43, %fd62, 0d41E0000000000000;
	@%p43 bra 	$L__BB3_53;
	{ // callseq 49, 0
	.param .b64 param0;
	st.param.f64 	[param0], %fd61;
	.param .align 16 .b8 retval0[16];
	call.uni (retval0), 
	__internal_trig_reduction_slowpathd, 
	(
	param0
	);
	ld.param.f64 	%fd3793, [retval0];
	ld.param.b32 	%r1964, [retval0+8];
	} // callseq 49
$L__BB3_53:
	add.s32 	%r1965, %r1964, 1;
$L__BB3_54:
	shl.b32 	%r744, %r1965, 6;
	cvt.u64.u32 	%rd143, %r744;
	and.b64  	%rd144, %rd143, 64;
	add.s64 	%rd146, %rd131, %rd144;
	mul.rn.f64 	%fd1155, %fd3793, %fd3793;
	and.b32  	%r745, %r1965, 1;
	setp.eq.b32 	%p44, %r745, 1;
	selp.f64 	%fd1156, 0dBDA8FF8320FD8164, 0d3DE5DB65F9785EBA, %p44;
	ld.global.nc.v2.f64 	{%fd1157, %fd1158}, [%rd146];
	fma.rn.f64 	%fd1159, %fd1156, %fd1155, %fd1157;
	fma.rn.f64 	%fd1160, %fd1159, %fd1155, %fd1158;
	ld.global.nc.v2.f64 	{%fd1161, %fd1162}, [%rd146+16];
	fma.rn.f64 	%fd1163, %fd1160, %fd1155, %fd1161;
	fma.rn.f64 	%fd1164, %fd1163, %fd1155, %fd1162;
	ld.global.nc.v2.f64 	{%fd1165, %fd1166}, [%rd146+32];
	fma.rn.f64 	%fd1167, %fd1164, %fd1155, %fd1165;
	fma.rn.f64 	%fd1168, %fd1167, %fd1155, %fd1166;
	fma.rn.f64 	%fd1169, %fd1168, %fd3793, %fd3793;
	fma.rn.f64 	%fd1170, %fd1168, %fd1155, 0d3FF0000000000000;
	selp.f64 	%fd1171, %fd1170, %fd1169, %p44;
	and.b32  	%r746, %r1965, 2;
	setp.eq.s32 	%p45, %r746, 0;
	mov.f64 	%fd1172, 0d0000000000000000;
	sub.f64 	%fd1173, %fd1172, %fd1171;
	selp.f64 	%fd68, %fd1171, %fd1173, %p45;
	st.global.f64 	[%rd10+8], %fd68;
	ld.global.u32 	%r747, [%rd8];
	mul.lo.s32 	%r748, %r747, %r1;
	mul.wide.s32 	%rd147, %r748, 8;
	add.s64 	%rd148, %rd1, %rd147;
	ld.global.f64 	%fd1174, [%rd148+8];
	mul.f64 	%fd69, %fd1174, 0d3FF921FB54442D18;
	abs.f64 	%fd70, %fd69;
	setp.neu.f64 	%p46, %fd70, 0d7FF0000000000000;
	@%p46 bra 	$L__BB3_56;
	mov.f64 	%fd1180, 0d0000000000000000;
	mul.rn.f64 	%fd3794, %fd69, %fd1180;
	mov.b32 	%r1966, 0;
	bra.uni 	$L__BB3_58;
$L__BB3_56:
	mul.f64 	%fd1175, %fd69, 0d3FE45F306DC9C883;
	cvt.rni.s32.f64 	%r1966, %fd1175;
	cvt.rn.f64.s32 	%fd1176, %r1966;
	fma.rn.f64 	%fd1177, %fd1176, 0dBFF921FB54442D18, %fd69;
	fma.rn.f64 	%fd1178, %fd1176, 0dBC91A62633145C00, %fd1177;
	fma.rn.f64 	%fd3794, %fd1176, 0dB97B839A252049C0, %fd1178;
	setp.ltu.f64 	%p47, %fd70, 0d41E0000000000000;
	@%p47 bra 	$L__BB3_58;
	{ // callseq 50, 0
	.param .b64 param0;
	st.param.f64 	[param0], %fd69;
	.param .align 16 .b8 retval0[16];
	call.uni (retval0), 
	__internal_trig_reduction_slowpathd, 
	(
	param0
	);
	ld.param.f64 	%fd3794, [retval0];
	ld.param.b32 	%r1966, [retval0+8];
	} // callseq 50
$L__BB3_58:
	shl.b32 	%r751, %r1966, 6;
	cvt.u64.u32 	%rd149, %r751;
	and.b64  	%rd150, %rd149, 64;
	add.s64 	%rd152, %rd131, %rd150;
	mul.rn.f64 	%fd1181, %fd3794, %fd3794;
	and.b32  	%r752, %r1966, 1;
	setp.eq.b32 	%p48, %r752, 1;
	selp.f64 	%fd1182, 0dBDA8FF8320FD8164, 0d3DE5DB65F9785EBA, %p48;
	ld.global.nc.v2.f64 	{%fd1183, %fd1184}, [%rd152];
	fma.rn.f64 	%fd1185, %fd1182, %fd1181, %fd1183;
	fma.rn.f64 	%fd1186, %fd1185, %fd1181, %fd1184;
	ld.global.nc.v2.f64 	{%fd1187, %fd1188}, [%rd152+16];
	fma.rn.f64 	%fd1189, %fd1186, %fd1181, %fd1187;
	fma.rn.f64 	%fd1190, %fd1189, %fd1181, %fd1188;
	ld.global.nc.v2.f64 	{%fd1191, %fd1192}, [%rd152+32];
	fma.rn.f64 	%fd1193, %fd1190, %fd1181, %fd1191;
	fma.rn.f64 	%fd1194, %fd1193, %fd1181, %fd1192;
	fma.rn.f64 	%fd1195, %fd1194, %fd3794, %fd3794;
	fma.rn.f64 	%fd1196, %fd1194, %fd1181, 0d3FF0000000000000;
	selp.f64 	%fd1197, %fd1196, %fd1195, %p48;
	and.b32  	%r753, %r1966, 2;
	setp.eq.s32 	%p49, %r753, 0;
	mov.f64 	%fd1198, 0d0000000000000000;
	sub.f64 	%fd1199, %fd1198, %fd1197;
	selp.f64 	%fd1200, %fd1197, %fd1199, %p49;
	mul.f64 	%fd1201, %fd68, %fd1200;
	mul.f64 	%fd1202, %fd3787, %fd1201;
	st.global.f64 	[%rd10+8], %fd1202;
	ld.global.u32 	%r754, [%rd8];
	mul.lo.s32 	%r755, %r754, %r1;
	mul.wide.s32 	%rd153, %r755, 8;
	add.s64 	%rd154, %rd1, %rd153;
	ld.global.f64 	%fd1203, [%rd154];
	mul.f64 	%fd75, %fd1203, 0d3FF921FB54442D18;
	abs.f64 	%fd76, %fd75;
	setp.neu.f64 	%p50, %fd76, 0d7FF0000000000000;
	@%p50 bra 	$L__BB3_60;
	mov.f64 	%fd1209, 0d0000000000000000;
	mul.rn.f64 	%fd3795, %fd75, %fd1209;
	mov.b32 	%r1967, 0;
	bra.uni 	$L__BB3_62;
$L__BB3_60:
	mul.f64 	%fd1204, %fd75, 0d3FE45F306DC9C883;
	cvt.rni.s32.f64 	%r1967, %fd1204;
	cvt.rn.f64.s32 	%fd1205, %r1967;
	fma.rn.f64 	%fd1206, %fd1205, 0dBFF921FB54442D18, %fd75;
	fma.rn.f64 	%fd1207, %fd1205, 0dBC91A62633145C00, %fd1206;
	fma.rn.f64 	%fd3795, %fd1205, 0dB97B839A252049C0, %fd1207;
	setp.ltu.f64 	%p51, %fd76, 0d41E0000000000000;
	@%p51 bra 	$L__BB3_62;
	{ // callseq 51, 0
	.param .b64 param0;
	st.param.f64 	[param0], %fd75;
	.param .align 16 .b8 retval0[16];
	call.uni (retval0), 
	__internal_trig_reduction_slowpathd, 
	(
	param0
	);
	ld.param.f64 	%fd3795, [retval0];
	ld.param.b32 	%r1967, [retval0+8];
	} // callseq 51
$L__BB3_62:
	shl.b32 	%r758, %r1967, 6;
	cvt.u64.u32 	%rd155, %r758;
	and.b64  	%rd156, %rd155, 64;
	add.s64 	%rd158, %rd131, %rd156;
	mul.rn.f64 	%fd1210, %fd3795, %fd3795;
	and.b32  	%r759, %r1967, 1;
	setp.eq.b32 	%p52, %r759, 1;
	selp.f64 	%fd1211, 0dBDA8FF8320FD8164, 0d3DE5DB65F9785EBA, %p52;
	ld.global.nc.v2.f64 	{%fd1212, %fd1213}, [%rd158];
	fma.rn.f64 	%fd1214, %fd1211, %fd1210, %fd1212;
	fma.rn.f64 	%fd1215, %fd1214, %fd1210, %fd1213;
	ld.global.nc.v2.f64 	{%fd1216, %fd1217}, [%rd158+16];
	fma.rn.f64 	%fd1218, %fd1215, %fd1210, %fd1216;
	fma.rn.f64 	%fd1219, %fd1218, %fd1210, %fd1217;
	ld.global.nc.v2.f64 	{%fd1220, %fd1221}, [%rd158+32];
	fma.rn.f64 	%fd1222, %fd1219, %fd1210, %fd1220;
	fma.rn.f64 	%fd1223, %fd1222, %fd1210, %fd1221;
	fma.rn.f64 	%fd1224, %fd1223, %fd3795, %fd3795;
	fma.rn.f64 	%fd1225, %fd1223, %fd1210, 0d3FF0000000000000;
	selp.f64 	%fd1226, %fd1225, %fd1224, %p52;
	and.b32  	%r760, %r1967, 2;
	setp.eq.s32 	%p53, %r760, 0;
	mov.f64 	%fd1227, 0d0000000000000000;
	sub.f64 	%fd1228, %fd1227, %fd1226;
	selp.f64 	%fd1229, %fd1226, %fd1228, %p53;
	mul.f64 	%fd1230, %fd3787, %fd1229;
	st.global.f64 	[%rd10+16], %fd1230;
	ld.global.u32 	%r1968, [%rd3];
$L__BB3_63:
	setp.ne.s32 	%p54, %r1968, 3;
	@%p54 bra 	$L__BB3_110;
	ld.global.u32 	%r74, [%rd8];
	add.s32 	%r75, %r74, -2;
	setp.lt.s32 	%p55, %r74, 3;
	mov.f64 	%fd3805, 0d0000000000000000;
	@%p55 bra 	$L__BB3_86;
	setp.eq.s32 	%p56, %r74, 3;
	mov.b32 	%r1976, 2;
	mov.f64 	%fd3805, 0d0000000000000000;
	@%p56 bra 	$L__BB3_79;
	mad.lo.s32 	%r762, %r74, %r1, %r74;
	add.s32 	%r1970, %r762, -1;
	and.b32  	%r763, %r75, -2;
	neg.s32 	%r1969, %r763;
	mov.f64 	%fd3805, 0d0000000000000000;
	mov.u64 	%rd163, __cudart_sin_cos_coeffs;
	mov.u32 	%r1971, %r74;
$L__BB3_67:
	mul.wide.s32 	%rd159, %r1970, 8;
	add.s64 	%rd160, %rd1, %rd159;
	ld.global.f64 	%fd1235, [%rd160];
	add.f64 	%fd82, %fd1235, 0dBFE0000000000000;
	mul.f64 	%fd83, %fd82, 0d404F6A7A2955385E;
	abs.f64 	%fd84, %fd83;
	setp.neu.f64 	%p57, %fd84, 0d7FF0000000000000;
	@%p57 bra 	$L__BB3_69;
	mov.f64 	%fd1241, 0d0000000000000000;
	mul.rn.f64 	%fd3798, %fd83, %fd1241;
	mov.b32 	%r1973, 1;
	bra.uni 	$L__BB3_72;
$L__BB3_69:
	mul.f64 	%fd1236, %fd83, 0d3FE45F306DC9C883;
	cvt.rni.s32.f64 	%r1972, %fd1236;
	cvt.rn.f64.s32 	%fd1237, %r1972;
	fma.rn.f64 	%fd1238, %fd1237, 0dBFF921FB54442D18, %fd83;
	fma.rn.f64 	%fd1239, %fd1237, 0dBC91A62633145C00, %fd1238;
	fma.rn.f64 	%fd3798, %fd1237, 0dB97B839A252049C0, %fd1239;
	setp.ltu.f64 	%p58, %fd84, 0d41E0000000000000;
	@%p58 bra 	$L__BB3_71;
	{ // callseq 52, 0
	.param .b64 param0;
	st.param.f64 	[param0], %fd83;
	.param .align 16 .b8 retval0[16];
	call.uni (retval0), 
	__internal_trig_reduction_slowpathd, 
	(
	param0
	);
	ld.param.f64 	%fd3798, [retval0];
	ld.param.b32 	%r1972, [retval0+8];
	} // callseq 52
$L__BB3_71:
	add.s32 	%r1973, %r1972, 1;
$L__BB3_72:
	shl.b32 	%r766, %r1973, 6;
	cvt.u64.u32 	%rd161, %r766;
	and.b64  	%rd162, %rd161, 64;
	add.s64 	%rd164, %rd163, %rd162;
	mul.rn.f64 	%fd1242, %fd3798, %fd3798;
	and.b32  	%r767, %r1973, 1;
	setp.eq.b32 	%p59, %r767, 1;
	selp.f64 	%fd1243, 0dBDA8FF8320FD8164, 0d3DE5DB65F9785EBA, %p59;
	ld.global.nc.v2.f64 	{%fd1244, %fd1245}, [%rd164];
	fma.rn.f64 	%fd1246, %fd1243, %fd1242, %fd1244;
	fma.rn.f64 	%fd1247, %fd1246, %fd1242, %fd1245;
	ld.global.nc.v2.f64 	{%fd1248, %fd1249}, [%rd164+16];
	fma.rn.f64 	%fd1250, %fd1247, %fd1242, %fd1248;
	fma.rn.f64 	%fd1251, %fd1250, %fd1242, %fd1249;
	ld.global.nc.v2.f64 	{%fd1252, %fd1253}, [%rd164+32];
	fma.rn.f64 	%fd1254, %fd1251, %fd1242, %fd1252;
	fma.rn.f64 	%fd1255, %fd1254, %fd1242, %fd1253;
	fma.rn.f64 	%fd1256, %fd1255, %fd3798, %fd3798;
	fma.rn.f64 	%fd1257, %fd1255, %fd1242, 0d3FF0000000000000;
	selp.f64 	%fd1258, %fd1257, %fd1256, %p59;
	and.b32  	%r768, %r1973, 2;
	setp.eq.s32 	%p60, %r768, 0;
	mov.f64 	%fd1259, 0d0000000000000000;
	sub.f64 	%fd1260, %fd1259, %fd1258;
	selp.f64 	%fd1261, %fd1258, %fd1260, %p60;
	mul.f64 	%fd1262, %fd82, %fd82;
	sub.f64 	%fd1263, %fd1262, %fd1261;
	add.f64 	%fd90, %fd3805, %fd1263;
	cvt.s64.s32 	%rd165, %r1971;
	mul.lo.s32 	%r769, %r74, %r1;
	cvt.s64.s32 	%rd166, %r769;
	add.s64 	%rd167, %rd166, %rd165;
	shl.b64 	%rd168, %rd167, 3;
	add.s64 	%rd169, %rd1, %rd168;
	ld.global.f64 	%fd1264, [%rd169+-16];
	add.f64 	%fd91, %fd1264, 0dBFE0000000000000;
	mul.f64 	%fd92, %fd91, 0d404F6A7A2955385E;
	abs.f64 	%fd93, %fd92;
	setp.eq.f64 	%p61, %fd93, 0d7FF0000000000000;
	@%p61 bra 	$L__BB3_76;
	mul.f64 	%fd1265, %fd92, 0d3FE45F306DC9C883;
	cvt.rni.s32.f64 	%r1974, %fd1265;
	cvt.rn.f64.s32 	%fd1266, %r1974;
	fma.rn.f64 	%fd1267, %fd1266, 0dBFF921FB54442D18, %fd92;
	fma.rn.f64 	%fd1268, %fd1266, 0dBC91A62633145C00, %fd1267;
	fma.rn.f64 	%fd3800, %fd1266, 0dB97B839A252049C0, %fd1268;
	setp.ltu.f64 	%p62, %fd93, 0d41E0000000000000;
	@%p62 bra 	$L__BB3_75;
	{ // callseq 53, 0
	.param .b64 param0;
	st.param.f64 	[param0], %fd92;
	.param .align 16 .b8 retval0[16];
	call.uni (retval0), 
	__internal_trig_reduction_slowpathd, 
	(
	param0
	);
	ld.param.f64 	%fd3800, [retval0];
	ld.param.b32 	%r1974, [retval0+8];
	} // callseq 53
$L__BB3_75:
	add.s32 	%r1975, %r1974, 1;
	bra.uni 	$L__BB3_77;
$L__BB3_76:
	mov.f64 	%fd1270, 0d0000000000000000;
	mul.rn.f64 	%fd3800, %fd92, %fd1270;
	mov.b32 	%r1975, 1;
$L__BB3_77:
	shl.b32 	%r772, %r1975, 6;
	cvt.u64.u32 	%rd170, %r772;
	and.b64  	%rd171, %rd170, 64;
	add.s64 	%rd173, %rd163, %rd171;
	mul.rn.f64 	%fd1271, %fd3800, %fd3800;
	and.b32  	%r773, %r1975, 1;
	setp.eq.b32 	%p63, %r773, 1;
	selp.f64 	%fd1272, 0dBDA8FF8320FD8164, 0d3DE5DB65F9785EBA, %p63;
	ld.global.nc.v2.f64 	{%fd1273, %fd1274}, [%rd173];
	fma.rn.f64 	%fd1275, %fd1272, %fd1271, %fd1273;
	fma.rn.f64 	%fd1276, %fd1275, %fd1271, %fd1274;
	ld.global.nc.v2.f64 	{%fd1277, %fd1278}, [%rd173+16];
	fma.rn.f64 	%fd1279, %fd1276, %fd1271, %fd1277;
	fma.rn.f64 	%fd1280, %fd1279, %fd1271, %fd1278;
	ld.global.nc.v2.f64 	{%fd1281, %fd1282}, [%rd173+32];
	fma.rn.f64 	%fd1283, %fd1280, %fd1271, %fd1281;
	fma.rn.f64 	%fd1284, %fd1283, %fd1271, %fd1282;
	fma.rn.f64 	%fd1285, %fd1284, %fd3800, %fd3800;
	fma.rn.f64 	%fd1286, %fd1284, %fd1271, 0d3FF0000000000000;
	selp.f64 	%fd1287, %fd1286, %fd1285, %p63;
	and.b32  	%r774, %r1975, 2;
	setp.eq.s32 	%p64, %r774, 0;
	mov.f64 	%fd1288, 0d0000000000000000;
	sub.f64 	%fd1289, %fd1288, %fd1287;
	selp.f64 	%fd1290, %fd1287, %fd1289, %p64;
	mul.f64 	%fd1291, %fd91, %fd91;
	sub.f64 	%fd1292, %fd1291, %fd1290;
	add.f64 	%fd3805, %fd90, %fd1292;
	add.s32 	%r1970, %r1970, -2;
	add.s32 	%r1969, %r1969, 2;
	add.s32 	%r1971, %r1971, -2;
	setp.ne.s32 	%p65, %r1969, 0;
	@%p65 bra 	$L__BB3_67;
	add.s32 	%r1976, %r1971, -1;
$L__BB3_79:
	and.b32  	%r775, %r74, 1;
	setp.eq.b32 	%p66, %r775, 1;
	not.pred 	%p67, %p66;
	@%p67 bra 	$L__BB3_86;
	mad.lo.s32 	%r776, %r74, %r1, %r1976;
	mul.wide.s32 	%rd174, %r776, 8;
	add.s64 	%rd175, %rd1, %rd174;
	ld.global.f64 	%fd1293, [%rd175];
	add.f64 	%fd102, %fd1293, 0dBFE0000000000000;
	mul.f64 	%fd103, %fd102, 0d404F6A7A2955385E;
	abs.f64 	%fd104, %fd103;
	setp.eq.f64 	%p68, %fd104, 0d7FF0000000000000;
	@%p68 bra 	$L__BB3_84;
	mul.f64 	%fd1294, %fd103, 0d3FE45F306DC9C883;
	cvt.rni.s32.f64 	%r1977, %fd1294;
	cvt.rn.f64.s32 	%fd1295, %r1977;
	fma.rn.f64 	%fd1296, %fd1295, 0dBFF921FB54442D18, %fd103;
	fma.rn.f64 	%fd1297, %fd1295, 0dBC91A62633145C00, %fd1296;
	fma.rn.f64 	%fd3804, %fd1295, 0dB97B839A252049C0, %fd1297;
	setp.ltu.f64 	%p69, %fd104, 0d41E0000000000000;
	@%p69 bra 	$L__BB3_83;
	{ // callseq 54, 0
	.param .b64 param0;
	st.param.f64 	[param0], %fd103;
	.param .align 16 .b8 retval0[16];
	call.uni (retval0), 
	__internal_trig_reduction_slowpathd, 
	(
	param0
	);
	ld.param.f64 	%fd3804, [retval0];
	ld.param.b32 	%r1977, [retval0+8];
	} // callseq 54
$L__BB3_83:
	add.s32 	%r1978, %r1977, 1;
	bra.uni 	$L__BB3_85;
$L__BB3_84:
	mov.f64 	%fd1299, 0d0000000000000000;
	mul.rn.f64 	%fd3804, %fd103, %fd1299;
	mov.b32 	%r1978, 1;
$L__BB3_85:
	shl.b32 	%r779, %r1978, 6;
	cvt.u64.u32 	%rd176, %r779;
	and.b64  	%rd177, %rd176, 64;
	mov.u64 	%rd178, __cudart_sin_cos_coeffs;
	add.s64 	%rd179, %rd178, %rd177;
	mul.rn.f64 	%fd1300, %fd3804, %fd3804;
	and.b32  	%r780, %r1978, 1;
	setp.eq.b32 	%p70, %r780, 1;
	selp.f64 	%fd1301, 0dBDA8FF8320FD8164, 0d3DE5DB65F9785EBA, %p70;
	ld.global.nc.v2.f64 	{%fd1302, %fd1303}, [%rd179];
	fma.rn.f64 	%fd1304, %fd1301, %fd1300, %fd1302;
	fma.rn.f64 	%fd1305, %fd1304, %fd1300, %fd1303;
	ld.global.nc.v2.f64 	{%fd1306, %fd1307}, [%rd179+16];
	fma.rn.f64 	%fd1308, %fd1305, %fd1300, %fd1306;
	fma.rn.f64 	%fd1309, %fd1308, %fd1300, %fd1307;
	ld.global.nc.v2.f64 	{%fd1310, %fd1311}, [%rd179+32];
	fma.rn.f64 	%fd1312, %fd1309, %fd1300, %fd1310;
	fma.rn.f64 	%fd1313, %fd1312, %fd1300, %fd1311;
	fma.rn.f64 	%fd1314, %fd1313, %fd3804, %fd3804;
	fma.rn.f64 	%fd1315, %fd1313, %fd1300, 0d3FF0000000000000;
	selp.f64 	%fd1316, %fd1315, %fd1314, %p70;
	and.b32  	%r781, %r1978, 2;
	setp.eq.s32 	%p71, %r781, 0;
	mov.f64 	%fd1317, 0d0000000000000000;
	sub.f64 	%fd1318, %fd1317, %fd1316;
	selp.f64 	%fd1319, %fd1316, %fd1318, %p71;
	mul.f64 	%fd1320, %fd102, %fd102;
	sub.f64 	%fd1321, %fd1320, %fd1319;
	add.f64 	%fd3805, %fd3805, %fd1321;
$L__BB3_86:
	cvt.rn.f64.s32 	%fd1322, %r75;
	add.f64 	%fd1323, %fd3805, %fd1322;
	fma.rn.f64 	%fd112, %fd1323, 0d4059000000000000, 0d3FF0000000000000;
	mul.lo.s32 	%r783, %r74, %r1;
	mul.wide.s32 	%rd180, %r783, 8;
	add.s64 	%rd181, %rd1, %rd180;
	ld.global.f64 	%fd1324, [%rd181];
	mul.f64 	%fd113, %fd1324, 0d3FF921FB54442D18;
	abs.f64 	%fd114, %fd113;
	setp.neu.f64 	%p72, %fd114, 0d7FF0000000000000;
	@%p72 bra 	$L__BB3_88;
	mov.f64 	%fd1330, 0d0000000000000000;
	mul.rn.f64 	%fd3807, %fd113, %fd1330;
	mov.b32 	%r1980, 1;
	bra.uni 	$L__BB3_91;
$L__BB3_88:
	mul.f64 	%fd1325, %fd113, 0d3FE45F306DC9C883;
	cvt.rni.s32.f64 	%r1979, %fd1325;
	cvt.rn.f64.s32 	%fd1326, %r1979;
	fma.rn.f64 	%fd1327, %fd1326, 0dBFF921FB54442D18, %fd113;
	fma.rn.f64 	%fd1328, %fd1326, 0dBC91A62633145C00, %fd1327;
	fma.rn.f64 	%fd3807, %fd1326, 0dB97B839A252049C0, %fd1328;
	setp.ltu.f64 	%p73, %fd114, 0d41E0000000000000;
	@%p73 bra 	$L__BB3_90;
	{ // callseq 55, 0
	.param .b64 param0;
	st.param.f64 	[param0], %fd113;
	.param .align 16 .b8 retval0[16];
	call.uni (retval0), 
	__internal_trig_reduction_slowpathd, 
	(
	param0
	);
	ld.param.f64 	%fd3807, [retval0];
	ld.param.b32 	%r1979, [retval0+8];
	} // callseq 55
$L__BB3_90:
	add.s32 	%r1980, %r1979, 1;
$L__BB3_91:
	ld.param.u64 	%rd586, [function_param_3];
	ld.param.u64 	%rd577, [function_param_2];
	shl.b32 	%r786, %r1980, 6;
	cvt.u64.u32 	%rd182, %r786;
	and.b64  	%rd183, %rd182, 64;
	mov.u64 	%rd184, __cudart_sin_cos_coeffs;
	add.s64 	%rd185, %rd184, %rd183;
	mul.rn.f64 	%fd1331, %fd3807, %fd3807;
	and.b32  	%r787, %r1980, 1;
	setp.eq.b32 	%p74, %r787, 1;
	selp.f64 	%fd1332, 0dBDA8FF8320FD8164, 0d3DE5DB65F9785EBA, %p74;
	ld.global.nc.v2.f64 	{%fd1333, %fd1334}, [%rd185];
	fma.rn.f64 	%fd1335, %fd1332, %fd1331, %fd1333;
	fma.rn.f64 	%fd1336, %fd1335, %fd1331, %fd1334;
	ld.global.nc.v2.f64 	{%fd1337, %fd1338}, [%rd185+16];
	fma.rn.f64 	%fd1339, %fd1336, %fd1331, %fd1337;
	fma.rn.f64 	%fd1340, %fd1339, %fd1331, %fd1338;
	ld.global.nc.v2.f64 	{%fd1341, %fd1342}, [%rd185+32];
	fma.rn.f64 	%fd1343, %fd1340, %fd1331, %fd1341;
	fma.rn.f64 	%fd1344, %fd1343, %fd1331, %fd1342;
	fma.rn.f64 	%fd1345, %fd1344, %fd3807, %fd3807;
	fma.rn.f64 	%fd1346, %fd1344, %fd1331, 0d3FF0000000000000;
	selp.f64 	%fd1347, %fd1346, %fd1345, %p74;
	and.b32  	%r788, %r1980, 2;
	setp.eq.s32 	%p75, %r788, 0;
	mov.f64 	%fd1348, 0d0000000000000000;
	sub.f64 	%fd1349, %fd1348, %fd1347;
	selp.f64 	%fd120, %fd1347, %fd1349, %p75;
	cvta.to.global.u64 	%rd186, %rd586;
	mul.lo.s32 	%r789, %r1, 3;
	mul.wide.s32 	%rd187, %r789, 8;
	add.s64 	%rd11, %rd186, %rd187;
	st.global.f64 	[%rd11], %fd120;
	cvta.to.global.u64 	%rd12, %rd577;
	ld.global.u32 	%r790, [%rd12];
	mul.lo.s32 	%r791, %r790, %r1;
	mul.wide.s32 	%rd188, %r791, 8;
	add.s64 	%rd189, %rd1, %rd188;
	ld.global.f64 	%fd1350, [%rd189+8];
	mul.f64 	%fd121, %fd1350, 0d3FF921FB54442D18;
	abs.f64 	%fd122, %fd121;
	setp.neu.f64 	%p76, %fd122, 0d7FF0000000000000;
	@%p76 bra 	$L__BB3_93;
	mov.f64 	%fd1356, 0d0000000000000000;
	mul.rn.f64 	%fd3809, %fd121, %fd1356;
	mov.b32 	%r1982, 1;
	bra.uni 	$L__BB3_96;
$L__BB3_93:
	mul.f64 	%fd1351, %fd121, 0d3FE45F306DC9C883;
	cvt.rni.s32.f64 	%r1981, %fd1351;
	cvt.rn.f64.s32 	%fd1352, %r1981;
	fma.rn.f64 	%fd1353, %fd1352, 0dBFF921FB54442D18, %fd121;
	fma.rn.f64 	%fd1354, %fd1352, 0dBC91A62633145C00, %fd1353;
	fma.rn.f64 	%fd3809, %fd1352, 0dB97B839A252049C0, %fd1354;
	setp.ltu.f64 	%p77, %fd122, 0d41E0000000000000;
	@%p77 bra 	$L__BB3_95;
	{ // callseq 56, 0
	.param .b64 param0;
	st.param.f64 	[param0], %fd121;
	.param .align 16 .b8 retval0[16];
	call.uni (retval0), 
	__internal_trig_reduction_slowpathd, 
	(
	param0
	);
	ld.param.f64 	%fd3809, [retval0];
	ld.param.b32 	%r1981, [retval0+8];
	} // callseq 56
$L__BB3_95:
	add.s32 	%r1982, %r1981, 1;
$L__BB3_96:
	shl.b32 	%r794, %r1982, 6;
	cvt.u64.u32 	%rd190, %r794;
	and.b64  	%rd191, %rd190, 64;
	add.s64 	%rd193, %rd184, %rd191;
	mul.rn.f64 	%fd1357, %fd3809, %fd3809;
	and.b32  	%r795, %r1982, 1;
	setp.eq.b32 	%p78, %r795, 1;
	selp.f64 	%fd1358, 0dBDA8FF8320FD8164, 0d3DE5DB65F9785EBA, %p78;
	ld.global.nc.v2.f64 	{%fd1359, %fd1360}, [%rd193];
	fma.rn.f64 	%fd1361, %fd1358, %fd1357, %fd1359;
	fma.rn.f64 	%fd1362, %fd1361, %fd1357, %fd1360;
	ld.global.nc.v2.f64 	{%fd1363, %fd1364}, [%rd193+16];
	fma.rn.f64 	%fd1365, %fd1362, %fd1357, %fd1363;
	fma.rn.f64 	%fd1366, %fd1365, %fd1357, %fd1364;
	ld.global.nc.v2.f64 	{%fd1367, %fd1368}, [%rd193+32];
	fma.rn.f64 	%fd1369, %fd1366, %fd1357, %fd1367;
	fma.rn.f64 	%fd1370, %fd1369, %fd1357, %fd1368;
	fma.rn.f64 	%fd1371, %fd1370, %fd3809, %fd3809;
	fma.rn.f64 	%fd1372, %fd1370, %fd1357, 0d3FF0000000000000;
	selp.f64 	%fd1373, %fd1372, %fd1371, %p78;
	and.b32  	%r796, %r1982, 2;
	setp.eq.s32 	%p79, %r796, 0;
	mov.f64 	%fd1374, 0d0000000000000000;
	sub.f64 	%fd1375, %fd1374, %fd1373;
	selp.f64 	%fd1376, %fd1373, %fd1375, %p79;
	mul.f64 	%fd1377, %fd120, %fd1376;
	mul.f64 	%fd1378, %fd112, %fd1377;
	st.global.f64 	[%rd11], %fd1378;
	ld.global.u32 	%r797, [%rd12];
	mul.lo.s32 	%r798, %r797, %r1;
	mul.wide.s32 	%rd194, %r798, 8;
	add.s64 	%rd195, %rd1, %rd194;
	ld.global.f64 	%fd1379, [%rd195];
	mul.f64 	%fd128, %fd1379, 0d3FF921FB54442D18;
	abs.f64 	%fd129, %fd128;
	setp.neu.f64 	%p80, %fd129, 0d7FF0000000000000;
	@%p80 bra 	$L__BB3_98;
	mov.f64 	%fd1385, 0d0000000000000000;
	mul.rn.f64 	%fd3811, %fd128, %fd1385;
	mov.b32 	%r1984, 1;
	bra.uni 	$L__BB3_101;
$L__BB3_98:
	mul.f64 	%fd1380, %fd128, 0d3FE45F306DC9C883;
	cvt.rni.s32.f64 	%r1983, %fd1380;
	cvt.rn.f64.s32 	%fd1381, %r1983;
	fma.rn.f64 	%fd1382, %fd1381, 0dBFF921FB54442D18, %fd128;
	fma.rn.f64 	%fd1383, %fd1381, 0dBC91A62633145C00, %fd1382;
	fma.rn.f64 	%fd3811, %fd1381, 0dB97B839A252049C0, %fd1383;
	setp.ltu.f64 	%p81, %fd129, 0d41E0000000000000;
	@%p81 bra 	$L__BB3_100;
	{ // callseq 57, 0
	.param .b64 param0;
	st.param.f64 	[param0], %fd128;
	.param .align 16 .b8 retval0[16];
	call.uni (retval0), 
	__internal_trig_reduction_slowpathd, 
	(
	param0
	);
	ld.param.f64 	%fd3811, [retval0];
	ld.param.b32 	%r1983, [retval0+8];
	} // callseq 57
$L__BB3_100:
	add.s32 	%r1984, %r1983, 1;
$L__BB3_101:
	shl.b32 	%r801, %r1984, 6;
	cvt.u64.u32 	%rd196, %r801;
	and.b64  	%rd197, %rd196, 64;
	add.s64 	%rd199, %rd184, %rd197;
	mul.rn.f64 	%fd1386, %fd3811, %fd3811;
	and.b32  	%r802, %r1984, 1;
	setp.eq.b32 	%p82, %r802, 1;
	selp.f64 	%fd1387, 0dBDA8FF8320FD8164, 0d3DE5DB65F9785EBA, %p82;
	ld.global.nc.v2.f64 	{%fd1388, %fd1389}, [%rd199];
	fma.rn.f64 	%fd1390, %fd1387, %fd1386, %fd1388;
	fma.rn.f64 	%fd1391, %fd1390, %fd1386, %fd1389;
	ld.global.nc.v2.f64 	{%fd1392, %fd1393}, [%rd199+16];
	fma.rn.f64 	%fd1394, %fd1391, %fd1386, %fd1392;
	fma.rn.f64 	%fd1395, %fd1394, %fd1386, %fd1393;
	ld.global.nc.v2.f64 	{%fd1396, %fd1397}, [%rd199+32];
	fma.rn.f64 	%fd1398, %fd1395, %fd1386, %fd1396;
	fma.rn.f64 	%fd1399, %fd1398, %fd1386, %fd1397;
	fma.rn.f64 	%fd1400, %fd1399, %fd3811, %fd3811;
	fma.rn.f64 	%fd1401, %fd1399, %fd1386, 0d3FF0000000000000;
	selp.f64 	%fd1402, %fd1401, %fd1400, %p82;
	and.b32  	%r803, %r1984, 2;
	setp.eq.s32 	%p83, %r803, 0;
	mov.f64 	%fd1403, 0d0000000000000000;
	sub.f64 	%fd1404, %fd1403, %fd1402;
	selp.f64 	%fd135, %fd1402, %fd1404, %p83;
	st.global.f64 	[%rd11+8], %fd135;
	ld.global.u32 	%r804, [%rd12];
	mul.lo.s32 	%r805, %r804, %r1;
	mul.wide.s32 	%rd200, %r805, 8;
	add.s64 	%rd201, %rd1, %rd200;
	ld.global.f64 	%fd1405, [%rd201+8];
	mul.f64 	%fd136, %fd1405, 0d3FF921FB54442D18;
	abs.f64 	%fd137, %fd136;
	setp.neu.f64 	%p84, %fd137, 0d7FF0000000000000;
	@%p84 bra 	$L__BB3_103;
	mov.f64 	%fd1411, 0d0000000000000000;
	mul.rn.f64 	%fd3812, %fd136, %fd1411;
	mov.b32 	%r1985, 0;
	bra.uni 	$L__BB3_105;
$L__BB3_103:
	mul.f64 	%fd1406, %fd136, 0d3FE45F306DC9C883;
	cvt.rni.s32.f64 	%r1985, %fd1406;
	cvt.rn.f64.s32 	%fd1407, %r1985;
	fma.rn.f64 	%fd1408, %fd1407, 0dBFF921FB54442D18, %fd136;
	fma.rn.f64 	%fd1409, %fd1407, 0dBC91A62633145C00, %fd1408;
	fma.rn.f64 	%fd3812, %fd1407, 0dB97B839A252049C0, %fd1409;
	setp.ltu.f64 	%p85, %fd137, 0d41E0000000000000;
	@%p85 bra 	$L__BB3_105;
	{ // callseq 58, 0
	.param .b64 param0;
	st.param.f64 	[param0], %fd136;
	.param .align 16 .b8 retval0[16];
	call.uni (retval0), 
	__internal_trig_reduction_slowpathd, 
	(
	param0
	);
	ld.param.f64 	%fd3812, [retval0];
	ld.param.b32 	%r1985, [retval0+8];
	} // callseq 58
$L__BB3_105:
	shl.b32 	%r808, %r1985, 6;
	cvt.u64.u32 	%rd202, %r808;
	and.b64  	%rd203, %rd202, 64;
	add.s64 	%rd205, %rd184, %rd203;
	mul.rn.f64 	%fd1412, %fd3812, %fd3812;
	and.b32  	%r809, %r1985, 1;
	setp.eq.b32 	%p86, %r809, 1;
	selp.f64 	%fd1413, 0dBDA8FF8320FD8164, 0d3DE5DB65F9785EBA, %p86;
	ld.global.nc.v2.f64 	{%fd1414, %fd1415}, [%rd205];
	fma.rn.f64 	%fd1416, %fd1413, %fd1412, %fd1414;
	fma.rn.f64 	%fd1417, %fd1416, %fd1412, %fd1415;
	ld.global.nc.v2.f64 	{%fd1418, %fd1419}, [%rd205+16];
	fma.rn.f64 	%fd1420, %fd1417, %fd1412, %fd1418;
	fma.rn.f64 	%fd1421, %fd1420, %fd1412, %fd1419;
	ld.global.nc.v2.f64 	{%fd1422, %fd1423}, [%rd205+32];
	fma.rn.f64 	%fd1424, %fd1421, %fd1412, %fd1422;
	fma.rn.f64 	%fd1425, %fd1424, %fd1412, %fd1423;
	fma.rn.f64 	%fd1426, %fd1425, %fd3812, %fd3812;
	fma.rn.f64 	%fd1427, %fd1425, %fd1412, 0d3FF0000000000000;
	selp.f64 	%fd1428, %fd1427, %fd1426, %p86;
	and.b32  	%r810, %r1985, 2;
	setp.eq.s32 	%p87, %r810, 0;
	mov.f64 	%fd1429, 0d0000000000000000;
	sub.f64 	%fd1430, %fd1429, %fd1428;
	selp.f64 	%fd1431, %fd1428, %fd1430, %p87;
	mul.f64 	%fd1432, %fd135, %fd1431;
	mul.f64 	%fd1433, %fd112, %fd1432;
	st.global.f64 	[%rd11+8], %fd1433;
	ld.global.u32 	%r811, [%rd12];
	mul.lo.s32 	%r812, %r811, %r1;
	mul.wide.s32 	%rd206, %r812, 8;
	add.s64 	%rd207, %rd1, %rd206;
	ld.global.f64 	%fd1434, [%rd207];
	mul.f64 	%fd142, %fd1434, 0d3FF921FB54442D18;
	abs.f64 	%fd143, %fd142;
	setp.neu.f64 	%p88, %fd143, 0d7FF0000000000000;
	@%p88 bra 	$L__BB3_107;
	mov.f64 	%fd1440, 0d0000000000000000;
	mul.rn.f64 	%fd3813, %fd142, %fd1440;
	mov.b32 	%r1986, 0;
	bra.uni 	$L__BB3_109;
$L__BB3_107:
	mul.f64 	%fd1435, %fd142, 0d3FE45F306DC9C883;
	cvt.rni.s32.f64 	%r1986, %fd1435;
	cvt.rn.f64.s32 	%fd1436, %r1986;
	fma.rn.f64 	%fd1437, %fd1436, 0dBFF921FB54442D18, %fd142;
	fma.rn.f64 	%fd1438, %fd1436, 0dBC91A62633145C00, %fd1437;
	fma.rn.f64 	%fd3813, %fd1436, 0dB97B839A252049C0, %fd1438;
	setp.ltu.f64 	%p89, %fd143, 0d41E0000000000000;
	@%p89 bra 	$L__BB3_109;
	{ // callseq 59, 0
	.param .b64 param0;
	st.param.f64 	[param0], %fd142;
	.param .align 16 .b8 retval0[16];
	call.uni (retval0), 
	__internal_trig_reduction_slowpathd, 
	(
	param0
	);
	ld.param.f64 	%fd3813, [retval0];
	ld.param.b32 	%r1986, [retval0+8];
	} // callseq 59
$L__BB3_109:
	shl.b32 	%r815, %r1986, 6;
	cvt.u64.u32 	%rd208, %r815;
	and.b64  	%rd209, %rd208, 64;
	add.s64 	%rd211, %rd184, %rd209;
	mul.rn.f64 	%fd1441, %fd3813, %fd3813;
	and.b32  	%r816, %r1986, 1;
	setp.eq.b32 	%p90, %r816, 1;
	selp.f64 	%fd1442, 0dBDA8FF8320FD8164, 0d3DE5DB65F9785EBA, %p90;
	ld.global.nc.v2.f64 	{%fd1443, %fd1444}, [%rd211];
	fma.rn.f64 	%fd1445, %fd1442, %fd1441, %fd1443;
	fma.rn.f64 	%fd1446, %fd1445, %fd1441, %fd1444;
	ld.global.nc.v2.f64 	{%fd1447, %fd1448}, [%rd211+16];
	fma.rn.f64 	%fd1449, %fd1446, %fd1441, %fd1447;
	fma.rn.f64 	%fd1450, %fd1449, %fd1441, %fd1448;
	ld.global.nc.v2.f64 	{%fd1451, %fd1452}, [%rd211+32];
	fma.rn.f64 	%fd1453, %fd1450, %fd1441, %fd1451;
	fma.rn.f64 	%fd1454, %fd1453, %fd1441, %fd1452;
	fma.rn.f64 	%fd1455, %fd1454, %fd3813, %fd3813;
	fma.rn.f64 	%fd1456, %fd1454, %fd1441, 0d3FF0000000000000;
	selp.f64 	%fd1457, %fd1456, %fd1455, %p90;
	and.b32  	%r817, %r1986, 2;
	setp.eq.s32 	%p91, %r817, 0;
	mov.f64 	%fd1458, 0d0000000000000000;
	sub.f64 	%fd1459, %fd1458, %fd1457;
	selp.f64 	%fd1460, %fd1457, %fd1459, %p91;
	mul.f64 	%fd1461, %fd112, %fd1460;
	st.global.f64 	[%rd11+16], %fd1461;
	ld.global.u32 	%r1968, [%rd3];
$L__BB3_110:
	ld.param.u64 	%rd578, [function_param_2];
	cvta.to.global.u64 	%rd13, %rd578;
	setp.ne.s32 	%p92, %r1968, 4;
	@%p92 bra 	$L__BB3_184;
	ld.global.u32 	%r124, [%rd13];
	setp.lt.s32 	%p93, %r124, 3;
	mov.f64 	%fd3822, 0d3FF0000000000000;
	@%p93 bra 	$L__BB3_125;
	mul.lo.s32 	%r125, %r124, %r1;
	add.s32 	%r126, %r124, -2;
	and.b32  	%r127, %r126, 7;
	setp.lt.u32 	%p94, %r124, 10;
	mov.b32 	%r1992, 2;
	mov.f64 	%fd3821, 0d0000000000000000;
	@%p94 bra 	$L__BB3_116;
	and.b32  	%r820, %r126, -8;
	neg.s32 	%r1990, %r820;
	add.s64 	%rd14, %rd1, 32;
	add.s32 	%r1988, %r125, 2;
	mov.f64 	%fd3821, 0d0000000000000000;
	mov.b32 	%r1989, 0;
$L__BB3_114:
	.pragma "nounroll";
	mul.wide.s32 	%rd212, %r1988, 8;
	add.s64 	%rd213, %rd14, %rd212;
	ld.global.f64 	%fd1466, [%rd213+-32];
	add.f64 	%fd1467, %fd1466, 0dBFE0000000000000;
	fma.rn.f64 	%fd1468, %fd1467, %fd1467, %fd3821;
	ld.global.f64 	%fd1469, [%rd213+-24];
	add.f64 	%fd1470, %fd1469, 0dBFE0000000000000;
	fma.rn.f64 	%fd1471, %fd1470, %fd1470, %fd1468;
	ld.global.f64 	%fd1472, [%rd213+-16];
	add.f64 	%fd1473, %fd1472, 0dBFE0000000000000;
	fma.rn.f64 	%fd1474, %fd1473, %fd1473, %fd1471;
	ld.global.f64 	%fd1475, [%rd213+-8];
	add.f64 	%fd1476, %fd1475, 0dBFE0000000000000;
	fma.rn.f64 	%fd1477, %fd1476, %fd1476, %fd1474;
	ld.global.f64 	%fd1478, [%rd213];
	add.f64 	%fd1479, %fd1478, 0dBFE0000000000000;
	fma.rn.f64 	%fd1480, %fd1479, %fd1479, %fd1477;
	ld.global.f64 	%fd1481, [%rd213+8];
	add.f64 	%fd1482, %fd1481, 0dBFE0000000000000;
	fma.rn.f64 	%fd1483, %fd1482, %fd1482, %fd1480;
	ld.global.f64 	%fd1484, [%rd213+16];
	add.f64 	%fd1485, %fd1484, 0dBFE0000000000000;
	fma.rn.f64 	%fd1486, %fd1485, %fd1485, %fd1483;
	ld.global.f64 	%fd1487, [%rd213+24];
	add.f64 	%fd1488, %fd1487, 0dBFE0000000000000;
	fma.rn.f64 	%fd3821, %fd1488, %fd1488, %fd1486;
	add.s32 	%r1990, %r1990, 8;
	add.s32 	%r1989, %r1989, 8;
	add.s32 	%r1988, %r1988, 8;
	setp.ne.s32 	%p95, %r1990, 0;
	@%p95 bra 	$L__BB3_114;
	add.s32 	%r1992, %r1989, 2;
$L__BB3_116:
	setp.eq.s32 	%p96, %r127, 0;
	@%p96 bra 	$L__BB3_124;
	and.b32  	%r138, %r126, 3;
	setp.lt.u32 	%p97, %r127, 4;
	@%p97 bra 	$L__BB3_119;
	add.s32 	%r821, %r125, %r1992;
	mul.wide.s32 	%rd214, %r821, 8;
	add.s64 	%rd215, %rd1, %rd214;
	ld.global.f64 	%fd1490, [%rd215];
	add.f64 	%fd1491, %fd1490, 0dBFE0000000000000;
	fma.rn.f64 	%fd1492, %fd1491, %fd1491, %fd3821;
	ld.global.f64 	%fd1493, [%rd215+8];
	add.f64 	%fd1494, %fd1493, 0dBFE0000000000000;
	fma.rn.f64 	%fd1495, %fd1494, %fd1494, %fd1492;
	ld.global.f64 	%fd1496, [%rd215+16];
	add.f64 	%fd1497, %fd1496, 0dBFE0000000000000;
	fma.rn.f64 	%fd1498, %fd1497, %fd1497, %fd1495;
	ld.global.f64 	%fd1499, [%rd215+24];
	add.f64 	%fd1500, %fd1499, 0dBFE0000000000000;
	fma.rn.f64 	%fd3821, %fd1500, %fd1500, %fd1498;
	add.s32 	%r1992, %r1992, 4;
$L__BB3_119:
	setp.eq.s32 	%p98, %r138, 0;
	@%p98 bra 	$L__BB3_124;
	setp.eq.s32 	%p99, %r138, 1;
	@%p99 bra 	$L__BB3_122;
	add.s32 	%r822, %r125, %r1992;
	mul.wide.s32 	%rd216, %r822, 8;
	add.s64 	%rd217, %rd1, %rd216;
	ld.global.f64 	%fd1502, [%rd217];
	add.f64 	%fd1503, %fd1502, 0dBFE0000000000000;
	fma.rn.f64 	%fd1504, %fd1503, %fd1503, %fd3821;
	ld.global.f64 	%fd1505, [%rd217+8];
	add.f64 	%fd1506, %fd1505, 0dBFE0000000000000;
	fma.rn.f64 	%fd3821, %fd1506, %fd1506, %fd1504;
	add.s32 	%r1992, %r1992, 2;
$L__BB3_122:
	and.b32  	%r823, %r124, 1;
	setp.eq.b32 	%p100, %r823, 1;
	not.pred 	%p101, %p100;
	@%p101 bra 	$L__BB3_124;
	add.s32 	%r824, %r125, %r1992;
	mul.wide.s32 	%rd218, %r824, 8;
	add.s64 	%rd219, %rd1, %rd218;
	ld.global.f64 	%fd1507, [%rd219];
	add.f64 	%fd1508, %fd1507, 0dBFE0000000000000;
	fma.rn.f64 	%fd3821, %fd1508, %fd1508, %fd3821;
$L__BB3_124:
	add.f64 	%fd3822, %fd3821, 0d3FF0000000000000;
$L__BB3_125:
	mul.lo.s32 	%r825, %r124, %r1;
	mul.wide.s32 	%rd220, %r825, 8;
	add.s64 	%rd221, %rd1, %rd220;
	ld.global.f64 	%fd162, [%rd221];
	{
	.reg .b32 %temp; 
	mov.b64 	{%temp, %r143}, %fd162;
	}
	mov.f64 	%fd1509, 0d4059000000000000;
	{
	.reg .b32 %temp; 
	mov.b64 	{%temp, %r826}, %fd1509;
	}
	and.b32  	%r145, %r826, 2146435072;
	setp.eq.s32 	%p102, %r145, 1076887552;
	abs.f64 	%fd163, %fd162;
	{ // callseq 60, 0
	.param .b64 param0;
	st.param.f64 	[param0], %fd163;
	.param .b64 param1;
	st.param.f64 	[param1], 0d4059000000000000;
	.param .b64 retval0;
	call.uni (retval0), 
	__internal_accurate_pow, 
	(
	param0, 
	param1
	);
	ld.param.f64 	%fd1510, [retval0];
	} // callseq 60
	setp.lt.s32 	%p103, %r143, 0;
	neg.f64 	%fd1512, %fd1510;
	selp.f64 	%fd1513, %fd1512, %fd1510, %p102;
	selp.f64 	%fd3824, %fd1513, %fd1510, %p103;
	setp.neu.f64 	%p104, %fd162, 0d0000000000000000;
	@%p104 bra 	$L__BB3_127;
	setp.eq.s32 	%p105, %r145, 1076887552;
	selp.b32 	%r827, %r143, 0, %p105;
	setp.lt.s32 	%p106, %r826, 0;
	or.b32  	%r828, %r827, 2146435072;
	selp.b32 	%r829, %r828, %r827, %p106;
	mov.b32 	%r830, 0;
	mov.b64 	%fd3824, {%r830, %r829};
$L__BB3_127:
	add.f64 	%fd1514, %fd162, 0d4059000000000000;
	{
	.reg .b32 %temp; 
	mov.b64 	{%temp, %r831}, %fd1514;
	}
	and.b32  	%r832, %r831, 2146435072;
	setp.ne.s32 	%p107, %r832, 2146435072;
	@%p107 bra 	$L__BB3_132;
	setp.num.f64 	%p108, %fd162, %fd162;
	@%p108 bra 	$L__BB3_130;
	mov.f64 	%fd1515, 0d4059000000000000;
	add.rn.f64 	%fd3824, %fd162, %fd1515;
	bra.uni 	$L__BB3_132;
$L__BB3_130:
	setp.neu.f64 	%p109, %fd163, 0d7FF0000000000000;
	@%p109 bra 	$L__BB3_132;
	setp.lt.s32 	%p110, %r143, 0;
	setp.eq.s32 	%p111, %r145, 1076887552;
	setp.lt.s32 	%p112, %r826, 0;
	selp.b32 	%r834, 0, 2146435072, %p112;
	and.b32  	%r835, %r826, 2147483647;
	setp.ne.s32 	%p113, %r835, 1071644672;
	or.b32  	%r836, %r834, -2147483648;
	selp.b32 	%r837, %r836, %r834, %p113;
	selp.b32 	%r838, %r837, %r834, %p111;
	selp.b32 	%r839, %r838, %r834, %p110;
	mov.b32 	%r840, 0;
	mov.b64 	%fd3824, {%r840, %r839};
$L__BB3_132:
	setp.eq.f64 	%p114, %fd162, 0d3FF0000000000000;
	mul.f64 	%fd1516, %fd3824, 0d3FF921FB54442D18;
	selp.f64 	%fd170, 0d3FF921FB54442D18, %fd1516, %p114;
	abs.f64 	%fd171, %fd170;
	setp.neu.f64 	%p115, %fd171, 0d7FF0000000000000;
	@%p115 bra 	$L__BB3_134;
	mov.f64 	%fd1522, 0d0000000000000000;
	mul.rn.f64 	%fd3826, %fd170, %fd1522;
	mov.b32 	%r1995, 1;
	bra.uni 	$L__BB3_137;
$L__BB3_134:
	mul.f64 	%fd1517, %fd170, 0d3FE45F306DC9C883;
	cvt.rni.s32.f64 	%r1994, %fd1517;
	cvt.rn.f64.s32 	%fd1518, %r1994;
	fma.rn.f64 	%fd1519, %fd1518, 0dBFF921FB54442D18, %fd170;
	fma.rn.f64 	%fd1520, %fd1518, 0dBC91A62633145C00, %fd1519;
	fma.rn.f64 	%fd3826, %fd1518, 0dB97B839A252049C0, %fd1520;
	setp.ltu.f64 	%p116, %fd171, 0d41E0000000000000;
	@%p116 bra 	$L__BB3_136;
	{ // callseq 61, 0
	.param .b64 param0;
	st.param.f64 	[param0], %fd170;
	.param .align 16 .b8 retval0[16];
	call.uni (retval0), 
	__internal_trig_reduction_slowpathd, 
	(
	param0
	);
	ld.param.f64 	%fd3826, [retval0];
	ld.param.b32 	%r1994, [retval0+8];
	} // callseq 61
$L__BB3_136:
	add.s32 	%r1995, %r1994, 1;
$L__BB3_137:
	ld.param.u64 	%rd587, [function_param_3];
	setp.eq.s32 	%p117, %r145, 1076887552;
	shl.b32 	%r844, %r1995, 6;
	cvt.u64.u32 	%rd222, %r844;
	and.b64  	%rd223, %rd222, 64;
	mov.u64 	%rd224, __cudart_sin_cos_coeffs;
	add.s64 	%rd225, %rd224, %rd223;
	mul.rn.f64 	%fd1523, %fd3826, %fd3826;
	and.b32  	%r845, %r1995, 1;
	setp.eq.b32 	%p118, %r845, 1;
	selp.f64 	%fd1524, 0dBDA8FF8320FD8164, 0d3DE5DB65F9785EBA, %p118;
	ld.global.nc.v2.f64 	{%fd1525, %fd1526}, [%rd225];
	fma.rn.f64 	%fd1527, %fd1524, %fd1523, %fd1525;
	fma.rn.f64 	%fd1528, %fd1527, %fd1523, %fd1526;
	ld.global.nc.v2.f64 	{%fd1529, %fd1530}, [%rd225+16];
	fma.rn.f64 	%fd1531, %fd1528, %fd1523, %fd1529;
	fma.rn.f64 	%fd1532, %fd1531, %fd1523, %fd1530;
	ld.global.nc.v2.f64 	{%fd1533, %fd1534}, [%rd225+32];
	fma.rn.f64 	%fd1535, %fd1532, %fd1523, %fd1533;
	fma.rn.f64 	%fd1536, %fd1535, %fd1523, %fd1534;
	fma.rn.f64 	%fd1537, %fd1536, %fd3826, %fd3826;
	fma.rn.f64 	%fd1538, %fd1536, %fd1523, 0d3FF0000000000000;
	selp.f64 	%fd1539, %fd1538, %fd1537, %p118;
	and.b32  	%r846, %r1995, 2;
	setp.eq.s32 	%p119, %r846, 0;
	mov.f64 	%fd1540, 0d0000000000000000;
	sub.f64 	%fd1541, %fd1540, %fd1539;
	selp.f64 	%fd177, %fd1539, %fd1541, %p119;
	cvta.to.global.u64 	%rd226, %rd587;
	mul.lo.s32 	%r847, %r1, 3;
	mul.wide.s32 	%rd227, %r847, 8;
	add.s64 	%rd228, %rd226, %rd227;
	st.global.f64 	[%rd228], %fd177;
	ld.global.u32 	%r848, [%rd13];
	mul.lo.s32 	%r849, %r848, %r1;
	mul.wide.s32 	%rd229, %r849, 8;
	add.s64 	%rd230, %rd1, %rd229;
	ld.global.f64 	%fd178, [%rd230+8];
	{
	.reg .b32 %temp; 
	mov.b64 	{%temp, %r151}, %fd178;
	}
	abs.f64 	%fd179, %fd178;
	{ // callseq 62, 0
	.param .b64 param0;
	st.param.f64 	[param0], %fd179;
	.param .b64 param1;
	st.param.f64 	[param1], 0d4059000000000000;
	.param .b64 retval0;
	call.uni (retval0), 
	__internal_accurate_pow, 
	(
	param0, 
	param1
	);
	ld.param.f64 	%fd1542, [retval0];
	} // callseq 62
	setp.lt.s32 	%p120, %r151, 0;
	neg.f64 	%fd1544, %fd1542;
	selp.f64 	%fd1545, %fd1544, %fd1542, %p117;
	selp.f64 	%fd3828, %fd1545, %fd1542, %p120;
	setp.neu.f64 	%p121, %fd178, 0d0000000000000000;
	@%p121 bra 	$L__BB3_139;
	selp.b32 	%r850, %r151, 0, %p117;
	setp.lt.s32 	%p123, %r826, 0;
	or.b32  	%r851, %r850, 2146435072;
	selp.b32 	%r852, %r851, %r850, %p123;
	mov.b32 	%r853, 0;
	mov.b64 	%fd3828, {%r853, %r852};
$L__BB3_139:
	add.f64 	%fd1546, %fd178, 0d4059000000000000;
	{
	.reg .b32 %temp; 
	mov.b64 	{%temp, %r854}, %fd1546;
	}
	and.b32  	%r855, %r854, 2146435072;
	setp.ne.s32 	%p124, %r855, 2146435072;
	@%p124 bra 	$L__BB3_144;
	setp.num.f64 	%p125, %fd178, %fd178;
	@%p125 bra 	$L__BB3_142;
	mov.f64 	%fd1547, 0d4059000000000000;
	add.rn.f64 	%fd3828, %fd178, %fd1547;
	bra.uni 	$L__BB3_144;
$L__BB3_142:
	setp.neu.f64 	%p126, %fd179, 0d7FF0000000000000;
	@%p126 bra 	$L__BB3_144;
	setp.lt.s32 	%p127, %r151, 0;
	setp.eq.s32 	%p128, %r145, 1076887552;
	setp.lt.s32 	%p129, %r826, 0;
	selp.b32 	%r857, 0, 2146435072, %p129;
	and.b32  	%r858, %r826, 2147483647;
	setp.ne.s32 	%p130, %r858, 1071644672;
	or.b32  	%r859, %r857, -2147483648;
	selp.b32 	%r860, %r859, %r857, %p130;
	selp.b32 	%r861, %r860, %r857, %p128;
	selp.b32 	%r862, %r861, %r857, %p127;
	mov.b32 	%r863, 0;
	mov.b64 	%fd3828, {%r863, %r862};
$L__BB3_144:
	setp.eq.f64 	%p131, %fd178, 0d3FF0000000000000;
	mul.f64 	%fd1548, %fd3828, 0d3FF921FB54442D18;
	selp.f64 	%fd186, 0d3FF921FB54442D18, %fd1548, %p131;
	abs.f64 	%fd187, %fd186;
	setp.neu.f64 	%p132, %fd187, 0d7FF0000000000000;
	@%p132 bra 	$L__BB3_146;
	mov.f64 	%fd1554, 0d0000000000000000;
	mul.rn.f64 	%fd3830, %fd186, %fd1554;
	mov.b32 	%r1997, 1;
	bra.uni 	$L__BB3_149;
$L__BB3_146:
	mul.f64 	%fd1549, %fd186, 0d3FE45F306DC9C883;
	cvt.rni.s32.f64 	%r1996, %fd1549;
	cvt.rn.f64.s32 	%fd1550, %r1996;
	fma.rn.f64 	%fd1551, %fd1550, 0dBFF921FB54442D18, %fd186;
	fma.rn.f64 	%fd1552, %fd1550, 0dBC91A62633145C00, %fd1551;
	fma.rn.f64 	%fd3830, %fd1550, 0dB97B839A252049C0, %fd1552;
	setp.ltu.f64 	%p133, %fd187, 0d41E0000000000000;
	@%p133 bra 	$L__BB3_148;
	{ // callseq 63, 0
	.param .b64 param0;
	st.param.f64 	[param0], %fd186;
	.param .align 16 .b8 retval0[16];
	call.uni (retval0), 
	__internal_trig_reduction_slowpathd, 
	(
	param0
	);
	ld.param.f64 	%fd3830, [retval0];
	ld.param.b32 	%r1996, [retval0+8];
	} // callseq 63
$L__BB3_148:
	add.s32 	%r1997, %r1996, 1;
$L__BB3_149:
	ld.param.u64 	%rd588, [function_param_3];
	setp.eq.s32 	%p134, %r145, 1076887552;
	shl.b32 	%r867, %r1997, 6;
	cvt.u64.u32 	%rd231, %r867;
	and.b64  	%rd232, %rd231, 64;
	add.s64 	%rd234, %rd224, %rd232;
	mul.rn.f64 	%fd1555, %fd3830, %fd3830;
	and.b32  	%r868, %r1997, 1;
	setp.eq.b32 	%p135, %r868, 1;
	selp.f64 	%fd1556, 0dBDA8FF8320FD8164, 0d3DE5DB65F9785EBA, %p135;
	ld.global.nc.v2.f64 	{%fd1557, %fd1558}, [%rd234];
	fma.rn.f64 	%fd1559, %fd1556, %fd1555, %fd1557;
	fma.rn.f64 	%fd1560, %fd1559, %fd1555, %fd1558;
	ld.global.nc.v2.f64 	{%fd1561, %fd1562}, [%rd234+16];
	fma.rn.f64 	%fd1563, %fd1560, %fd1555, %fd1561;
	fma.rn.f64 	%fd1564, %fd1563, %fd1555, %fd1562;
	ld.global.nc.v2.f64 	{%fd1565, %fd1566}, [%rd234+32];
	fma.rn.f64 	%fd1567, %fd1564, %fd1555, %fd1565;
	fma.rn.f64 	%fd1568, %fd1567, %fd1555, %fd1566;
	fma.rn.f64 	%fd1569, %fd1568, %fd3830, %fd3830;
	fma.rn.f64 	%fd1570, %fd1568, %fd1555, 0d3FF0000000000000;
	selp.f64 	%fd1571, %fd1570, %fd1569, %p135;
	and.b32  	%r869, %r1997, 2;
	setp.eq.s32 	%p136, %r869, 0;
	mov.f64 	%fd1572, 0d0000000000000000;
	sub.f64 	%fd1573, %fd1572, %fd1571;
	selp.f64 	%fd1574, %fd1571, %fd1573, %p136;
	mul.f64 	%fd1575, %fd177, %fd1574;
	mul.f64 	%fd1576, %fd3822, %fd1575;
	cvta.to.global.u64 	%rd235, %rd588;
	mul.lo.s32 	%r870, %r1, 3;
	mul.wide.s32 	%rd236, %r870, 8;
	add.s64 	%rd15, %rd235, %rd236;
	st.global.f64 	[%rd15], %fd1576;
	ld.global.u32 	%r871, [%rd13];
	mul.lo.s32 	%r872, %r871, %r1;
	mul.wide.s32 	%rd237, %r872, 8;
	add.s64 	%rd238, %rd1, %rd237;
	ld.global.f64 	%fd193, [%rd238];
	{
	.reg .b32 %temp; 
	mov.b64 	{%temp, %r157}, %fd193;
	}
	abs.f64 	%fd194, %fd193;
	{ // callseq 64, 0
	.param .b64 param0;
	st.param.f64 	[param0], %fd194;
	.param .b64 param1;
	st.param.f64 	[param1], 0d4059000000000000;
	.param .b64 retval0;
	call.uni (retval0), 
	__internal_accurate_pow, 
	(
	param0, 
	param1
	);
	ld.param.f64 	%fd1577, [retval0];
	} // callseq 64
	setp.lt.s32 	%p137, %r157, 0;
	neg.f64 	%fd1579, %fd1577;
	selp.f64 	%fd1580, %fd1579, %fd1577, %p134;
	selp.f64 	%fd3832, %fd1580, %fd1577, %p137;
	setp.neu.f64 	%p138, %fd193, 0d0000000000000000;
	@%p138 bra 	$L__BB3_151;
	selp.b32 	%r873, %r157, 0, %p134;
	setp.lt.s32 	%p140, %r826, 0;
	or.b32  	%r874, %r873, 2146435072;
	selp.b32 	%r875, %r874, %r873, %p140;
	mov.b32 	%r876, 0;
	mov.b64 	%fd3832, {%r876, %r875};
$L__BB3_151:
	add.f64 	%fd1581, %fd193, 0d4059000000000000;
	{
	.reg .b32 %temp; 
	mov.b64 	{%temp, %r877}, %fd1581;
	}
	and.b32  	%r878, %r877, 2146435072;
	setp.ne.s32 	%p141, %r878, 2146435072;
	@%p141 bra 	$L__BB3_156;
	setp.num.f64 	%p142, %fd193, %fd193;
	@%p142 bra 	$L__BB3_154;
	mov.f64 	%fd1582, 0d4059000000000000;
	add.rn.f64 	%fd3832, %fd193, %fd1582;
	bra.uni 	$L__BB3_156;
$L__BB3_154:
	setp.neu.f64 	%p143, %fd194, 0d7FF0000000000000;
	@%p143 bra 	$L__BB3_156;
	setp.lt.s32 	%p144, %r157, 0;
	setp.eq.s32 	%p145, %r145, 1076887552;
	setp.lt.s32 	%p146, %r826, 0;
	selp.b32 	%r880, 0, 2146435072, %p146;
	and.b32  	%r881, %r826, 2147483647;
	setp.ne.s32 	%p147, %r881, 1071644672;
	or.b32  	%r882, %r880, -2147483648;
	selp.b32 	%r883, %r882, %r880, %p147;
	selp.b32 	%r884, %r883, %r880, %p145;
	selp.b32 	%r885, %r884, %r880, %p144;
	mov.b32 	%r886, 0;
	mov.b64 	%fd3832, {%r886, %r885};
$L__BB3_156:
	setp.eq.f64 	%p148, %fd193, 0d3FF0000000000000;
	mul.f64 	%fd1583, %fd3832, 0d3FF921FB54442D18;
	selp.f64 	%fd201, 0d3FF921FB54442D18, %fd1583, %p148;
	abs.f64 	%fd202, %fd201;
	setp.neu.f64 	%p149, %fd202, 0d7FF0000000000000;
	@%p149 bra 	$L__BB3_158;
	mov.f64 	%fd1589, 0d0000000000000000;
	mul.rn.f64 	%fd3834, %fd201, %fd1589;
	mov.b32 	%r1999, 1;
	bra.uni 	$L__BB3_161;
$L__BB3_158:
	mul.f64 	%fd1584, %fd201, 0d3FE45F306DC9C883;
	cvt.rni.s32.f64 	%r1998, %fd1584;
	cvt.rn.f64.s32 	%fd1585, %r1998;
	fma.rn.f64 	%fd1586, %fd1585, 0dBFF921FB54442D18, %fd201;
	fma.rn.f64 	%fd1587, %fd1585, 0dBC91A62633145C00, %fd1586;
	fma.rn.f64 	%fd3834, %fd1585, 0dB97B839A252049C0, %fd1587;
	setp.ltu.f64 	%p150, %fd202, 0d41E0000000000000;
	@%p150 bra 	$L__BB3_160;
	{ // callseq 65, 0
	.param .b64 param0;
	st.param.f64 	[param0], %fd201;
	.param .align 16 .b8 retval0[16];
	call.uni (retval0), 
	__internal_trig_reduction_slowpathd, 
	(
	param0
	);
	ld.param.f64 	%fd3834, [retval0];
	ld.param.b32 	%r1998, [retval0+8];
	} // callseq 65
$L__BB3_160:
	add.s32 	%r1999, %r1998, 1;
$L__BB3_161:
	setp.eq.s32 	%p151, %r145, 1076887552;
	shl.b32 	%r890, %r1999, 6;
	cvt.u64.u32 	%rd239, %r890;
	and.b64  	%rd240, %rd239, 64;
	add.s64 	%rd242, %rd224, %rd240;
	mul.rn.f64 	%fd1590, %fd3834, %fd3834;
	and.b32  	%r891, %r1999, 1;
	setp.eq.b32 	%p152, %r891, 1;
	selp.f64 	%fd1591, 0dBDA8FF8320FD8164, 0d3DE5DB65F9785EBA, %p152;
	ld.global.nc.v2.f64 	{%fd1592, %fd1593}, [%rd242];
	fma.rn.f64 	%fd1594, %fd1591, %fd1590, %fd1592;
	fma.rn.f64 	%fd1595, %fd1594, %fd1590, %fd1593;
	ld.global.nc.v2.f64 	{%fd1596, %fd1597}, [%rd242+16];
	fma.rn.f64 	%fd1598, %fd1595, %fd1590, %fd1596;
	fma.rn.f64 	%fd1599, %fd1598, %fd1590, %fd1597;
	ld.global.nc.v2.f64 	{%fd1600, %fd1601}, [%rd242+32];
	fma.rn.f64 	%fd1602, %fd1599, %fd1590, %fd1600;
	fma.rn.f64 	%fd1603, %fd1602, %fd1590, %fd1601;
	fma.rn.f64 	%fd1604, %fd1603, %fd3834, %fd3834;
	fma.rn.f64 	%fd1605, %fd1603, %fd1590, 0d3FF0000000000000;
	selp.f64 	%fd1606, %fd1605, %fd1604, %p152;
	and.b32  	%r892, %r1999, 2;
	setp.eq.s32 	%p153, %r892, 0;
	mov.f64 	%fd1607, 0d0000000000000000;
	sub.f64 	%fd1608, %fd1607, %fd1606;
	selp.f64 	%fd208, %fd1606, %fd1608, %p153;
	st.global.f64 	[%rd15+8], %fd208;
	ld.global.u32 	%r893, [%rd13];
	mul.lo.s32 	%r894, %r893, %r1;
	mul.wide.s32 	%rd243, %r894, 8;
	add.s64 	%rd244, %rd1, %rd243;
	ld.global.f64 	%fd209, [%rd244+8];
	{
	.reg .b32 %temp; 
	mov.b64 	{%temp, %r163}, %fd209;
	}
	abs.f64 	%fd210, %fd209;
	{ // callseq 66, 0
	.param .b64 param0;
	st.param.f64 	[param0], %fd210;
	.param .b64 param1;
	st.param.f64 	[param1], 0d4059000000000000;
	.param .b64 retval0;
	call.uni (retval0), 
	__internal_accurate_pow, 
	(
	param0, 
	param1
	);
	ld.param.f64 	%fd1609, [retval0];
	} // callseq 66
	setp.lt.s32 	%p154, %r163, 0;
	neg.f64 	%fd1611, %fd1609;
	selp.f64 	%fd1612, %fd1611, %fd1609, %p151;
	selp.f64 	%fd3836, %fd1612, %fd1609, %p154;
	setp.neu.f64 	%p155, %fd209, 0d0000000000000000;
	@%p155 bra 	$L__BB3_163;
	selp.b32 	%r895, %r163, 0, %p151;
	setp.lt.s32 	%p157, %r826, 0;
	or.b32  	%r896, %r895, 2146435072;
	selp.b32 	%r897, %r896, %r895, %p157;
	mov.b32 	%r898, 0;
	mov.b64 	%fd3836, {%r898, %r897};
$L__BB3_163:
	add.f64 	%fd1613, %fd209, 0d4059000000000000;
	{
	.reg .b32 %temp; 
	mov.b64 	{%temp, %r899}, %fd1613;
	}
	and.b32  	%r900, %r899, 2146435072;
	setp.ne.s32 	%p158, %r900, 2146435072;
	@%p158 bra 	$L__BB3_168;
	setp.num.f64 	%p159, %fd209, %fd209;
	@%p159 bra 	$L__BB3_166;
	mov.f64 	%fd1614, 0d4059000000000000;
	add.rn.f64 	%fd3836, %fd209, %fd1614;
	bra.uni 	$L__BB3_168;
$L__BB3_166:
	setp.neu.f64 	%p160, %fd210, 0d7FF0000000000000;
	@%p160 bra 	$L__BB3_168;
	setp.lt.s32 	%p161, %r163, 0;
	setp.eq.s32 	%p162, %r145, 1076887552;
	setp.lt.s32 	%p163, %r826, 0;
	selp.b32 	%r902, 0, 2146435072, %p163;
	and.b32  	%r903, %r826, 2147483647;
	setp.ne.s32 	%p164, %r903, 1071644672;
	or.b32  	%r904, %r902, -2147483648;
	selp.b32 	%r905, %r904, %r902, %p164;
	selp.b32 	%r906, %r905, %r902, %p162;
	selp.b32 	%r907, %r906, %r902, %p161;
	mov.b32 	%r908, 0;
	mov.b64 	%fd3836, {%r908, %r907};
$L__BB3_168:
	setp.eq.f64 	%p165, %fd209, 0d3FF0000000000000;
	mul.f64 	%fd1615, %fd3836, 0d3FF921FB54442D18;
	selp.f64 	%fd217, 0d3FF921FB54442D18, %fd1615, %p165;
	abs.f64 	%fd218, %fd217;
	setp.neu.f64 	%p166, %fd218, 0d7FF0000000000000;
	@%p166 bra 	$L__BB3_170;
	mov.f64 	%fd1621, 0d0000000000000000;
	mul.rn.f64 	%fd3837, %fd217, %fd1621;
	mov.b32 	%r2000, 0;
	bra.uni 	$L__BB3_172;
$L__BB3_170:
	mul.f64 	%fd1616, %fd217, 0d3FE45F306DC9C883;
	cvt.rni.s32.f64 	%r2000, %fd1616;
	cvt.rn.f64.s32 	%fd1617, %r2000;
	fma.rn.f64 	%fd1618, %fd1617, 0dBFF921FB54442D18, %fd217;
	fma.rn.f64 	%fd1619, %fd1617, 0dBC91A62633145C00, %fd1618;
	fma.rn.f64 	%fd3837, %fd1617, 0dB97B839A252049C0, %fd1619;
	setp.ltu.f64 	%p167, %fd218, 0d41E0000000000000;
	@%p167 bra 	$L__BB3_172;
	{ // callseq 67, 0
	.param .b64 param0;
	st.param.f64 	[param0], %fd217;
	.param .align 16 .b8 retval0[16];
	call.uni (retval0), 
	__internal_trig_reduction_slowpathd, 
	(
	param0
	);
	ld.param.f64 	%fd3837, [retval0];
	ld.param.b32 	%r2000, [retval0+8];
	} // callseq 67
$L__BB3_172:
	ld.param.u64 	%rd589, [function_param_3];
	setp.eq.s32 	%p168, %r145, 1076887552;
	shl.b32 	%r912, %r2000, 6;
	cvt.u64.u32 	%rd245, %r912;
	and.b64  	%rd246, %rd245, 64;
	add.s64 	%rd248, %rd224, %rd246;
	mul.rn.f64 	%fd1622, %fd3837, %fd3837;
	and.b32  	%r913, %r2000, 1;
	setp.eq.b32 	%p169, %r913, 1;
	selp.f64 	%fd1623, 0dBDA8FF8320FD8164, 0d3DE5DB65F9785EBA, %p169;
	ld.global.nc.v2.f64 	{%fd1624, %fd1625}, [%rd248];
	fma.rn.f64 	%fd1626, %fd1623, %fd1622, %fd1624;
	fma.rn.f64 	%fd1627, %fd1626, %fd1622, %fd1625;
	ld.global.nc.v2.f64 	{%fd1628, %fd1629}, [%rd248+16];
	fma.rn.f64 	%fd1630, %fd1627, %fd1622, %fd1628;
	fma.rn.f64 	%fd1631, %fd1630, %fd1622, %fd1629;
	ld.global.nc.v2.f64 	{%fd1632, %fd1633}, [%rd248+32];
	fma.rn.f64 	%fd1634, %fd1631, %fd1622, %fd1632;
	fma.rn.f64 	%fd1635, %fd1634, %fd1622, %fd1633;
	fma.rn.f64 	%fd1636, %fd1635, %fd3837, %fd3837;
	fma.rn.f64 	%fd1637, %fd1635, %fd1622, 0d3FF0000000000000;
	selp.f64 	%fd1638, %fd1637, %fd1636, %p169;
	and.b32  	%r914, %r2000, 2;
	setp.eq.s32 	%p170, %r914, 0;
	mov.f64 	%fd1639, 0d0000000000000000;
	sub.f64 	%fd1640, %fd1639, %fd1638;
	selp.f64 	%fd1641, %fd1638, %fd1640, %p170;
	mul.f64 	%fd1642, %fd208, %fd1641;
	mul.f64 	%fd1643, %fd3822, %fd1642;
	cvta.to.global.u64 	%rd249, %rd589;
	mul.lo.s32 	%r915, %r1, 3;
	mul.wide.s32 	%rd250, %r915, 8;
	add.s64 	%rd16, %rd249, %rd250;
	st.global.f64 	[%rd16+8], %fd1643;
	ld.global.u32 	%r916, [%rd13];
	mul.lo.s32 	%r917, %r916, %r1;
	mul.wide.s32 	%rd251, %r917, 8;
	add.s64 	%rd252, %rd1, %rd251;
	ld.global.f64 	%fd223, [%rd252];
	{
	.reg .b32 %temp; 
	mov.b64 	{%temp, %r167}, %fd223;
	}
	abs.f64 	%fd224, %fd223;
	{ // callseq 68, 0
	.param .b64 param0;
	st.param.f64 	[param0], %fd224;
	.param .b64 param1;
	st.param.f64 	[param1], 0d4059000000000000;
	.param .b64 retval0;
	call.uni (retval0), 
	__internal_accurate_pow, 
	(
	param0, 
	param1
	);
	ld.param.f64 	%fd1644, [retval0];
	} // callseq 68
	setp.lt.s32 	%p171, %r167, 0;
	neg.f64 	%fd1646, %fd1644;
	selp.f64 	%fd1647, %fd1646, %fd1644, %p168;
	selp.f64 	%fd3839, %fd1647, %fd1644, %p171;
	setp.neu.f64 	%p172, %fd223, 0d0000000000000000;
	@%p172 bra 	$L__BB3_174;
	selp.b32 	%r918, %r167, 0, %p168;
	setp.lt.s32 	%p174, %r826, 0;
	or.b32  	%r919, %r918, 2146435072;
	selp.b32 	%r920, %r919, %r918, %p174;
	mov.b32 	%r921, 0;
	mov.b64 	%fd3839, {%r921, %r920};
$L__BB3_174:
	add.f64 	%fd1648, %fd223, 0d4059000000000000;
	{
	.reg .b32 %temp; 
	mov.b64 	{%temp, %r922}, %fd1648;
	}
	and.b32  	%r923, %r922, 2146435072;
	setp.ne.s32 	%p175, %r923, 2146435072;
	@%p175 bra 	$L__BB3_179;
	setp.num.f64 	%p176, %fd223, %fd223;
	@%p176 bra 	$L__BB3_177;
	mov.f64 	%fd1649, 0d4059000000000000;
	add.rn.f64 	%fd3839, %fd223, %fd1649;
	bra.uni 	$L__BB3_179;
$L__BB3_177:
	setp.neu.f64 	%p177, %fd224, 0d7FF0000000000000;
	@%p177 bra 	$L__BB3_179;
	setp.lt.s32 	%p178, %r167, 0;
	setp.eq.s32 	%p179, %r145, 1076887552;
	setp.lt.s32 	%p180, %r826, 0;
	selp.b32 	%r925, 0, 2146435072, %p180;
	and.b32  	%r926, %r826, 2147483647;
	setp.ne.s32 	%p181, %r926, 1071644672;
	or.b32  	%r927, %r925, -2147483648;
	selp.b32 	%r928, %r927, %r925, %p181;
	selp.b32 	%r929, %r928, %r925, %p179;
	selp.b32 	%r930, %r929, %r925, %p178;
	mov.b32 	%r931, 0;
	mov.b64 	%fd3839, {%r931, %r930};
$L__BB3_179:
	setp.eq.f64 	%p182, %fd223, 0d3FF0000000000000;
	mul.f64 	%fd1650, %fd3839, 0d3FF921FB54442D18;
	selp.f64 	%fd231, 0d3FF921FB54442D18, %fd1650, %p182;
	abs.f64 	%fd232, %fd231;
	setp.neu.f64 	%p183, %fd232, 0d7FF0000000000000;
	@%p183 bra 	$L__BB3_181;
	mov.f64 	%fd1656, 0d0000000000000000;
	mul.rn.f64 	%fd3840, %fd231, %fd1656;
	mov.b32 	%r2001, 0;
	bra.uni 	$L__BB3_183;
$L__BB3_181:
	mul.f64 	%fd1651, %fd231, 0d3FE45F306DC9C883;
	cvt.rni.s32.f64 	%r2001, %fd1651;
	cvt.rn.f64.s32 	%fd1652, %r2001;
	fma.rn.f64 	%fd1653, %fd1652, 0dBFF921FB54442D18, %fd231;
	fma.rn.f64 	%fd1654, %fd1652, 0dBC91A62633145C00, %fd1653;
	fma.rn.f64 	%fd3840, %fd1652, 0dB97B839A252049C0, %fd1654;
	setp.ltu.f64 	%p184, %fd232, 0d41E0000000000000;
	@%p184 bra 	$L__BB3_183;
	{ // callseq 69, 0
	.param .b64 param0;
	st.param.f64 	[param0], %fd231;
	.param .align 16 .b8 retval0[16];
	call.uni (retval0), 
	__internal_trig_reduction_slowpathd, 
	(
	param0
	);
	ld.param.f64 	%fd3840, [retval0];
	ld.param.b32 	%r2001, [retval0+8];
	} // callseq 69
$L__BB3_183:
	shl.b32 	%r934, %r2001, 6;
	cvt.u64.u32 	%rd253, %r934;
	and.b64  	%rd254, %rd253, 64;
	add.s64 	%rd256, %rd224, %rd254;
	mul.rn.f64 	%fd1657, %fd3840, %fd3840;
	and.b32  	%r935, %r2001, 1;
	setp.eq.b32 	%p185, %r935, 1;
	selp.f64 	%fd1658, 0dBDA8FF8320FD8164, 0d3DE5DB65F9785EBA, %p185;
	ld.global.nc.v2.f64 	{%fd1659, %fd1660}, [%rd256];
	fma.rn.f64 	%fd1661, %fd1658, %fd1657, %fd1659;
	fma.rn.f64 	%fd1662, %fd1661, %fd1657, %fd1660;
	ld.global.nc.v2.f64 	{%fd1663, %fd1664}, [%rd256+16];
	fma.rn.f64 	%fd1665, %fd1662, %fd1657, %fd1663;
	fma.rn.f64 	%fd1666, %fd1665, %fd1657, %fd1664;
	ld.global.nc.v2.f64 	{%fd1667, %fd1668}, [%rd256+32];
	fma.rn.f64 	%fd1669, %fd1666, %fd1657, %fd1667;
	fma.rn.f64 	%fd1670, %fd1669, %fd1657, %fd1668;
	fma.rn.f64 	%fd1671, %fd1670, %fd3840, %fd3840;
	fma.rn.f64 	%fd1672, %fd1670, %fd1657, 0d3FF0000000000000;
	selp.f64 	%fd1673, %fd1672, %fd1671, %p185;
	and.b32  	%r936, %r2001, 2;
	setp.eq.s32 	%p186, %r936, 0;
	mov.f64 	%fd1674, 0d0000000000000000;
	sub.f64 	%fd1675, %fd1674, %fd1673;
	selp.f64 	%fd1676, %fd1673, %fd1675, %p186;
	mul.f64 	%fd1677, %fd3822, %fd1676;
	st.global.f64 	[%rd16+16], %fd1677;
	ld.global.u32 	%r1968, [%rd3];
$L__BB3_184:
	setp.ne.s32 	%p187, %r1968, 5;
	@%p187 bra 	$L__BB3_217;
	ld.global.u32 	%r173, [%rd13];
	setp.lt.s32 	%p188, %r173, 3;
	mov.f64 	%fd3848, 0d0000000000000000;
	@%p188 bra 	$L__BB3_198;
	mul.lo.s32 	%r174, %r173, %r1;
	add.s32 	%r175, %r173, -2;
	and.b32  	%r176, %r175, 7;
	setp.lt.u32 	%p189, %r173, 10;
	mov.b32 	%r2007, 2;
	mov.f64 	%fd3848, 0d0000000000000000;
	@%p189 bra 	$L__BB3_190;
	and.b32  	%r939, %r175, -8;
	neg.s32 	%r2005, %r939;
	add.s64 	%rd17, %rd1, 32;
	add.s32 	%r2003, %r174, 2;
	mov.f64 	%fd3848, 0d0000000000000000;
	mov.b32 	%r2004, 0;
$L__BB3_188:
	.pragma "nounroll";
	mul.wide.s32 	%rd257, %r2003, 8;
	add.s64 	%rd258, %rd17, %rd257;
	ld.global.f64 	%fd1682, [%rd258+-32];
	add.f64 	%fd1683, %fd1682, 0dBFE0000000000000;
	fma.rn.f64 	%fd1684, %fd1683, %fd1683, %fd3848;
	ld.global.f64 	%fd1685, [%rd258+-24];
	add.f64 	%fd1686, %fd1685, 0dBFE0000000000000;
	fma.rn.f64 	%fd1687, %fd1686, %fd1686, %fd1684;
	ld.global.f64 	%fd1688, [%rd258+-16];
	add.f64 	%fd1689, %fd1688, 0dBFE0000000000000;
	fma.rn.f64 	%fd1690, %fd1689, %fd1689, %fd1687;
	ld.global.f64 	%fd1691, [%rd258+-8];
	add.f64 	%fd1692, %fd1691, 0dBFE0000000000000;
	fma.rn.f64 	%fd1693, %fd1692, %fd1692, %fd1690;
	ld.global.f64 	%fd1694, [%rd258];
	add.f64 	%fd1695, %fd1694, 0dBFE0000000000000;
	fma.rn.f64 	%fd1696, %fd1695, %fd1695, %fd1693;
	ld.global.f64 	%fd1697, [%rd258+8];
	add.f64 	%fd1698, %fd1697, 0dBFE0000000000000;
	fma.rn.f64 	%fd1699, %fd1698, %fd1698, %fd1696;
	ld.global.f64 	%fd1700, [%rd258+16];
	add.f64 	%fd1701, %fd1700, 0dBFE0000000000000;
	fma.rn.f64 	%fd1702, %fd1701, %fd1701, %fd1699;
	ld.global.f64 	%fd1703, [%rd258+24];
	add.f64 	%fd1704, %fd1703, 0dBFE0000000000000;
	fma.rn.f64 	%fd3848, %fd1704, %fd1704, %fd1702;
	add.s32 	%r2005, %r2005, 8;
	add.s32 	%r2004, %r2004, 8;
	add.s32 	%r2003, %r2003, 8;
	setp.ne.s32 	%p190, %r2005, 0;
	@%p190 bra 	$L__BB3_188;
	add.s32 	%r2007, %r2004, 2;
$L__BB3_190:
	setp.eq.s32 	%p191, %r176, 0;
	@%p191 bra 	$L__BB3_198;
	and.b32  	%r187, %r175, 3;
	setp.lt.u32 	%p192, %r176, 4;
	@%p192 bra 	$L__BB3_193;
	add.s32 	%r940, %r174, %r2007;
	mul.wide.s32 	%rd259, %r940, 8;
	add.s64 	%rd260, %rd1, %rd259;
	ld.global.f64 	%fd1706, [%rd260];
	add.f64 	%fd1707, %fd1706, 0dBFE0000000000000;
	fma.rn.f64 	%fd1708, %fd1707, %fd1707, %fd3848;
	ld.global.f64 	%fd1709, [%rd260+8];
	add.f64 	%fd1710, %fd1709, 0dBFE0000000000000;
	fma.rn.f64 	%fd1711, %fd1710, %fd1710, %fd1708;
	ld.global.f64 	%fd1712, [%rd260+16];
	add.f64 	%fd1713, %fd1712, 0dBFE0000000000000;
	fma.rn.f64 	%fd1714, %fd1713, %fd1713, %fd1711;
	ld.global.f64 	%fd1715, [%rd260+24];
	add.f64 	%fd1716, %fd1715, 0dBFE0000000000000;
	fma.rn.f64 	%fd3848, %fd1716, %fd1716, %fd1714;
	add.s32 	%r2007, %r2007, 4;
$L__BB3_193:
	setp.eq.s32 	%p193, %r187, 0;
	@%p193 bra 	$L__BB3_198;
	setp.eq.s32 	%p194, %r187, 1;
	@%p194 bra 	$L__BB3_196;
	add.s32 	%r941, %r174, %r2007;
	mul.wide.s32 	%rd261, %r941, 8;
	add.s64 	%rd262, %rd1, %rd261;
	ld.global.f64 	%fd1718, [%rd262];
	add.f64 	%fd1719, %fd1718, 0dBFE0000000000000;
	fma.rn.f64 	%fd1720, %fd1719, %fd1719, %fd3848;
	ld.global.f64 	%fd1721, [%rd262+8];
	add.f64 	%fd1722, %fd1721, 0dBFE0000000000000;
	fma.rn.f64 	%fd3848, %fd1722, %fd1722, %fd1720;
	add.s32 	%r2007, %r2007, 2;
$L__BB3_196:
	and.b32  	%r942, %r173, 1;
	setp.eq.b32 	%p195, %r942, 1;
	not.pred 	%p196, %p195;
	@%p196 bra 	$L__BB3_198;
	add.s32 	%r943, %r174, %r2007;
	mul.wide.s32 	%rd263, %r943, 8;
	add.s64 	%rd264, %rd1, %rd263;
	ld.global.f64 	%fd1723, [%rd264];
	add.f64 	%fd1724, %fd1723, 0dBFE0000000000000;
	fma.rn.f64 	%fd3848, %fd1724, %fd1724, %fd3848;
$L__BB3_198:
	mul.lo.s32 	%r944, %r173, %r1;
	mul.wide.s32 	%rd265, %r944, 8;
	add.s64 	%rd266, %rd1, %rd265;
	ld.global.f64 	%fd1725, [%rd266];
	ld.global.f64 	%fd1726, [%rd266+8];
	add.f64 	%fd1727, %fd3848, %fd3848;
	fma.rn.f64 	%fd1728, %fd1727, %fd1726, 0d3FF0000000000000;
	add.f64 	%fd249, %fd3848, 0d3FF0000000000000;
	div.rn.f64 	%fd250, %fd1728, %fd249;
	mul.f64 	%fd251, %fd1725, 0d3FF921FB54442D18;
	abs.f64 	%fd252, %fd251;
	setp.neu.f64 	%p197, %fd252, 0d7FF0000000000000;
	@%p197 bra 	$L__BB3_200;
	mov.f64 	%fd1734, 0d0000000000000000;
	mul.rn.f64 	%fd3850, %fd251, %fd1734;
	mov.b32 	%r2010, 1;
	bra.uni 	$L__BB3_203;
$L__BB3_200:
	mul.f64 	%fd1729, %fd251, 0d3FE45F306DC9C883;
	cvt.rni.s32.f64 	%r2009, %fd1729;
	cvt.rn.f64.s32 	%fd1730, %r2009;
	fma.rn.f64 	%fd1731, %fd1730, 0dBFF921FB54442D18, %fd251;
	fma.rn.f64 	%fd1732, %fd1730, 0dBC91A62633145C00, %fd1731;
	fma.rn.f64 	%fd3850, %fd1730, 0dB97B839A252049C0, %fd1732;
	setp.ltu.f64 	%p198, %fd252, 0d41E0000000000000;
	@%p198 bra 	$L__BB3_202;
	{ // callseq 70, 0
	.param .b64 param0;
	st.param.f64 	[param0], %fd251;
	.param .align 16 .b8 retval0[16];
	call.uni (retval0), 
	__internal_trig_reduction_slowpathd, 
	(
	param0
	);
	ld.param.f64 	%fd3850, [retval0];
	ld.param.b32 	%r2009, [retval0+8];
	} // callseq 70
$L__BB3_202:
	add.s32 	%r2010, %r2009, 1;
$L__BB3_203:
	shl.b32 	%r947, %r2010, 6;
	cvt.u64.u32 	%rd267, %r947;
	and.b64  	%rd268, %rd267, 64;
	mov.u64 	%rd269, __cudart_sin_cos_coeffs;
	add.s64 	%rd270, %rd269, %rd268;
	mul.rn.f64 	%fd1735, %fd3850, %fd3850;
	and.b32  	%r948, %r2010, 1;
	setp.eq.b32 	%p199, %r948, 1;
	selp.f64 	%fd1736, 0dBDA8FF8320FD8164, 0d3DE5DB65F9785EBA, %p199;
	ld.global.nc.v2.f64 	{%fd1737, %fd1738}, [%rd270];
	fma.rn.f64 	%fd1739, %fd1736, %fd1735, %fd1737;
	fma.rn.f64 	%fd1740, %fd1739, %fd1735, %fd1738;
	ld.global.nc.v2.f64 	{%fd1741, %fd1742}, [%rd270+16];
	fma.rn.f64 	%fd1743, %fd1740, %fd1735, %fd1741;
	fma.rn.f64 	%fd1744, %fd1743, %fd1735, %fd1742;
	ld.global.nc.v2.f64 	{%fd1745, %fd1746}, [%rd270+32];
	fma.rn.f64 	%fd1747, %fd1744, %fd1735, %fd1745;
	fma.rn.f64 	%fd1748, %fd1747, %fd1735, %fd1746;
	fma.rn.f64 	%fd1749, %fd1748, %fd3850, %fd3850;
	fma.rn.f64 	%fd1750, %fd1748, %fd1735, 0d3FF0000000000000;
	selp.f64 	%fd1751, %fd1750, %fd1749, %p199;
	and.b32  	%r949, %r2010, 2;
	setp.eq.s32 	%p200, %r949, 0;
	mov.f64 	%fd1752, 0d0000000000000000;
	sub.f64 	%fd1753, %fd1752, %fd1751;
	selp.f64 	%fd258, %fd1751, %fd1753, %p200;
	mul.f64 	%fd1754, %fd250, 0d3FE0000000000000;
	mul.f64 	%fd259, %fd1754, 0d3FF921FB54442D18;
	abs.f64 	%fd260, %fd259;
	setp.neu.f64 	%p201, %fd260, 0d7FF0000000000000;
	@%p201 bra 	$L__BB3_205;
	mov.f64 	%fd1760, 0d0000000000000000;
	mul.rn.f64 	%fd3852, %fd259, %fd1760;
	mov.b32 	%r2012, 1;
	bra.uni 	$L__BB3_208;
$L__BB3_205:
	mul.f64 	%fd1755, %fd259, 0d3FE45F306DC9C883;
	cvt.rni.s32.f64 	%r2011, %fd1755;
	cvt.rn.f64.s32 	%fd1756, %r2011;
	fma.rn.f64 	%fd1757, %fd1756, 0dBFF921FB54442D18, %fd259;
	fma.rn.f64 	%fd1758, %fd1756, 0dBC91A62633145C00, %fd1757;
	fma.rn.f64 	%fd3852, %fd1756, 0dB97B839A252049C0, %fd1758;
	setp.ltu.f64 	%p202, %fd260, 0d41E0000000000000;
	@%p202 bra 	$L__BB3_207;
	{ // callseq 71, 0
	.param .b64 param0;
	st.param.f64 	[param0], %fd259;
	.param .align 16 .b8 retval0[16];
	call.uni (retval0), 
	__internal_trig_reduction_slowpathd, 
	(
	param0
	);
	ld.param.f64 	%fd3852, [retval0];
	ld.param.b32 	%r2011, [retval0+8];
	} // callseq 71
$L__BB3_207:
	add.s32 	%r2012, %r2011, 1;
$L__BB3_208:
	ld.param.u64 	%rd590, [function_param_3];
	setp.neu.f64 	%p203, %fd260, 0d7FF0000000000000;
	shl.b32 	%r952, %r2012, 6;
	cvt.u64.u32 	%rd271, %r952;
	and.b64  	%rd272, %rd271, 64;
	mov.u64 	%rd273, __cudart_sin_cos_coeffs;
	add.s64 	%rd274, %rd273, %rd272;
	mul.rn.f64 	%fd1761, %fd3852, %fd3852;
	and.b32  	%r953, %r2012, 1;
	setp.eq.b32 	%p204, %r953, 1;
	selp.f64 	%fd1762, 0dBDA8FF8320FD8164, 0d3DE5DB65F9785EBA, %p204;
	ld.global.nc.v2.f64 	{%fd1763, %fd1764}, [%rd274];
	fma.rn.f64 	%fd1765, %fd1762, %fd1761, %fd1763;
	fma.rn.f64 	%fd1766, %fd1765, %fd1761, %fd1764;
	ld.global.nc.v2.f64 	{%fd1767, %fd1768}, [%rd274+16];
	fma.rn.f64 	%fd1769, %fd1766, %fd1761, %fd1767;
	fma.rn.f64 	%fd1770, %fd1769, %fd1761, %fd1768;
	ld.global.nc.v2.f64 	{%fd1771, %fd1772}, [%rd274+32];
	fma.rn.f64 	%fd1773, %fd1770, %fd1761, %fd1771;
	fma.rn.f64 	%fd1774, %fd1773, %fd1761, %fd1772;
	fma.rn.f64 	%fd1775, %fd1774, %fd3852, %fd3852;
	fma.rn.f64 	%fd1776, %fd1774, %fd1761, 0d3FF0000000000000;
	selp.f64 	%fd1777, %fd1776, %fd1775, %p204;
	and.b32  	%r954, %r2012, 2;
	setp.eq.s32 	%p205, %r954, 0;
	mov.f64 	%fd1778, 0d0000000000000000;
	sub.f64 	%fd1779, %fd1778, %fd1777;
	selp.f64 	%fd1780, %fd1777, %fd1779, %p205;
	mul.f64 	%fd1781, %fd258, %fd1780;
	mul.f64 	%fd1782, %fd249, %fd1781;
	cvta.to.global.u64 	%rd275, %rd590;
	mul.lo.s32 	%r955, %r1, 3;
	mul.wide.s32 	%rd276, %r955, 8;
	add.s64 	%rd277, %rd275, %rd276;
	st.global.f64 	[%rd277], %fd1782;
	@%p203 bra 	$L__BB3_210;
	mov.f64 	%fd1788, 0d0000000000000000;
	mul.rn.f64 	%fd3853, %fd259, %fd1788;
	mov.b32 	%r2013, 0;
	bra.uni 	$L__BB3_212;
$L__BB3_210:
	mul.f64 	%fd1783, %fd259, 0d3FE45F306DC9C883;
	cvt.rni.s32.f64 	%r2013, %fd1783;
	cvt.rn.f64.s32 	%fd1784, %r2013;
	fma.rn.f64 	%fd1785, %fd1784, 0dBFF921FB54442D18, %fd259;
	fma.rn.f64 	%fd1786, %fd1784, 0dBC91A62633145C00, %fd1785;
	fma.rn.f64 	%fd3853, %fd1784, 0dB97B839A252049C0, %fd1786;
	setp.ltu.f64 	%p206, %fd260, 0d41E0000000000000;
	@%p206 bra 	$L__BB3_212;
	{ // callseq 72, 0
	.param .b64 param0;
	st.param.f64 	[param0], %fd259;
	.param .align 16 .b8 retval0[16];
	call.uni (retval0), 
	__internal_trig_reduction_slowpathd, 
	(
	param0
	);
	ld.param.f64 	%fd3853, [retval0];
	ld.param.b32 	%r2013, [retval0+8];
	} // callseq 72
$L__BB3_212:
	ld.param.u64 	%rd591, [function_param_3];
	setp.neu.f64 	%p207, %fd252, 0d7FF0000000000000;
	shl.b32 	%r958, %r2013, 6;
	cvt.u64.u32 	%rd278, %r958;
	and.b64  	%rd279, %rd278, 64;
	add.s64 	%rd281, %rd273, %rd279;
	mul.rn.f64 	%fd1789, %fd3853, %fd3853;
	and.b32  	%r959, %r2013, 1;
	setp.eq.b32 	%p208, %r959, 1;
	selp.f64 	%fd1790, 0dBDA8FF8320FD8164, 0d3DE5DB65F9785EBA, %p208;
	ld.global.nc.v2.f64 	{%fd1791, %fd1792}, [%rd281];
	fma.rn.f64 	%fd1793, %fd1790, %fd1789, %fd1791;
	fma.rn.f64 	%fd1794, %fd1793, %fd1789, %fd1792;
	ld.global.nc.v2.f64 	{%fd1795, %fd1796}, [%rd281+16];
	fma.rn.f64 	%fd1797, %fd1794, %fd1789, %fd1795;
	fma.rn.f64 	%fd1798, %fd1797, %fd1789, %fd1796;
	ld.global.nc.v2.f64 	{%fd1799, %fd1800}, [%rd281+32];
	fma.rn.f64 	%fd1801, %fd1798, %fd1789, %fd1799;
	fma.rn.f64 	%fd1802, %fd1801, %fd1789, %fd1800;
	fma.rn.f64 	%fd1803, %fd1802, %fd3853, %fd3853;
	fma.rn.f64 	%fd1804, %fd1802, %fd1789, 0d3FF0000000000000;
	selp.f64 	%fd1805, %fd1804, %fd1803, %p208;
	and.b32  	%r960, %r2013, 2;
	setp.eq.s32 	%p209, %r960, 0;
	mov.f64 	%fd1806, 0d0000000000000000;
	sub.f64 	%fd1807, %fd1806, %fd1805;
	selp.f64 	%fd1808, %fd1805, %fd1807, %p209;
	mul.f64 	%fd1809, %fd258, %fd1808;
	mul.f64 	%fd1810, %fd249, %fd1809;
	cvta.to.global.u64 	%rd282, %rd591;
	mul.lo.s32 	%r961, %r1, 3;
	mul.wide.s32 	%rd283, %r961, 8;
	add.s64 	%rd18, %rd282, %rd283;
	st.global.f64 	[%rd18+8], %fd1810;
	@%p207 bra 	$L__BB3_214;
	mov.f64 	%fd1816, 0d0000000000000000;
	mul.rn.f64 	%fd3854, %fd251, %fd1816;
	mov.b32 	%r2014, 0;
	bra.uni 	$L__BB3_216;
$L__BB3_214:
	mul.f64 	%fd1811, %fd251, 0d3FE45F306DC9C883;
	cvt.rni.s32.f64 	%r2014, %fd1811;
	cvt.rn.f64.s32 	%fd1812, %r2014;
	fma.rn.f64 	%fd1813, %fd1812, 0dBFF921FB54442D18, %fd251;
	fma.rn.f64 	%fd1814, %fd1812, 0dBC91A62633145C00, %fd1813;
	fma.rn.f64 	%fd3854, %fd1812, 0dB97B839A252049C0, %fd1814;
	setp.ltu.f64 	%p210, %fd252, 0d41E0000000000000;
	@%p210 bra 	$L__BB3_216;
	{ // callseq 73, 0
	.param .b64 param0;
	st.param.f64 	[param0], %fd251;
	.param .align 16 .b8 retval0[16];
	call.uni (retval0), 
	__internal_trig_reduction_slowpathd, 
	(
	param0
	);
	ld.param.f64 	%fd3854, [retval0];
	ld.param.b32 	%r2014, [retval0+8];
	} // callseq 73
$L__BB3_216:
	shl.b32 	%r964, %r2014, 6;
	cvt.u64.u32 	%rd284, %r964;
	and.b64  	%rd285, %rd284, 64;
	add.s64 	%rd287, %rd273, %rd285;
	mul.rn.f64 	%fd1817, %fd3854, %fd3854;
	and.b32  	%r965, %r2014, 1;
	setp.eq.b32 	%p211, %r965, 1;
	selp.f64 	%fd1818, 0dBDA8FF8320FD8164, 0d3DE5DB65F9785EBA, %p211;
	ld.global.nc.v2.f64 	{%fd1819, %fd1820}, [%rd287];
	fma.rn.f64 	%fd1821, %fd1818, %fd1817, %fd1819;
	fma.rn.f64 	%fd1822, %fd1821, %fd1817, %fd1820;
	ld.global.nc.v2.f64 	{%fd1823, %fd1824}, [%rd287+16];
	fma.rn.f64 	%fd1825, %fd1822, %fd1817, %fd1823;
	fma.rn.f64 	%fd1826, %fd1825, %fd1817, %fd1824;
	ld.global.nc.v2.f64 	{%fd1827, %fd1828}, [%rd287+32];
	fma.rn.f64 	%fd1829, %fd1826, %fd1817, %fd1827;
	fma.rn.f64 	%fd1830, %fd1829, %fd1817, %fd1828;
	fma.rn.f64 	%fd1831, %fd1830, %fd3854, %fd3854;
	fma.rn.f64 	%fd1832, %fd1830, %fd1817, 0d3FF0000000000000;
	selp.f64 	%fd1833, %fd1832, %fd1831, %p211;
	and.b32  	%r966, %r2014, 2;
	setp.eq.s32 	%p212, %r966, 0;
	mov.f64 	%fd1834, 0d0000000000000000;
	sub.f64 	%fd1835, %fd1834, %fd1833;
	selp.f64 	%fd1836, %fd1833, %fd1835, %p212;
	mul.f64 	%fd1837, %fd249, %fd1836;
	st.global.f64 	[%rd18+16], %fd1837;
	ld.global.u32 	%r1968, [%rd3];
$L__BB3_217:
	setp.ne.s32 	%p213, %r1968, 6;
	@%p213 bra 	$L__BB3_285;
	ld.param.u64 	%rd579, [function_param_2];
	cvta.to.global.u64 	%rd288, %rd579;
	ld.global.u32 	%r210, [%rd288];
	setp.lt.s32 	%p214, %r210, 3;
	mov.f64 	%fd3869, 0d0000000000000000;
	@%p214 bra 	$L__BB3_266;
	mul.lo.s32 	%r211, %r210, %r1;
	mov.f64 	%fd1841, 0d3FB999999999999A;
	{
	.reg .b32 %temp; 
	mov.b64 	{%temp, %r212}, %fd1841;
	}
	and.b32  	%r213, %r212, 2146435072;
	setp.eq.s32 	%p215, %r213, 1126170624;
	setp.lt.s32 	%p216, %r212, 0;
	selp.b32 	%r214, 0, 2146435072, %p216;
	and.b32  	%r968, %r212, 2147483647;
	setp.ne.s32 	%p217, %r968, 1071644672;
	and.pred  	%p1, %p215, %p217;
	add.s32 	%r215, %r210, -2;
	setp.lt.u32 	%p218, %r210, 6;
	mov.b32 	%r2019, 2;
	mov.f64 	%fd3869, 0d0000000000000000;
	@%p218 bra 	$L__BB3_255;
	and.b32  	%r970, %r215, -4;
	neg.s32 	%r2018, %r970;
	add.s32 	%r2016, %r211, 2;
	mov.f64 	%fd3869, 0d0000000000000000;
	mov.b32 	%r2017, 0;
$L__BB3_221:
	mul.wide.s32 	%rd289, %r2016, 8;
	add.s64 	%rd290, %rd1, %rd289;
	ld.global.f64 	%fd275, [%rd290];
	{
	.reg .b32 %temp; 
	mov.b64 	{%temp, %r221}, %fd275;
	}
	abs.f64 	%fd276, %fd275;
	setp.neu.f64 	%p219, %fd275, 0d0000000000000000;
	@%p219 bra 	$L__BB3_223;
	setp.lt.s32 	%p221, %r212, 0;
	setp.eq.s32 	%p222, %r213, 1126170624;
	selp.b32 	%r971, %r221, 0, %p222;
	or.b32  	%r972, %r971, 2146435072;
	selp.b32 	%r973, %r972, %r971, %p221;
	mov.b32 	%r974, 0;
	mov.b64 	%fd3857, {%r974, %r973};
	bra.uni 	$L__BB3_224;
$L__BB3_223:
	setp.lt.s32 	%p220, %r221, 0;
	{ // callseq 74, 0
	.param .b64 param0;
	st.param.f64 	[param0], %fd276;
	.param .b64 param1;
	st.param.f64 	[param1], 0d3FB999999999999A;
	.param .b64 retval0;
	call.uni (retval0), 
	__internal_accurate_pow, 
	(
	param0, 
	param1
	);
	ld.param.f64 	%fd1843, [retval0];
	} // callseq 74
	selp.f64 	%fd3857, 0dFFF8000000000000, %fd1843, %p220;
$L__BB3_224:
	add.f64 	%fd1845, %fd275, 0d3FB999999999999A;
	{
	.reg .b32 %temp; 
	mov.b64 	{%temp, %r975}, %fd1845;
	}
	and.b32  	%r976, %r975, 2146435072;
	setp.ne.s32 	%p223, %r976, 2146435072;
	@%p223 bra 	$L__BB3_229;
	setp.num.f64 	%p224, %fd275, %fd275;
	@%p224 bra 	$L__BB3_227;
	mov.f64 	%fd1846, 0d3FB999999999999A;
	add.rn.f64 	%fd3857, %fd275, %fd1846;
	bra.uni 	$L__BB3_229;
$L__BB3_227:
	setp.neu.f64 	%p225, %fd276, 0d7FF0000000000000;
	@%p225 bra 	$L__BB3_229;
	setp.lt.s32 	%p226, %r221, 0;
	or.b32  	%r977, %r214, -2147483648;
	selp.b32 	%r978, %r977, %r214, %p1;
	selp.b32 	%r979, %r978, %r214, %p226;
	mov.b32 	%r980, 0;
	mov.b64 	%fd3857, {%r980, %r979};
$L__BB3_229:
	setp.eq.f64 	%p227, %fd275, 0d3FF0000000000000;
	selp.f64 	%fd1847, 0d3FF0000000000000, %fd3857, %p227;
	add.f64 	%fd283, %fd3869, %fd1847;
	ld.global.f64 	%fd284, [%rd290+8];
	{
	.reg .b32 %temp; 
	mov.b64 	{%temp, %r222}, %fd284;
	}
	abs.f64 	%fd285, %fd284;
	setp.eq.f64 	%p228, %fd284, 0d0000000000000000;
	@%p228 bra 	$L__BB3_231;
	setp.lt.s32 	%p229, %r222, 0;
	{ // callseq 75, 0
	.param .b64 param0;
	st.param.f64 	[param0], %fd285;
	.param .b64 param1;
	st.param.f64 	[param1], 0d3FB999999999999A;
	.param .b64 retval0;
	call.uni (retval0), 
	__internal_accurate_pow, 
	(
	param0, 
	param1
	);
	ld.param.f64 	%fd1848, [retval0];
	} // callseq 75
	selp.f64 	%fd3859, 0dFFF8000000000000, %fd1848, %p229;
	bra.uni 	$L__BB3_232;
$L__BB3_231:
	setp.lt.s32 	%p230, %r212, 0;
	setp.eq.s32 	%p231, %r213, 1126170624;
	selp.b32 	%r981, %r222, 0, %p231;
	or.b32  	%r982, %r981, 2146435072;
	selp.b32 	%r983, %r982, %r981, %p230;
	mov.b32 	%r984, 0;
	mov.b64 	%fd3859, {%r984, %r983};
$L__BB3_232:
	add.f64 	%fd1850, %fd284, 0d3FB999999999999A;
	{
	.reg .b32 %temp; 
	mov.b64 	{%temp, %r985}, %fd1850;
	}
	and.b32  	%r986, %r985, 2146435072;
	setp.ne.s32 	%p232, %r986, 2146435072;
	@%p232 bra 	$L__BB3_237;
	setp.nan.f64 	%p233, %fd284, %fd284;
	@%p233 bra 	$L__BB3_236;
	setp.neu.f64 	%p234, %fd285, 0d7FF0000000000000;
	@%p234 bra 	$L__BB3_237;
	setp.lt.s32 	%p235, %r222, 0;
	or.b32  	%r987, %r214, -2147483648;
	selp.b32 	%r988, %r987, %r214, %p1;
	selp.b32 	%r989, %r988, %r214, %p235;
	mov.b32 	%r990, 0;
	mov.b64 	%fd3859, {%r990, %r989};
	bra.uni 	$L__BB3_237;
$L__BB3_236:
	mov.f64 	%fd1851, 0d3FB999999999999A;
	add.rn.f64 	%fd3859, %fd284, %fd1851;
$L__BB3_237:
	setp.eq.f64 	%p236, %fd284, 0d3FF0000000000000;
	selp.f64 	%fd1852, 0d3FF0000000000000, %fd3859, %p236;
	add.f64 	%fd292, %fd283, %fd1852;
	ld.global.f64 	%fd293, [%rd290+16];
	{
	.reg .b32 %temp; 
	mov.b64 	{%temp, %r223}, %fd293;
	}
	abs.f64 	%fd294, %fd293;
	setp.eq.f64 	%p237, %fd293, 0d0000000000000000;
	@%p237 bra 	$L__BB3_239;
	setp.lt.s32 	%p238, %r223, 0;
	{ // callseq 76, 0
	.param .b64 param0;
	st.param.f64 	[param0], %fd294;
	.param .b64 param1;
	st.param.f64 	[param1], 0d3FB999999999999A;
	.param .b64 retval0;
	call.uni (retval0), 
	__internal_accurate_pow, 
	(
	param0, 
	param1
	);
	ld.param.f64 	%fd1853, [retval0];
	} // callseq 76
	selp.f64 	%fd3861, 0dFFF8000000000000, %fd1853, %p238;
	bra.uni 	$L__BB3_240;
$L__BB3_239:
	setp.lt.s32 	%p239, %r212, 0;
	setp.eq.s32 	%p240, %r213, 1126170624;
	selp.b32 	%r991, %r223, 0, %p240;
	or.b32  	%r992, %r991, 2146435072;
	selp.b32 	%r993, %r992, %r991, %p239;
	mov.b32 	%r994, 0;
	mov.b64 	%fd3861, {%r994, %r993};
$L__BB3_240:
	add.f64 	%fd1855, %fd293, 0d3FB999999999999A;
	{
	.reg .b32 %temp; 
	mov.b64 	{%temp, %r995}, %fd1855;
	}
	and.b32  	%r996, %r995, 2146435072;
	setp.ne.s32 	%p241, %r996, 2146435072;
	@%p241 bra 	$L__BB3_245;
	setp.nan.f64 	%p242, %fd293, %fd293;
	@%p242 bra 	$L__BB3_244;
	setp.neu.f64 	%p243, %fd294, 0d7FF0000000000000;
	@%p243 bra 	$L__BB3_245;
	setp.lt.s32 	%p244, %r223, 0;
	or.b32  	%r997, %r214, -2147483648;
	selp.b32 	%r998, %r997, %r214, %p1;
	selp.b32 	%r999, %r998, %r214, %p244;
	mov.b32 	%r1000, 0;
	mov.b64 	%fd3861, {%r1000, %r999};
	bra.uni 	$L__BB3_245;
$L__BB3_244:
	mov.f64 	%fd1856, 0d3FB999999999999A;
	add.rn.f64 	%fd3861, %fd293, %fd1856;
$L__BB3_245:
	setp.eq.f64 	%p245, %fd293, 0d3FF0000000000000;
	selp.f64 	%fd1857, 0d3FF0000000000000, %fd3861, %p245;
	add.f64 	%fd301, %fd292, %fd1857;
	ld.global.f64 	%fd302, [%rd290+24];
	{
	.reg .b32 %temp; 
	mov.b64 	{%temp, %r224}, %fd302;
	}
	abs.f64 	%fd303, %fd302;
	setp.eq.f64 	%p246, %fd302, 0d0000000000000000;
	@%p246 bra 	$L__BB3_247;
	setp.lt.s32 	%p247, %r224, 0;
	{ // callseq 77, 0
	.param .b64 param0;
	st.param.f64 	[param0], %fd303;
	.param .b64 param1;
	st.param.f64 	[param1], 0d3FB999999999999A;
	.param .b64 retval0;
	call.uni (retval0), 
	__internal_accurate_pow, 
	(
	param0, 
	param1
	);
	ld.param.f64 	%fd1858, [retval0];
	} // callseq 77
	selp.f64 	%fd3863, 0dFFF8000000000000, %fd1858, %p247;
	bra.uni 	$L__BB3_248;
$L__BB3_247:
	setp.lt.s32 	%p248, %r212, 0;
	setp.eq.s32 	%p249, %r213, 1126170624;
	selp.b32 	%r1001, %r224, 0, %p249;
	or.b32  	%r1002, %r1001, 2146435072;
	selp.b32 	%r1003, %r1002, %r1001, %p248;
	mov.b32 	%r1004, 0;
	mov.b64 	%fd3863, {%r1004, %r1003};
$L__BB3_248:
	add.f64 	%fd1860, %fd302, 0d3FB999999999999A;
	{
	.reg .b32 %temp; 
	mov.b64 	{%temp, %r1005}, %fd1860;
	}
	and.b32  	%r1006, %r1005, 2146435072;
	setp.ne.s32 	%p250, %r1006, 2146435072;
	@%p250 bra 	$L__BB3_253;
	setp.nan.f64 	%p251, %fd302, %fd302;
	@%p251 bra 	$L__BB3_252;
	setp.neu.f64 	%p252, %fd303, 0d7FF0000000000000;
	@%p252 bra 	$L__BB3_253;
	setp.lt.s32 	%p253, %r224, 0;
	or.b32  	%r1007, %r214, -2147483648;
	selp.b32 	%r1008, %r1007, %r214, %p1;
	selp.b32 	%r1009, %r1008, %r214, %p253;
	mov.b32 	%r1010, 0;
	mov.b64 	%fd3863, {%r1010, %r1009};
	bra.uni 	$L__BB3_253;
$L__BB3_252:
	mov.f64 	%fd1861, 0d3FB999999999999A;
	add.rn.f64 	%fd3863, %fd302, %fd1861;
$L__BB3_253:
	setp.eq.f64 	%p254, %fd302, 0d3FF0000000000000;
	selp.f64 	%fd1862, 0d3FF0000000000000, %fd3863, %p254;
	add.f64 	%fd3869, %fd301, %fd1862;
	add.s32 	%r2018, %r2018, 4;
	add.s32 	%r2017, %r2017, 4;
	add.s32 	%r2016, %r2016, 4;
	setp.ne.s32 	%p255, %r2018, 0;
	@%p255 bra 	$L__BB3_221;
	add.s32 	%r2019, %r2017, 2;
$L__BB3_255:
	and.b32  	%r230, %r215, 3;
	setp.eq.s32 	%p256, %r230, 0;
	@%p256 bra 	$L__BB3_266;
	mad.lo.s32 	%r2021, %r210, %r1, %r2019;
	neg.s32 	%r2020, %r230;
$L__BB3_257:
	.pragma "nounroll";
	mul.wide.s32 	%rd297, %r2021, 8;
	add.s64 	%rd298, %rd1, %rd297;
	ld.global.f64 	%fd314, [%rd298];
	{
	.reg .b32 %temp; 
	mov.b64 	{%temp, %r235}, %fd314;
	}
	abs.f64 	%fd315, %fd314;
	setp.eq.f64 	%p257, %fd314, 0d0000000000000000;
	@%p257 bra 	$L__BB3_259;
	setp.lt.s32 	%p258, %r235, 0;
	{ // callseq 78, 0
	.param .b64 param0;
	st.param.f64 	[param0], %fd315;
	.param .b64 param1;
	st.param.f64 	[param1], 0d3FB999999999999A;
	.param .b64 retval0;
	call.uni (retval0), 
	__internal_accurate_pow, 
	(
	param0, 
	param1
	);
	ld.param.f64 	%fd1863, [retval0];
	} // callseq 78
	selp.f64 	%fd3868, 0dFFF8000000000000, %fd1863, %p258;
	bra.uni 	$L__BB3_260;
$L__BB3_259:
	setp.lt.s32 	%p259, %r212, 0;
	setp.eq.s32 	%p260, %r213, 1126170624;
	selp.b32 	%r1012, %r235, 0, %p260;
	or.b32  	%r1013, %r1012, 2146435072;
	selp.b32 	%r1014, %r1013, %r1012, %p259;
	mov.b32 	%r1015, 0;
	mov.b64 	%fd3868, {%r1015, %r1014};
$L__BB3_260:
	add.f64 	%fd1865, %fd314, 0d3FB999999999999A;
	{
	.reg .b32 %temp; 
	mov.b64 	{%temp, %r1016}, %fd1865;
	}
	and.b32  	%r1017, %r1016, 2146435072;
	setp.ne.s32 	%p261, %r1017, 2146435072;
	@%p261 bra 	$L__BB3_265;
	setp.nan.f64 	%p262, %fd314, %fd314;
	@%p262 bra 	$L__BB3_264;
	setp.neu.f64 	%p263, %fd315, 0d7FF0000000000000;
	@%p263 bra 	$L__BB3_265;
	setp.lt.s32 	%p264, %r235, 0;
	or.b32  	%r1018, %r214, -2147483648;
	selp.b32 	%r1019, %r1018, %r214, %p1;
	selp.b32 	%r1020, %r1019, %r214, %p264;
	mov.b32 	%r1021, 0;
	mov.b64 	%fd3868, {%r1021, %r1020};
	bra.uni 	$L__BB3_265;
$L__BB3_264:
	mov.f64 	%fd1866, 0d3FB999999999999A;
	add.rn.f64 	%fd3868, %fd314, %fd1866;
$L__BB3_265:
	setp.eq.f64 	%p265, %fd314, 0d3FF0000000000000;
	selp.f64 	%fd1867, 0d3FF0000000000000, %fd3868, %p265;
	add.f64 	%fd3869, %fd3869, %fd1867;
	add.s32 	%r2021, %r2021, 1;
	add.s32 	%r2020, %r2020, 1;
	setp.ne.s32 	%p266, %r2020, 0;
	@%p266 bra 	$L__BB3_257;
$L__BB3_266:
	mul.lo.s32 	%r1022, %r210, %r1;
	mul.wide.s32 	%rd299, %r1022, 8;
	add.s64 	%rd300, %rd1, %rd299;
	ld.global.f64 	%fd1868, [%rd300];
	ld.global.f64 	%fd1869, [%rd300+8];
	add.f64 	%fd1870, %fd3869, %fd3869;
	fma.rn.f64 	%fd1871, %fd1870, %fd1869, 0d3FF0000000000000;
	add.f64 	%fd324, %fd3869, 0d3FF0000000000000;
	div.rn.f64 	%fd325, %fd1871, %fd324;
	mul.f64 	%fd326, %fd1868, 0d3FF921FAFC8B007A;
	abs.f64 	%fd327, %fd326;
	setp.neu.f64 	%p267, %fd327, 0d7FF0000000000000;
	@%p267 bra 	$L__BB3_268;
	mov.f64 	%fd1877, 0d0000000000000000;
	mul.rn.f64 	%fd3871, %fd326, %fd1877;
	mov.b32 	%r2023, 1;
	bra.uni 	$L__BB3_271;
$L__BB3_268:
	mul.f64 	%fd1872, %fd326, 0d3FE45F306DC9C883;
	cvt.rni.s32.f64 	%r2022, %fd1872;
	cvt.rn.f64.s32 	%fd1873, %r2022;
	fma.rn.f64 	%fd1874, %fd1873, 0dBFF921FB54442D18, %fd326;
	fma.rn.f64 	%fd1875, %fd1873, 0dBC91A62633145C00, %fd1874;
	fma.rn.f64 	%fd3871, %fd1873, 0dB97B839A252049C0, %fd1875;
	setp.ltu.f64 	%p268, %fd327, 0d41E0000000000000;
	@%p268 bra 	$L__BB3_270;
	{ // callseq 79, 0
	.param .b64 param0;
	st.param.f64 	[param0], %fd326;
	.param .align 16 .b8 retval0[16];
	call.uni (retval0), 
	__internal_trig_reduction_slowpathd, 
	(
	param0
	);
	ld.param.f64 	%fd3871, [retval0];
	ld.param.b32 	%r2022, [retval0+8];
	} // callseq 79
$L__BB3_270:
	add.s32 	%r2023, %r2022, 1;
$L__BB3_271:
	shl.b32 	%r1025, %r2023, 6;
	cvt.u64.u32 	%rd301, %r1025;
	and.b64  	%rd302, %rd301, 64;
	mov.u64 	%rd303, __cudart_sin_cos_coeffs;
	add.s64 	%rd304, %rd303, %rd302;
	mul.rn.f64 	%fd1878, %fd3871, %fd3871;
	and.b32  	%r1026, %r2023, 1;
	setp.eq.b32 	%p269, %r1026, 1;
	selp.f64 	%fd1879, 0dBDA8FF8320FD8164, 0d3DE5DB65F9785EBA, %p269;
	ld.global.nc.v2.f64 	{%fd1880, %fd1881}, [%rd304];
	fma.rn.f64 	%fd1882, %fd1879, %fd1878, %fd1880;
	fma.rn.f64 	%fd1883, %fd1882, %fd1878, %fd1881;
	ld.global.nc.v2.f64 	{%fd1884, %fd1885}, [%rd304+16];
	fma.rn.f64 	%fd1886, %fd1883, %fd1878, %fd1884;
	fma.rn.f64 	%fd1887, %fd1886, %fd1878, %fd1885;
	ld.global.nc.v2.f64 	{%fd1888, %fd1889}, [%rd304+32];
	fma.rn.f64 	%fd1890, %fd1887, %fd1878, %fd1888;
	fma.rn.f64 	%fd1891, %fd1890, %fd1878, %fd1889;
	fma.rn.f64 	%fd1892, %fd1891, %fd3871, %fd3871;
	fma.rn.f64 	%fd1893, %fd1891, %fd1878, 0d3FF0000000000000;
	selp.f64 	%fd1894, %fd1893, %fd1892, %p269;
	and.b32  	%r1027, %r2023, 2;
	setp.eq.s32 	%p270, %r1027, 0;
	mov.f64 	%fd1895, 0d0000000000000000;
	sub.f64 	%fd1896, %fd1895, %fd1894;
	selp.f64 	%fd333, %fd1894, %fd1896, %p270;
	mul.f64 	%fd1897, %fd325, 0d3FE0000000000000;
	mul.f64 	%fd334, %fd1897, 0d3FF921FAFC8B007A;
	abs.f64 	%fd335, %fd334;
	setp.neu.f64 	%p271, %fd335, 0d7FF0000000000000;
	@%p271 bra 	$L__BB3_273;
	mov.f64 	%fd1903, 0d0000000000000000;
	mul.rn.f64 	%fd3873, %fd334, %fd1903;
	mov.b32 	%r2025, 1;
	bra.uni 	$L__BB3_276;
$L__BB3_273:
	mul.f64 	%fd1898, %fd334, 0d3FE45F306DC9C883;
	cvt.rni.s32.f64 	%r2024, %fd1898;
	cvt.rn.f64.s32 	%fd1899, %r2024;
	fma.rn.f64 	%fd1900, %fd1899, 0dBFF921FB54442D18, %fd334;
	fma.rn.f64 	%fd1901, %fd1899, 0dBC91A62633145C00, %fd1900;
	fma.rn.f64 	%fd3873, %fd1899, 0dB97B839A252049C0, %fd1901;
	setp.ltu.f64 	%p272, %fd335, 0d41E0000000000000;
	@%p272 bra 	$L__BB3_275;
	{ // callseq 80, 0
	.param .b64 param0;
	st.param.f64 	[param0], %fd334;
	.param .align 16 .b8 retval0[16];
	call.uni (retval0), 
	__internal_trig_reduction_slowpathd, 
	(
	param0
	);
	ld.param.f64 	%fd3873, [retval0];
	ld.param.b32 	%r2024, [retval0+8];
	} // callseq 80
$L__BB3_275:
	add.s32 	%r2025, %r2024, 1;
$L__BB3_276:
	ld.param.u64 	%rd592, [function_param_3];
	setp.neu.f64 	%p273, %fd335, 0d7FF0000000000000;
	shl.b32 	%r1030, %r2025, 6;
	cvt.u64.u32 	%rd305, %r1030;
	and.b64  	%rd306, %rd305, 64;
	mov.u64 	%rd307, __cudart_sin_cos_coeffs;
	add.s64 	%rd308, %rd307, %rd306;
	mul.rn.f64 	%fd1904, %fd3873, %fd3873;
	and.b32  	%r1031, %r2025, 1;
	setp.eq.b32 	%p274, %r1031, 1;
	selp.f64 	%fd1905, 0dBDA8FF8320FD8164, 0d3DE5DB65F9785EBA, %p274;
	ld.global.nc.v2.f64 	{%fd1906, %fd1907}, [%rd308];
	fma.rn.f64 	%fd1908, %fd1905, %fd1904, %fd1906;
	fma.rn.f64 	%fd1909, %fd1908, %fd1904, %fd1907;
	ld.global.nc.v2.f64 	{%fd1910, %fd1911}, [%rd308+16];
	fma.rn.f64 	%fd1912, %fd1909, %fd1904, %fd1910;
	fma.rn.f64 	%fd1913, %fd1912, %fd1904, %fd1911;
	ld.global.nc.v2.f64 	{%fd1914, %fd1915}, [%rd308+32];
	fma.rn.f64 	%fd1916, %fd1913, %fd1904, %fd1914;
	fma.rn.f64 	%fd1917, %fd1916, %fd1904, %fd1915;
	fma.rn.f64 	%fd1918, %fd1917, %fd3873, %fd3873;
	fma.rn.f64 	%fd1919, %fd1917, %fd1904, 0d3FF0000000000000;
	selp.f64 	%fd1920, %fd1919, %fd1918, %p274;
	and.b32  	%r1032, %r2025, 2;
	setp.eq.s32 	%p275, %r1032, 0;
	mov.f64 	%fd1921, 0d0000000000000000;
	sub.f64 	%fd1922, %fd1921, %fd1920;
	selp.f64 	%fd1923, %fd1920, %fd1922, %p275;
	mul.f64 	%fd1924, %fd333, %fd1923;
	mul.f64 	%fd1925, %fd324, %fd1924;
	cvta.to.global.u64 	%rd309, %rd592;
	mul.lo.s32 	%r1033, %r1, 3;
	mul.wide.s32 	%rd310, %r1033, 8;
	add.s64 	%rd311, %rd309, %rd310;
	st.global.f64 	[%rd311], %fd1925;
	@%p273 bra 	$L__BB3_278;
	mov.f64 	%fd1931, 0d0000000000000000;
	mul.rn.f64 	%fd3874, %fd334, %fd1931;
	mov.b32 	%r2026, 0;
	bra.uni 	$L__BB3_280;
$L__BB3_278:
	mul.f64 	%fd1926, %fd334, 0d3FE45F306DC9C883;
	cvt.rni.s32.f64 	%r2026, %fd1926;
	cvt.rn.f64.s32 	%fd1927, %r2026;
	fma.rn.f64 	%fd1928, %fd1927, 0dBFF921FB54442D18, %fd334;
	fma.rn.f64 	%fd1929, %fd1927, 0dBC91A62633145C00, %fd1928;
	fma.rn.f64 	%fd3874, %fd1927, 0dB97B839A252049C0, %fd1929;
	setp.ltu.f64 	%p276, %fd335, 0d41E0000000000000;
	@%p276 bra 	$L__BB3_280;
	{ // callseq 81, 0
	.param .b64 param0;
	st.param.f64 	[param0], %fd334;
	.param .align 16 .b8 retval0[16];
	call.uni (retval0), 
	__internal_trig_reduction_slowpathd, 
	(
	param0
	);
	ld.param.f64 	%fd3874, [retval0];
	ld.param.b32 	%r2026, [retval0+8];
	} // callseq 81
$L__BB3_280:
	ld.param.u64 	%rd593, [function_param_3];
	setp.neu.f64 	%p277, %fd327, 0d7FF0000000000000;
	shl.b32 	%r1036, %r2026, 6;
	cvt.u64.u32 	%rd312, %r1036;
	and.b64  	%rd313, %rd312, 64;
	add.s64 	%rd315, %rd307, %rd313;
	mul.rn.f64 	%fd1932, %fd3874, %fd3874;
	and.b32  	%r1037, %r2026, 1;
	setp.eq.b32 	%p278, %r1037, 1;
	selp.f64 	%fd1933, 0dBDA8FF8320FD8164, 0d3DE5DB65F9785EBA, %p278;
	ld.global.nc.v2.f64 	{%fd1934, %fd1935}, [%rd315];
	fma.rn.f64 	%fd1936, %fd1933, %fd1932, %fd1934;
	fma.rn.f64 	%fd1937, %fd1936, %fd1932, %fd1935;
	ld.global.nc.v2.f64 	{%fd1938, %fd1939}, [%rd315+16];
	fma.rn.f64 	%fd1940, %fd1937, %fd1932, %fd1938;
	fma.rn.f64 	%fd1941, %fd1940, %fd1932, %fd1939;
	ld.global.nc.v2.f64 	{%fd1942, %fd1943}, [%rd315+32];
	fma.rn.f64 	%fd1944, %fd1941, %fd1932, %fd1942;
	fma.rn.f64 	%fd1945, %fd1944, %fd1932, %fd1943;
	fma.rn.f64 	%fd1946, %fd1945, %fd3874, %fd3874;
	fma.rn.f64 	%fd1947, %fd1945, %fd1932, 0d3FF0000000000000;
	selp.f64 	%fd1948, %fd1947, %fd1946, %p278;
	and.b32  	%r1038, %r2026, 2;
	setp.eq.s32 	%p279, %r1038, 0;
	mov.f64 	%fd1949, 0d0000000000000000;
	sub.f64 	%fd1950, %fd1949, %fd1948;
	selp.f64 	%fd1951, %fd1948, %fd1950, %p279;
	mul.f64 	%fd1952, %fd333, %fd1951;
	mul.f64 	%fd1953, %fd324, %fd1952;
	cvta.to.global.u64 	%rd316, %rd593;
	mul.lo.s32 	%r1039, %r1, 3;
	mul.wide.s32 	%rd317, %r1039, 8;
	add.s64 	%rd19, %rd316, %rd317;
	st.global.f64 	[%rd19+8], %fd1953;
	@%p277 bra 	$L__BB3_282;
	mov.f64 	%fd1959, 0d0000000000000000;
	mul.rn.f64 	%fd3875, %fd326, %fd1959;
	mov.b32 	%r2027, 0;
	bra.uni 	$L__BB3_284;
$L__BB3_282:
	mul.f64 	%fd1954, %fd326, 0d3FE45F306DC9C883;
	cvt.rni.s32.f64 	%r2027, %fd1954;
	cvt.rn.f64.s32 	%fd1955, %r2027;
	fma.rn.f64 	%fd1956, %fd1955, 0dBFF921FB54442D18, %fd326;
	fma.rn.f64 	%fd1957, %fd1955, 0dBC91A62633145C00, %fd1956;
	fma.rn.f64 	%fd3875, %fd1955, 0dB97B839A252049C0, %fd1957;
	setp.ltu.f64 	%p280, %fd327, 0d41E0000000000000;
	@%p280 bra 	$L__BB3_284;
	{ // callseq 82, 0
	.param .b64 param0;
	st.param.f64 	[param0], %fd326;
	.param .align 16 .b8 retval0[16];
	call.uni (retval0), 
	__internal_trig_reduction_slowpathd, 
	(
	param0
	);
	ld.param.f64 	%fd3875, [retval0];
	ld.param.b32 	%r2027, [retval0+8];
	} // callseq 82
$L__BB3_284:
	shl.b32 	%r1042, %r2027, 6;
	cvt.u64.u32 	%rd318, %r1042;
	and.b64  	%rd319, %rd318, 64;
	add.s64 	%rd321, %rd307, %rd319;
	mul.rn.f64 	%fd1960, %fd3875, %fd3875;
	and.b32  	%r1043, %r2027, 1;
	setp.eq.b32 	%p281, %r1043, 1;
	selp.f64 	%fd1961, 0dBDA8FF8320FD8164, 0d3DE5DB65F9785EBA, %p281;
	ld.global.nc.v2.f64 	{%fd1962, %fd1963}, [%rd321];
	fma.rn.f64 	%fd1964, %fd1961, %fd1960, %fd1962;
	fma.rn.f64 	%fd1965, %fd1964, %fd1960, %fd1963;
	ld.global.nc.v2.f64 	{%fd1966, %fd1967}, [%rd321+16];
	fma.rn.f64 	%fd1968, %fd1965, %fd1960, %fd1966;
	fma.rn.f64 	%fd1969, %fd1968, %fd1960, %fd1967;
	ld.global.nc.v2.f64 	{%fd1970, %fd1971}, [%rd321+32];
	fma.rn.f64 	%fd1972, %fd1969, %fd1960, %fd1970;
	fma.rn.f64 	%fd1973, %fd1972, %fd1960, %fd1971;
	fma.rn.f64 	%fd1974, %fd1973, %fd3875, %fd3875;
	fma.rn.f64 	%fd1975, %fd1973, %fd1960, 0d3FF0000000000000;
	selp.f64 	%fd1976, %fd1975, %fd1974, %p281;
	and.b32  	%r1044, %r2027, 2;
	setp.eq.s32 	%p282, %r1044, 0;
	mov.f64 	%fd1977, 0d0000000000000000;
	sub.f64 	%fd1978, %fd1977, %fd1976;
	selp.f64 	%fd1979, %fd1976, %fd1978, %p282;
	mul.f64 	%fd1980, %fd324, %fd1979;
	st.global.f64 	[%rd19+16], %fd1980;
	ld.global.u32 	%r1968, [%rd3];
$L__BB3_285:
	ld.param.u64 	%rd580, [function_param_2];
	cvta.to.global.u64 	%rd20, %rd580;
	setp.ne.s32 	%p283, %r1968, 7;
	@%p283 bra 	$L__BB3_310;
	ld.global.u32 	%r256, [%rd20];
	setp.lt.s32 	%p284, %r256, 3;
	mov.f64 	%fd3885, 0d0000000000000000;
	@%p284 bra 	$L__BB3_301;
	mul.lo.s32 	%r257, %r256, %r1;
	add.s32 	%r258, %r256, -2;
	and.b32  	%r259, %r258, 15;
	setp.lt.u32 	%p285, %r256, 18;
	mov.b32 	%r2033, 2;
	mov.f64 	%fd3884, 0d0000000000000000;
	@%p285 bra 	$L__BB3_291;
	and.b32  	%r1047, %r258, -16;
	neg.s32 	%r2031, %r1047;
	add.s64 	%rd21, %rd1, 64;
	add.s32 	%r2029, %r257, 2;
	mov.f64 	%fd3884, 0d0000000000000000;
	mov.b32 	%r2030, 0;
$L__BB3_289:
	.pragma "nounroll";
	mul.wide.s32 	%rd322, %r2029, 8;
	add.s64 	%rd323, %rd21, %rd322;
	ld.global.f64 	%fd1985, [%rd323+-64];
	add.f64 	%fd1986, %fd3884, %fd1985;
	ld.global.f64 	%fd1987, [%rd323+-56];
	add.f64 	%fd1988, %fd1986, %fd1987;
	ld.global.f64 	%fd1989, [%rd323+-48];
	add.f64 	%fd1990, %fd1988, %fd1989;
	ld.global.f64 	%fd1991, [%rd323+-40];
	add.f64 	%fd1992, %fd1990, %fd1991;
	ld.global.f64 	%fd1993, [%rd323+-32];
	add.f64 	%fd1994, %fd1992, %fd1993;
	ld.global.f64 	%fd1995, [%rd323+-24];
	add.f64 	%fd1996, %fd1994, %fd1995;
	ld.global.f64 	%fd1997, [%rd323+-16];
	add.f64 	%fd1998, %fd1996, %fd1997;
	ld.global.f64 	%fd1999, [%rd323+-8];
	add.f64 	%fd2000, %fd1998, %fd1999;
	ld.global.f64 	%fd2001, [%rd323];
	add.f64 	%fd2002, %fd2000, %fd2001;
	ld.global.f64 	%fd2003, [%rd323+8];
	add.f64 	%fd2004, %fd2002, %fd2003;
	ld.global.f64 	%fd2005, [%rd323+16];
	add.f64 	%fd2006, %fd2004, %fd2005;
	ld.global.f64 	%fd2007, [%rd323+24];
	add.f64 	%fd2008, %fd2006, %fd2007;
	ld.global.f64 	%fd2009, [%rd323+32];
	add.f64 	%fd2010, %fd2008, %fd2009;
	ld.global.f64 	%fd2011, [%rd323+40];
	add.f64 	%fd2012, %fd2010, %fd2011;
	ld.global.f64 	%fd2013, [%rd323+48];
	add.f64 	%fd2014, %fd2012, %fd2013;
	ld.global.f64 	%fd2015, [%rd323+56];
	add.f64 	%fd3884, %fd2014, %fd2015;
	add.s32 	%r2031, %r2031, 16;
	add.s32 	%r2030, %r2030, 16;
	add.s32 	%r2029, %r2029, 16;
	setp.ne.s32 	%p286, %r2031, 0;
	@%p286 bra 	$L__BB3_289;
	add.s32 	%r2033, %r2030, 2;
$L__BB3_291:
	setp.eq.s32 	%p287, %r259, 0;
	@%p287 bra 	$L__BB3_300;
	and.b32  	%r270, %r258, 7;
	setp.lt.u32 	%p288, %r259, 8;
	@%p288 bra 	$L__BB3_294;
	add.s32 	%r1048, %r257, %r2033;
	mul.wide.s32 	%rd324, %r1048, 8;
	add.s64 	%rd325, %rd1, %rd324;
	ld.global.f64 	%fd2017, [%rd325];
	add.f64 	%fd2018, %fd3884, %fd2017;
	ld.global.f64 	%fd2019, [%rd325+8];
	add.f64 	%fd2020, %fd2018, %fd2019;
	ld.global.f64 	%fd2021, [%rd325+16];
	add.f64 	%fd2022, %fd2020, %fd2021;
	ld.global.f64 	%fd2023, [%rd325+24];
	add.f64 	%fd2024, %fd2022, %fd2023;
	ld.global.f64 	%fd2025, [%rd325+32];
	add.f64 	%fd2026, %fd2024, %fd2025;
	ld.global.f64 	%fd2027, [%rd325+40];
	add.f64 	%fd2028, %fd2026, %fd2027;
	ld.global.f64 	%fd2029, [%rd325+48];
	add.f64 	%fd2030, %fd2028, %fd2029;
	ld.global.f64 	%fd2031, [%rd325+56];
	add.f64 	%fd3884, %fd2030, %fd2031;
	add.s32 	%r2033, %r2033, 8;
$L__BB3_294:
	setp.eq.s32 	%p289, %r270, 0;
	@%p289 bra 	$L__BB3_300;
	and.b32  	%r273, %r258, 3;
	setp.lt.u32 	%p290, %r270, 4;
	@%p290 bra 	$L__BB3_297;
	add.s32 	%r1049, %r257, %r2033;
	mul.wide.s32 	%rd326, %r1049, 8;
	add.s64 	%rd327, %rd1, %rd326;
	ld.global.f64 	%fd2033, [%rd327];
	add.f64 	%fd2034, %fd3884, %fd2033;
	ld.global.f64 	%fd2035, [%rd327+8];
	add.f64 	%fd2036, %fd2034, %fd2035;
	ld.global.f64 	%fd2037, [%rd327+16];
	add.f64 	%fd2038, %fd2036, %fd2037;
	ld.global.f64 	%fd2039, [%rd327+24];
	add.f64 	%fd3884, %fd2038, %fd2039;
	add.s32 	%r2033, %r2033, 4;
$L__BB3_297:
	setp.eq.s32 	%p291, %r273, 0;
	@%p291 bra 	$L__BB3_300;
	add.s32 	%r2036, %r2033, %r257;
	neg.s32 	%r2035, %r273;
$L__BB3_299:
	.pragma "nounroll";
	mul.wide.s32 	%rd328, %r2036, 8;
	add.s64 	%rd329, %rd1, %rd328;
	ld.global.f64 	%fd2040, [%rd329];
	add.f64 	%fd3884, %fd3884, %fd2040;
	add.s32 	%r2036, %r2036, 1;
	add.s32 	%r2035, %r2035, 1;
	setp.ne.s32 	%p292, %r2035, 0;
	@%p292 bra 	$L__BB3_299;
$L__BB3_300:
	mul.f64 	%fd3885, %fd3884, 0d4022000000000000;
$L__BB3_301:
	ld.param.u64 	%rd594, [function_param_3];
	add.s32 	%r1050, %r256, -2;
	cvt.rn.f64.s32 	%fd2041, %r1050;
	div.rn.f64 	%fd2042, %fd3885, %fd2041;
	add.f64 	%fd2043, %fd2042, 0d3FF0000000000000;
	mul.lo.s32 	%r1051, %r256, %r1;
	mul.wide.s32 	%rd330, %r1051, 8;
	add.s64 	%rd331, %rd1, %rd330;
	ld.global.f64 	%fd364, [%rd331];
	cvta.to.global.u64 	%rd332, %rd594;
	mul.lo.s32 	%r1052, %r1, 3;
	mul.wide.s32 	%rd333, %r1052, 8;
	add.s64 	%rd334, %rd332, %rd333;
	st.global.f64 	[%rd334], %fd364;
	ld.global.u32 	%r1053, [%rd20];
	mul.lo.s32 	%r1054, %r1053, %r1;
	mul.wide.s32 	%rd335, %r1054, 8;
	add.s64 	%rd336, %rd1, %rd335;
	ld.global.f64 	%fd365, [%rd336+8];
	st.global.f64 	[%rd334+8], %fd365;
	add.f64 	%fd366, %fd2043, 0d3FF0000000000000;
	mul.f64 	%fd367, %fd364, 0d4022D97C7F3321D2;
	abs.f64 	%fd368, %fd367;
	setp.neu.f64 	%p293, %fd368, 0d7FF0000000000000;
	@%p293 bra 	$L__BB3_303;
	mov.f64 	%fd2049, 0d0000000000000000;
	mul.rn.f64 	%fd3886, %fd367, %fd2049;
	mov.b32 	%r2037, 0;
	bra.uni 	$L__BB3_305;
$L__BB3_303:
	mul.f64 	%fd2044, %fd367, 0d3FE45F306DC9C883;
	cvt.rni.s32.f64 	%r2037, %fd2044;
	cvt.rn.f64.s32 	%fd2045, %r2037;
	fma.rn.f64 	%fd2046, %fd2045, 0dBFF921FB54442D18, %fd367;
	fma.rn.f64 	%fd2047, %fd2045, 0dBC91A62633145C00, %fd2046;
	fma.rn.f64 	%fd3886, %fd2045, 0dB97B839A252049C0, %fd2047;
	setp.ltu.f64 	%p294, %fd368, 0d41E0000000000000;
	@%p294 bra 	$L__BB3_305;
	{ // callseq 83, 0
	.param .b64 param0;
	st.param.f64 	[param0], %fd367;
	.param .align 16 .b8 retval0[16];
	call.uni (retval0), 
	__internal_trig_reduction_slowpathd, 
	(
	param0
	);
	ld.param.f64 	%fd3886, [retval0];
	ld.param.b32 	%r2037, [retval0+8];
	} // callseq 83
$L__BB3_305:
	shl.b32 	%r1057, %r2037, 6;
	cvt.u64.u32 	%rd337, %r1057;
	and.b64  	%rd338, %rd337, 64;
	mov.u64 	%rd339, __cudart_sin_cos_coeffs;
	add.s64 	%rd340, %rd339, %rd338;
	mul.rn.f64 	%fd2050, %fd3886, %fd3886;
	and.b32  	%r1058, %r2037, 1;
	setp.eq.b32 	%p295, %r1058, 1;
	selp.f64 	%fd2051, 0dBDA8FF8320FD8164, 0d3DE5DB65F9785EBA, %p295;
	ld.global.nc.v2.f64 	{%fd2052, %fd2053}, [%rd340];
	fma.rn.f64 	%fd2054, %fd2051, %fd2050, %fd2052;
	fma.rn.f64 	%fd2055, %fd2054, %fd2050, %fd2053;
	ld.global.nc.v2.f64 	{%fd2056, %fd2057}, [%rd340+16];
	fma.rn.f64 	%fd2058, %fd2055, %fd2050, %fd2056;
	fma.rn.f64 	%fd2059, %fd2058, %fd2050, %fd2057;
	ld.global.nc.v2.f64 	{%fd2060, %fd2061}, [%rd340+32];
	fma.rn.f64 	%fd2062, %fd2059, %fd2050, %fd2060;
	fma.rn.f64 	%fd2063, %fd2062, %fd2050, %fd2061;
	fma.rn.f64 	%fd2064, %fd2063, %fd3886, %fd3886;
	fma.rn.f64 	%fd2065, %fd2063, %fd2050, 0d3FF0000000000000;
	selp.f64 	%fd2066, %fd2065, %fd2064, %p295;
	and.b32  	%r1059, %r2037, 2;
	setp.eq.s32 	%p296, %r1059, 0;
	mov.f64 	%fd2067, 0d0000000000000000;
	sub.f64 	%fd2068, %fd2067, %fd2066;
	selp.f64 	%fd2069, %fd2066, %fd2068, %p296;
	add.f64 	%fd2070, %fd2069, 0d3FF0000000000000;
	div.rn.f64 	%fd2071, %fd364, %fd366;
	fma.rn.f64 	%fd373, %fd2071, %fd2070, 0d0000000000000000;
	mul.f64 	%fd374, %fd365, 0d4022D97C7F3321D2;
	abs.f64 	%fd375, %fd374;
	setp.neu.f64 	%p297, %fd375, 0d7FF0000000000000;
	@%p297 bra 	$L__BB3_307;
	mov.f64 	%fd2077, 0d0000000000000000;
	mul.rn.f64 	%fd3887, %fd374, %fd2077;
	mov.b32 	%r2038, 0;
	bra.uni 	$L__BB3_309;
$L__BB3_307:
	mul.f64 	%fd2072, %fd374, 0d3FE45F306DC9C883;
	cvt.rni.s32.f64 	%r2038, %fd2072;
	cvt.rn.f64.s32 	%fd2073, %r2038;
	fma.rn.f64 	%fd2074, %fd2073, 0dBFF921FB54442D18, %fd374;
	fma.rn.f64 	%fd2075, %fd2073, 0dBC91A62633145C00, %fd2074;
	fma.rn.f64 	%fd3887, %fd2073, 0dB97B839A252049C0, %fd2075;
	setp.ltu.f64 	%p298, %fd375, 0d41E0000000000000;
	@%p298 bra 	$L__BB3_309;
	{ // callseq 84, 0
	.param .b64 param0;
	st.param.f64 	[param0], %fd374;
	.param .align 16 .b8 retval0[16];
	call.uni (retval0), 
	__internal_trig_reduction_slowpathd, 
	(
	param0
	);
	ld.param.f64 	%fd3887, [retval0];
	ld.param.b32 	%r2038, [retval0+8];
	} // callseq 84
$L__BB3_309:
	ld.param.u64 	%rd595, [function_param_3];
	shl.b32 	%r1062, %r2038, 6;
	cvt.u64.u32 	%rd341, %r1062;
	and.b64  	%rd342, %rd341, 64;
	add.s64 	%rd344, %rd339, %rd342;
	mul.rn.f64 	%fd2078, %fd3887, %fd3887;
	and.b32  	%r1063, %r2038, 1;
	setp.eq.b32 	%p299, %r1063, 1;
	selp.f64 	%fd2079, 0dBDA8FF8320FD8164, 0d3DE5DB65F9785EBA, %p299;
	ld.global.nc.v2.f64 	{%fd2080, %fd2081}, [%rd344];
	fma.rn.f64 	%fd2082, %fd2079, %fd2078, %fd2080;
	fma.rn.f64 	%fd2083, %fd2082, %fd2078, %fd2081;
	ld.global.nc.v2.f64 	{%fd2084, %fd2085}, [%rd344+16];
	fma.rn.f64 	%fd2086, %fd2083, %fd2078, %fd2084;
	fma.rn.f64 	%fd2087, %fd2086, %fd2078, %fd2085;
	ld.global.nc.v2.f64 	{%fd2088, %fd2089}, [%rd344+32];
	fma.rn.f64 	%fd2090, %fd2087, %fd2078, %fd2088;
	fma.rn.f64 	%fd2091, %fd2090, %fd2078, %fd2089;
	fma.rn.f64 	%fd2092, %fd2091, %fd3887, %fd3887;
	fma.rn.f64 	%fd2093, %fd2091, %fd2078, 0d3FF0000000000000;
	selp.f64 	%fd2094, %fd2093, %fd2092, %p299;
	and.b32  	%r1064, %r2038, 2;
	setp.eq.s32 	%p300, %r1064, 0;
	mov.f64 	%fd2095, 0d0000000000000000;
	sub.f64 	%fd2096, %fd2095, %fd2094;
	selp.f64 	%fd2097, %fd2094, %fd2096, %p300;
	add.f64 	%fd2098, %fd2097, 0d3FF0000000000000;
	div.rn.f64 	%fd2099, %fd365, %fd366;
	fma.rn.f64 	%fd2100, %fd2099, %fd2098, %fd373;
	mov.f64 	%fd2101, 0d4008000000000000;
	sub.f64 	%fd2102, %fd2101, %fd2100;
	mul.f64 	%fd2103, %fd366, %fd2102;
	cvta.to.global.u64 	%rd345, %rd595;
	mul.lo.s32 	%r1065, %r1, 3;
	mul.wide.s32 	%rd346, %r1065, 8;
	add.s64 	%rd347, %rd345, %rd346;
	st.global.f64 	[%rd347+16], %fd2103;
	ld.global.u32 	%r1968, [%rd3];
$L__BB3_310:
	ld.param.u64 	%rd596, [function_param_3];
	setp.ne.s32 	%p301, %r1968, 11;
	cvta.to.global.u64 	%rd348, %rd596;
	mul.lo.s32 	%r1066, %r1, 3;
	mul.wide.s32 	%rd349, %r1066, 8;
	add.s64 	%rd350, %rd348, %rd349;
	mul.wide.s32 	%rd351, %r1, 8;
	sub.s64 	%rd22, %rd350, %rd351;
	@%p301 bra 	$L__BB3_316;
	ld.global.u32 	%r1067, [%rd20];
	mul.lo.s32 	%r1068, %r1067, %r1;
	mul.wide.s32 	%rd352, %r1068, 8;
	add.s64 	%rd353, %rd1, %rd352;
	ld.global.f64 	%fd380, [%rd353];
	st.global.f64 	[%rd22], %fd380;
	mov.b64 	%rd354, 0;
	st.global.u64 	[%rd22+8], %rd354;
	ld.global.u32 	%r2040, [%rd20];
	setp.lt.s32 	%p302, %r2040, 2;
	mov.f64 	%fd3889, 0d0000000000000000;
	@%p302 bra 	$L__BB3_315;
	mov.b32 	%r2041, 1;
	mov.f64 	%fd3888, 0d0000000000000000;
$L__BB3_313:
	mad.lo.s32 	%r1070, %r2040, %r1, %r2041;
	mul.wide.s32 	%rd355, %r1070, 8;
	add.s64 	%rd356, %rd1, %rd355;
	ld.global.f64 	%fd2106, [%rd356];
	add.f64 	%fd3888, %fd2106, %fd3888;
	st.global.f64 	[%rd22+8], %fd3888;
	add.s32 	%r2041, %r2041, 1;
	ld.global.u32 	%r2040, [%rd20];
	setp.lt.s32 	%p303, %r2041, %r2040;
	@%p303 bra 	$L__BB3_313;
	mul.f64 	%fd3889, %fd3888, 0d4022000000000000;
$L__BB3_315:
	st.global.f64 	[%rd22+8], %fd3889;
	ld.global.u32 	%r1071, [%rd20];
	add.s32 	%r1072, %r1071, -1;
	cvt.rn.f64.s32 	%fd2107, %r1072;
	div.rn.f64 	%fd2108, %fd3889, %fd2107;
	add.f64 	%fd2109, %fd2108, 0d3FF0000000000000;
	div.rn.f64 	%fd2110, %fd380, %fd2109;
	sqrt.rn.f64 	%fd2111, %fd2110;
	mov.f64 	%fd2112, 0d3FF0000000000000;
	sub.f64 	%fd2113, %fd2112, %fd2111;
	mul.f64 	%fd2114, %fd2109, %fd2113;
	st.global.f64 	[%rd22+8], %fd2114;
	ld.global.u32 	%r1968, [%rd3];
$L__BB3_316:
	setp.ne.s32 	%p304, %r1968, 12;
	@%p304 bra 	$L__BB3_322;
	ld.global.u32 	%r1073, [%rd20];
	mul.lo.s32 	%r1074, %r1073, %r1;
	mul.wide.s32 	%rd357, %r1074, 8;
	add.s64 	%rd358, %rd1, %rd357;
	ld.global.f64 	%fd385, [%rd358];
	st.global.f64 	[%rd22], %fd385;
	mov.b64 	%rd359, 0;
	st.global.u64 	[%rd22+8], %rd359;
	ld.global.u32 	%r2043, [%rd20];
	setp.lt.s32 	%p305, %r2043, 2;
	mov.f64 	%fd3891, 0d0000000000000000;
	@%p305 bra 	$L__BB3_321;
	mov.b32 	%r2044, 1;
	mov.f64 	%fd3890, 0d0000000000000000;
$L__BB3_319:
	mad.lo.s32 	%r1076, %r2043, %r1, %r2044;
	mul.wide.s32 	%rd360, %r1076, 8;
	add.s64 	%rd361, %rd1, %rd360;
	ld.global.f64 	%fd2117, [%rd361];
	add.f64 	%fd3890, %fd2117, %fd3890;
	st.global.f64 	[%rd22+8], %fd3890;
	add.s32 	%r2044, %r2044, 1;
	ld.global.u32 	%r2043, [%rd20];
	setp.lt.s32 	%p306, %r2044, %r2043;
	@%p306 bra 	$L__BB3_319;
	mul.f64 	%fd3891, %fd3890, 0d4022000000000000;
$L__BB3_321:
	st.global.f64 	[%rd22+8], %fd3891;
	ld.global.u32 	%r1077, [%rd20];
	add.s32 	%r1078, %r1077, -1;
	cvt.rn.f64.s32 	%fd2118, %r1078;
	div.rn.f64 	%fd2119, %fd3891, %fd2118;
	add.f64 	%fd2120, %fd2119, 0d3FF0000000000000;
	div.rn.f64 	%fd2121, %fd385, %fd2120;
	mul.f64 	%fd2122, %fd2121, %fd2121;
	mov.f64 	%fd2123, 0d3FF0000000000000;
	sub.f64 	%fd2124, %fd2123, %fd2122;
	mul.f64 	%fd2125, %fd2120, %fd2124;
	st.global.f64 	[%rd22+8], %fd2125;
	ld.global.u32 	%r1968, [%rd3];
$L__BB3_322:
	setp.ne.s32 	%p307, %r1968, 13;
	@%p307 bra 	$L__BB3_336;
	ld.global.u32 	%r1079, [%rd20];
	mul.lo.s32 	%r1080, %r1079, %r1;
	mul.wide.s32 	%rd362, %r1080, 8;
	add.s64 	%rd363, %rd1, %rd362;
	ld.global.f64 	%fd390, [%rd363];
	st.global.f64 	[%rd22], %fd390;
	mov.b64 	%rd364, 0;
	st.global.u64 	[%rd22+8], %rd364;
	ld.global.u32 	%r2046, [%rd20];
	setp.lt.s32 	%p308, %r2046, 2;
	mov.f64 	%fd3893, 0d0000000000000000;
	@%p308 bra 	$L__BB3_327;
	mov.b32 	%r2047, 1;
	mov.f64 	%fd3892, 0d0000000000000000;
$L__BB3_325:
	mad.lo.s32 	%r1082, %r2046, %r1, %r2047;
	mul.wide.s32 	%rd365, %r1082, 8;
	add.s64 	%rd366, %rd1, %rd365;
	ld.global.f64 	%fd2128, [%rd366];
	add.f64 	%fd3892, %fd2128, %fd3892;
	st.global.f64 	[%rd22+8], %fd3892;
	add.s32 	%r2047, %r2047, 1;
	ld.global.u32 	%r2046, [%rd20];
	setp.lt.s32 	%p309, %r2047, %r2046;
	@%p309 bra 	$L__BB3_325;
	mul.f64 	%fd3893, %fd3892, 0d4022000000000000;
$L__BB3_327:
	st.global.f64 	[%rd22+8], %fd3893;
	ld.global.u32 	%r1083, [%rd20];
	add.s32 	%r1084, %r1083, -1;
	cvt.rn.f64.s32 	%fd2129, %r1084;
	div.rn.f64 	%fd2130, %fd3893, %fd2129;
	add.f64 	%fd395, %fd2130, 0d3FF0000000000000;
	st.global.f64 	[%rd22+8], %fd395;
	ld.global.u32 	%r1085, [%rd20];
	mul.lo.s32 	%r1086, %r1085, %r1;
	mul.wide.s32 	%rd367, %r1086, 8;
	add.s64 	%rd368, %rd1, %rd367;
	ld.global.f64 	%fd2131, [%rd368];
	mul.f64 	%fd2132, %fd2131, 0d403F6A79BBADC098;
	cvt.rn.f32.f64 	%f1, %fd2132;
	mul.f32 	%f73, %f1, 0f3F22F983;
	cvt.rni.s32.f32 	%r2051, %f73;
	cvt.rn.f32.s32 	%f74, %r2051;
	fma.rn.f32 	%f75, %f74, 0fBFC90FDA, %f1;
	fma.rn.f32 	%f76, %f74, 0fB3A22168, %f75;
	fma.rn.f32 	%f710, %f74, 0fA7C234C5, %f76;
	abs.f32 	%f3, %f1;
	setp.ltu.f32 	%p310, %f3, 0f47CE4780;
	@%p310 bra 	$L__BB3_335;
	setp.neu.f32 	%p311, %f3, 0f7F800000;
	@%p311 bra 	$L__BB3_330;
	mov.f32 	%f79, 0f00000000;
	mul.rn.f32 	%f710, %f1, %f79;
	mov.b32 	%r2051, 0;
	bra.uni 	$L__BB3_335;
$L__BB3_330:
	mov.b32 	%r310, %f1;
	shl.b32 	%r1088, %r310, 8;
	or.b32  	%r311, %r1088, -2147483648;
	mov.b64 	%rd601, 0;
	mov.b32 	%r2048, 0;
	mov.u64 	%rd371, __cudart_i2opi_f;
$L__BB3_331:
	.pragma "nounroll";
	mul.wide.u32 	%rd370, %r2048, 4;
	add.s64 	%rd372, %rd371, %rd370;
	ld.global.nc.u32 	%r1089, [%rd372];
	mad.wide.u32 	%rd373, %r1089, %r311, %rd601;
	shr.u64 	%rd601, %rd373, 32;
	add.s64 	%rd374, %rd7, %rd370;
	st.local.u32 	[%rd374], %rd373;
	add.s32 	%r2048, %r2048, 1;
	setp.ne.s32 	%p312, %r2048, 6;
	@%p312 bra 	$L__BB3_331;
	shr.u32 	%r1090, %r310, 23;
	st.local.u32 	[%rd7+24], %rd601;
	and.b32  	%r314, %r1090, 31;
	and.b32  	%r1091, %r1090, 224;
	add.s32 	%r1092, %r1091, -128;
	shr.u32 	%r1093, %r1092, 5;
	mul.wide.u32 	%rd375, %r1093, 4;
	sub.s64 	%rd25, %rd7, %rd375;
	ld.local.u32 	%r2049, [%rd25+24];
	ld.local.u32 	%r2050, [%rd25+20];
	setp.eq.s32 	%p313, %r314, 0;
	@%p313 bra 	$L__BB3_334;
	shf.l.wrap.b32 	%r2049, %r2050, %r2049, %r314;
	ld.local.u32 	%r1094, [%rd25+16];
	shf.l.wrap.b32 	%r2050, %r1094, %r2050, %r314;
$L__BB3_334:
	shr.u32 	%r1095, %r2049, 30;
	shf.l.wrap.b32 	%r1096, %r2050, %r2049, 2;
	shl.b32 	%r1097, %r2050, 2;
	shr.u32 	%r1098, %r1096, 31;
	add.s32 	%r1099, %r1098, %r1095;
	neg.s32 	%r1100, %r1099;
	setp.lt.s32 	%p314, %r310, 0;
	selp.b32 	%r2051, %r1100, %r1099, %p314;
	xor.b32  	%r1101, %r1096, %r310;
	shr.s32 	%r1102, %r1096, 31;
	xor.b32  	%r1103, %r1102, %r1096;
	xor.b32  	%r1104, %r1102, %r1097;
	cvt.u64.u32 	%rd376, %r1103;
	shl.b64 	%rd377, %rd376, 32;
	cvt.u64.u32 	%rd378, %r1104;
	or.b64  	%rd379, %rd377, %rd378;
	cvt.rn.f64.s64 	%fd2133, %rd379;
	mul.f64 	%fd2134, %fd2133, 0d3BF921FB54442D19;
	cvt.rn.f32.f64 	%f77, %fd2134;
	neg.f32 	%f78, %f77;
	setp.lt.s32 	%p315, %r1101, 0;
	selp.f32 	%f710, %f78, %f77, %p315;
$L__BB3_335:
	div.rn.f64 	%fd2135, %fd390, %fd395;
	mul.rn.f32 	%f80, %f710, %f710;
	and.b32  	%r1106, %r2051, 1;
	setp.eq.b32 	%p316, %r1106, 1;
	selp.f32 	%f81, 0f3F800000, %f710, %p316;
	fma.rn.f32 	%f82, %f80, %f81, 0f00000000;
	fma.rn.f32 	%f83, %f80, 0f37CBAC00, 0fBAB607ED;
	selp.f32 	%f84, %f83, 0fB94D4153, %p316;
	selp.f32 	%f85, 0f3D2AAABB, 0f3C0885E4, %p316;
	fma.rn.f32 	%f86, %f84, %f80, %f85;
	selp.f32 	%f87, 0fBEFFFFFF, 0fBE2AAAA8, %p316;
	fma.rn.f32 	%f88, %f86, %f80, %f87;
	fma.rn.f32 	%f89, %f88, %f82, %f81;
	and.b32  	%r1107, %r2051, 2;
	setp.eq.s32 	%p317, %r1107, 0;
	mov.f32 	%f90, 0f00000000;
	sub.f32 	%f91, %f90, %f89;
	selp.f32 	%f92, %f89, %f91, %p317;
	cvt.f64.f32 	%fd2136, %f92;
	mul.f64 	%fd2137, %fd2135, %fd2136;
	sqrt.rn.f64 	%fd2138, %fd2135;
	mov.f64 	%fd2139, 0d3FF0000000000000;
	sub.f64 	%fd2140, %fd2139, %fd2138;
	sub.f64 	%fd2141, %fd2140, %fd2137;
	mul.f64 	%fd2142, %fd395, %fd2141;
	st.global.f64 	[%rd22+8], %fd2142;
	ld.global.u32 	%r1968, [%rd3];
$L__BB3_336:
	setp.ne.s32 	%p318, %r1968, 14;
	@%p318 bra 	$L__BB3_349;
	ld.global.u32 	%r1108, [%rd20];
	mul.lo.s32 	%r1109, %r1108, %r1;
	mul.wide.s32 	%rd380, %r1109, 8;
	add.s64 	%rd381, %rd1, %rd380;
	ld.global.f64 	%fd396, [%rd381];
	st.global.f64 	[%rd22], %fd396;
	mov.b64 	%rd382, 0;
	st.global.u64 	[%rd22+8], %rd382;
	ld.global.u32 	%r2059, [%rd20];
	setp.lt.s32 	%p319, %r2059, 2;
	mov.f64 	%fd3895, 0d0000000000000000;
	@%p319 bra 	$L__BB3_348;
	mov.b32 	%r2054, 1;
	mov.f64 	%fd3895, 0d0000000000000000;
	mov.u64 	%rd385, __cudart_i2opi_f;
$L__BB3_339:
	mad.lo.s32 	%r1111, %r2059, %r1, %r2054;
	mul.wide.s32 	%rd383, %r1111, 8;
	add.s64 	%rd384, %rd1, %rd383;
	ld.global.f64 	%fd398, [%rd384];
	mul.f64 	%fd2145, %fd398, 0d402921FAFC8B007A;
	cvt.rn.f32.f64 	%f7, %fd2145;
	mul.f32 	%f93, %f7, 0f3F22F983;
	cvt.rni.s32.f32 	%r2058, %f93;
	cvt.rn.f32.s32 	%f94, %r2058;
	fma.rn.f32 	%f95, %f94, 0fBFC90FDA, %f7;
	fma.rn.f32 	%f96, %f94, 0fB3A22168, %f95;
	fma.rn.f32 	%f711, %f94, 0fA7C234C5, %f96;
	abs.f32 	%f9, %f7;
	setp.ltu.f32 	%p320, %f9, 0f47CE4780;
	@%p320 bra 	$L__BB3_347;
	setp.neu.f32 	%p321, %f9, 0f7F800000;
	@%p321 bra 	$L__BB3_342;
	mov.f32 	%f99, 0f00000000;
	mul.rn.f32 	%f711, %f7, %f99;
	mov.b32 	%r2058, 0;
	bra.uni 	$L__BB3_347;
$L__BB3_342:
	mov.b32 	%r329, %f7;
	shl.b32 	%r1113, %r329, 8;
	or.b32  	%r330, %r1113, -2147483648;
	mov.b64 	%rd604, 0;
	mov.b32 	%r2055, 0;
	mov.u64 	%rd602, %rd385;
	mov.u64 	%rd603, %rd6;
$L__BB3_343:
	.pragma "nounroll";
	ld.global.nc.u32 	%r1114, [%rd602];
	mad.wide.u32 	%rd387, %r1114, %r330, %rd604;
	shr.u64 	%rd604, %rd387, 32;
	st.local.u32 	[%rd603], %rd387;
	add.s32 	%r2055, %r2055, 1;
	add.s64 	%rd603, %rd603, 4;
	add.s64 	%rd602, %rd602, 4;
	setp.ne.s32 	%p322, %r2055, 6;
	@%p322 bra 	$L__BB3_343;
	shr.u32 	%r1115, %r329, 23;
	st.local.u32 	[%rd6+24], %rd604;
	and.b32  	%r333, %r1115, 31;
	and.b32  	%r1116, %r1115, 224;
	add.s32 	%r1117, %r1116, -128;
	shr.u32 	%r1118, %r1117, 5;
	mul.wide.u32 	%rd388, %r1118, 4;
	sub.s64 	%rd32, %rd6, %rd388;
	ld.local.u32 	%r2056, [%rd32+24];
	ld.local.u32 	%r2057, [%rd32+20];
	setp.eq.s32 	%p323, %r333, 0;
	@%p323 bra 	$L__BB3_346;
	shf.l.wrap.b32 	%r2056, %r2057, %r2056, %r333;
	ld.local.u32 	%r1119, [%rd32+16];
	shf.l.wrap.b32 	%r2057, %r1119, %r2057, %r333;
$L__BB3_346:
	shr.u32 	%r1120, %r2056, 30;
	shf.l.wrap.b32 	%r1121, %r2057, %r2056, 2;
	shl.b32 	%r1122, %r2057, 2;
	shr.u32 	%r1123, %r1121, 31;
	add.s32 	%r1124, %r1123, %r1120;
	neg.s32 	%r1125, %r1124;
	setp.lt.s32 	%p324, %r329, 0;
	selp.b32 	%r2058, %r1125, %r1124, %p324;
	xor.b32  	%r1126, %r1121, %r329;
	shr.s32 	%r1127, %r1121, 31;
	xor.b32  	%r1128, %r1127, %r1121;
	xor.b32  	%r1129, %r1127, %r1122;
	cvt.u64.u32 	%rd389, %r1128;
	shl.b64 	%rd390, %rd389, 32;
	cvt.u64.u32 	%rd391, %r1129;
	or.b64  	%rd392, %rd390, %rd391;
	cvt.rn.f64.s64 	%fd2146, %rd392;
	mul.f64 	%fd2147, %fd2146, 0d3BF921FB54442D19;
	cvt.rn.f32.f64 	%f97, %fd2147;
	neg.f32 	%f98, %f97;
	setp.lt.s32 	%p325, %r1126, 0;
	selp.f32 	%f711, %f98, %f97, %p325;
$L__BB3_347:
	add.s32 	%r1131, %r2058, 1;
	mul.rn.f32 	%f100, %f711, %f711;
	and.b32  	%r1132, %r2058, 1;
	setp.eq.b32 	%p326, %r1132, 1;
	selp.f32 	%f101, %f711, 0f3F800000, %p326;
	fma.rn.f32 	%f102, %f100, %f101, 0f00000000;
	fma.rn.f32 	%f103, %f100, 0f37CBAC00, 0fBAB607ED;
	selp.f32 	%f104, 0fB94D4153, %f103, %p326;
	selp.f32 	%f105, 0f3C0885E4, 0f3D2AAABB, %p326;
	fma.rn.f32 	%f106, %f104, %f100, %f105;
	selp.f32 	%f107, 0fBE2AAAA8, 0fBEFFFFFF, %p326;
	fma.rn.f32 	%f108, %f106, %f100, %f107;
	fma.rn.f32 	%f109, %f108, %f102, %f101;
	and.b32  	%r1133, %r1131, 2;
	setp.eq.s32 	%p327, %r1133, 0;
	mov.f32 	%f110, 0f00000000;
	sub.f32 	%f111, %f110, %f109;
	selp.f32 	%f112, %f109, %f111, %p327;
	mul.f32 	%f113, %f112, 0fC1200000;
	cvt.f64.f32 	%fd2148, %f113;
	fma.rn.f64 	%fd2149, %fd398, %fd398, %fd2148;
	add.f64 	%fd3895, %fd3895, %fd2149;
	st.global.f64 	[%rd22+8], %fd3895;
	add.s32 	%r2054, %r2054, 1;
	ld.global.u32 	%r2059, [%rd20];
	setp.lt.s32 	%p328, %r2054, %r2059;
	@%p328 bra 	$L__BB3_339;
$L__BB3_348:
	mad.lo.s32 	%r1134, %r2059, 10, -10;
	cvt.rn.f64.s32 	%fd2150, %r1134;
	add.f64 	%fd2151, %fd3895, %fd2150;
	add.f64 	%fd2152, %fd2151, 0d3FF0000000000000;
	div.rn.f64 	%fd2153, %fd396, %fd2152;
	sqrt.rn.f64 	%fd2154, %fd2153;
	mov.f64 	%fd2155, 0d3FF0000000000000;
	sub.f64 	%fd2156, %fd2155, %fd2154;
	mul.f64 	%fd2157, %fd2152, %fd2156;
	st.global.f64 	[%rd22+8], %fd2157;
	ld.global.u32 	%r1968, [%rd3];
$L__BB3_349:
	setp.ne.s32 	%p329, %r1968, 15;
	@%p329 bra 	$L__BB3_354;
	ld.global.u32 	%r1135, [%rd20];
	mul.lo.s32 	%r1136, %r1135, %r1;
	mul.wide.s32 	%rd393, %r1136, 8;
	add.s64 	%rd394, %rd1, %rd393;
	ld.global.f64 	%fd2159, [%rd394];
	cvt.rn.f32.f64 	%f114, %fd2159;
	mov.b64 	%rd395, %fd2159;
	shr.u64 	%rd396, %rd395, 63;
	and.b64  	%rd397, %rd396, 1;
	setp.eq.b64 	%p330, %rd397, 1;
	selp.f32 	%f115, 0fBF000000, 0f3F000000, %p330;
	add.rz.f32 	%f116, %f114, %f115;
	cvt.rzi.f32.f32 	%f117, %f116;
	cvt.f64.f32 	%fd2160, %f117;
	cvt.rzi.u32.f64 	%r1137, %fd2160;
	popc.b32 	%r1138, %r1137;
	add.s32 	%r1139, %r1138, 1;
	cvt.rn.f64.u32 	%fd401, %r1139;
	st.global.f64 	[%rd22], %fd401;
	mov.b64 	%rd398, 0;
	st.global.u64 	[%rd22+8], %rd398;
	ld.global.u32 	%r2061, [%rd20];
	setp.lt.s32 	%p331, %r2061, 2;
	mov.f64 	%fd3897, 0d0000000000000000;
	@%p331 bra 	$L__BB3_353;
	mov.b32 	%r2062, 1;
	mov.f64 	%fd3897, 0d0000000000000000;
$L__BB3_352:
	mad.lo.s32 	%r1141, %r2061, %r1, %r2062;
	mul.wide.s32 	%rd399, %r1141, 8;
	add.s64 	%rd400, %rd1, %rd399;
	ld.global.f64 	%fd2162, [%rd400];
	cvt.rn.f32.f64 	%f118, %fd2162;
	mov.b64 	%rd401, %fd2162;
	shr.u64 	%rd402, %rd401, 63;
	and.b64  	%rd403, %rd402, 1;
	setp.eq.b64 	%p332, %rd403, 1;
	selp.f32 	%f119, 0fBF000000, 0f3F000000, %p332;
	add.rz.f32 	%f120, %f118, %f119;
	cvt.rzi.f32.f32 	%f121, %f120;
	cvt.rzi.u32.f32 	%r1142, %f121;
	popc.b32 	%r1143, %r1142;
	setp.lt.u32 	%p333, %r1143, 5;
	add.s32 	%r1144, %r1143, 2;
	selp.b32 	%r1145, %r1144, 1, %p333;
	cvt.rn.f64.u32 	%fd2163, %r1145;
	add.f64 	%fd3897, %fd3897, %fd2163;
	st.global.f64 	[%rd22+8], %fd3897;
	add.s32 	%r2062, %r2062, 1;
	ld.global.u32 	%r2061, [%rd20];
	setp.lt.s32 	%p334, %r2062, %r2061;
	@%p334 bra 	$L__BB3_352;
$L__BB3_353:
	rcp.rn.f64 	%fd2164, %fd401;
	mul.f64 	%fd2165, %fd3897, %fd2164;
	st.global.f64 	[%rd22+8], %fd2165;
	ld.global.u32 	%r1968, [%rd3];
$L__BB3_354:
	setp.ne.s32 	%p335, %r1968, 16;
	@%p335 bra 	$L__BB3_387;
	ld.global.u32 	%r1146, [%rd20];
	mul.lo.s32 	%r1147, %r1146, %r1;
	mul.wide.s32 	%rd404, %r1147, 8;
	add.s64 	%rd405, %rd1, %rd404;
	ld.global.f64 	%fd2166, [%rd405];
	mul.f64 	%fd2167, %fd2166, 0dC010000000000000;
	cvt.rn.f32.f64 	%f13, %fd2167;
	mul.f64 	%fd2168, %fd2166, 0d4032D97C3D68405C;
	cvt.rn.f32.f64 	%f14, %fd2168;
	mul.f32 	%f122, %f14, 0f3F22F983;
	cvt.rni.s32.f32 	%r2067, %f122;
	cvt.rn.f32.s32 	%f123, %r2067;
	fma.rn.f32 	%f124, %f123, 0fBFC90FDA, %f14;
	fma.rn.f32 	%f125, %f123, 0fB3A22168, %f124;
	fma.rn.f32 	%f712, %f123, 0fA7C234C5, %f125;
	abs.f32 	%f16, %f14;
	setp.ltu.f32 	%p336, %f16, 0f47CE4780;
	@%p336 bra 	$L__BB3_363;
	setp.neu.f32 	%p337, %f16, 0f7F800000;
	@%p337 bra 	$L__BB3_358;
	mov.f32 	%f128, 0f00000000;
	mul.rn.f32 	%f712, %f14, %f128;
	mov.b32 	%r2067, 0;
	bra.uni 	$L__BB3_363;
$L__BB3_358:
	mov.b32 	%r355, %f14;
	shl.b32 	%r1149, %r355, 8;
	or.b32  	%r356, %r1149, -2147483648;
	mov.b64 	%rd607, 0;
	mov.b32 	%r2064, 0;
	mov.u64 	%rd605, __cudart_i2opi_f;
	mov.u64 	%rd606, %rd5;
$L__BB3_359:
	.pragma "nounroll";
	ld.global.nc.u32 	%r1150, [%rd605];
	mad.wide.u32 	%rd408, %r1150, %r356, %rd607;
	shr.u64 	%rd607, %rd408, 32;
	st.local.u32 	[%rd606], %rd408;
	add.s32 	%r2064, %r2064, 1;
	add.s64 	%rd606, %rd606, 4;
	add.s64 	%rd605, %rd605, 4;
	setp.ne.s32 	%p338, %r2064, 6;
	@%p338 bra 	$L__BB3_359;
	shr.u32 	%r1151, %r355, 23;
	st.local.u32 	[%rd5+24], %rd607;
	and.b32  	%r359, %r1151, 31;
	and.b32  	%r1152, %r1151, 224;
	add.s32 	%r1153, %r1152, -128;
	shr.u32 	%r1154, %r1153, 5;
	mul.wide.u32 	%rd409, %r1154, 4;
	sub.s64 	%rd39, %rd5, %rd409;
	ld.local.u32 	%r2065, [%rd39+24];
	ld.local.u32 	%r2066, [%rd39+20];
	setp.eq.s32 	%p339, %r359, 0;
	@%p339 bra 	$L__BB3_362;
	shf.l.wrap.b32 	%r2065, %r2066, %r2065, %r359;
	ld.local.u32 	%r1155, [%rd39+16];
	shf.l.wrap.b32 	%r2066, %r1155, %r2066, %r359;
$L__BB3_362:
	shr.u32 	%r1156, %r2065, 30;
	shf.l.wrap.b32 	%r1157, %r2066, %r2065, 2;
	shl.b32 	%r1158, %r2066, 2;
	shr.u32 	%r1159, %r1157, 31;
	add.s32 	%r1160, %r1159, %r1156;
	neg.s32 	%r1161, %r1160;
	setp.lt.s32 	%p340, %r355, 0;
	selp.b32 	%r2067, %r1161, %r1160, %p340;
	xor.b32  	%r1162, %r1157, %r355;
	shr.s32 	%r1163, %r1157, 31;
	xor.b32  	%r1164, %r1163, %r1157;
	xor.b32  	%r1165, %r1163, %r1158;
	cvt.u64.u32 	%rd410, %r1164;
	shl.b64 	%rd411, %rd410, 32;
	cvt.u64.u32 	%rd412, %r1165;
	or.b64  	%rd413, %rd411, %rd412;
	cvt.rn.f64.s64 	%fd2169, %rd413;
	mul.f64 	%fd2170, %fd2169, 0d3BF921FB54442D19;
	cvt.rn.f32.f64 	%f126, %fd2170;
	neg.f32 	%f127, %f126;
	setp.lt.s32 	%p341, %r1162, 0;
	selp.f32 	%f712, %f127, %f126, %p341;
$L__BB3_363:
	mul.rn.f32 	%f130, %f712, %f712;
	and.b32  	%r1167, %r2067, 1;
	setp.eq.b32 	%p342, %r1167, 1;
	selp.f32 	%f131, 0f3F800000, %f712, %p342;
	fma.rn.f32 	%f132, %f130, %f131, 0f00000000;
	fma.rn.f32 	%f133, %f130, 0f37CBAC00, 0fBAB607ED;
	selp.f32 	%f134, %f133, 0fB94D4153, %p342;
	selp.f32 	%f135, 0f3D2AAABB, 0f3C0885E4, %p342;
	fma.rn.f32 	%f136, %f134, %f130, %f135;
	selp.f32 	%f137, 0fBEFFFFFF, 0fBE2AAAA8, %p342;
	fma.rn.f32 	%f138, %f136, %f130, %f137;
	fma.rn.f32 	%f139, %f138, %f132, %f131;
	and.b32  	%r1168, %r2067, 2;
	setp.eq.s32 	%p343, %r1168, 0;
	mov.f32 	%f140, 0f00000000;
	sub.f32 	%f141, %f140, %f139;
	selp.f32 	%f20, %f139, %f141, %p343;
	abs.f32 	%f21, %f20;
	setp.eq.f32 	%p344, %f20, 0f3F800000;
	mov.f32 	%f713, 0f3F800000;
	@%p344 bra 	$L__BB3_368;
	setp.num.f32 	%p345, %f21, %f21;
	@%p345 bra 	$L__BB3_366;
	mov.f32 	%f197, 0f40C00000;
	add.rn.f32 	%f713, %f20, %f197;
	bra.uni 	$L__BB3_368;
$L__BB3_366:
	setp.lt.f32 	%p346, %f21, 0f00800000;
	mul.f32 	%f142, %f21, 0f4B800000;
	selp.f32 	%f143, %f142, %f21, %p346;
	mov.b32 	%r1169, %f143;
	add.s32 	%r1170, %r1169, -1060439283;
	and.b32  	%r1171, %r1170, -8388608;
	sub.s32 	%r1172, %r1169, %r1171;
	mov.b32 	%f144, %r1172;
	cvt.rn.f32.s32 	%f145, %r1171;
	selp.f32 	%f146, 0fC1C00000, 0f00000000, %p346;
	fma.rn.f32 	%f147, %f145, 0f34000000, %f146;
	add.f32 	%f148, %f144, 0fBF800000;
	add.f32 	%f149, %f144, 0f3F800000;
	rcp.approx.ftz.f32 	%f150, %f149;
	add.f32 	%f151, %f148, %f148;
	mul.f32 	%f152, %f151, %f150;
	mul.f32 	%f153, %f152, %f152;
	neg.f32 	%f154, %f152;
	sub.f32 	%f155, %f148, %f152;
	add.f32 	%f156, %f155, %f155;
	fma.rn.f32 	%f157, %f154, %f148, %f156;
	mul.rn.f32 	%f158, %f150, %f157;
	fma.rn.f32 	%f159, %f153, 0f3A2C32E4, 0f3B52E7DB;
	fma.rn.f32 	%f160, %f159, %f153, 0f3C93BB73;
	fma.rn.f32 	%f161, %f160, %f153, 0f3DF6384F;
	mul.rn.f32 	%f162, %f161, %f153;
	fma.rn.f32 	%f163, %f152, 0f3FB8AA3B, %f147;
	mul.f32 	%f164, %f162, 0f40400000;
	sub.f32 	%f165, %f147, %f163;
	fma.rn.f32 	%f166, %f152, 0f3FB8AA3B, %f165;
	fma.rn.f32 	%f167, %f158, 0f3FB8AA3B, %f166;
	fma.rn.f32 	%f168, %f152, 0f32A55E34, %f167;
	fma.rn.f32 	%f169, %f164, %f158, %f168;
	fma.rn.f32 	%f170, %f162, %f152, %f169;
	add.rn.f32 	%f171, %f163, %f170;
	mov.f32 	%f172, 0f40C00000;
	mul.rn.f32 	%f173, %f171, %f172;
	cvt.rni.f32.f32 	%f174, %f173;
	sub.f32 	%f175, %f173, %f174;
	neg.f32 	%f176, %f173;
	fma.rn.f32 	%f177, %f171, 0f40C00000, %f176;
	neg.f32 	%f178, %f163;
	add.rn.f32 	%f179, %f171, %f178;
	neg.f32 	%f180, %f179;
	add.rn.f32 	%f181, %f170, %f180;
	fma.rn.f32 	%f182, %f181, 0f40C00000, %f177;
	add.f32 	%f183, %f175, %f182;
	setp.gt.f32 	%p347, %f174, 0f00000000;
	selp.b32 	%r1173, 0, -2097152000, %p347;
	setp.neu.f32 	%p348, %f20, 0f00000000;
	setp.neu.f32 	%p349, %f21, 0f7F800000;
	setp.lt.f32 	%p350, %f173, 0f00000000;
	selp.f32 	%f184, 0f00000000, 0f7F800000, %p350;
	abs.f32 	%f185, %f173;
	setp.gt.f32 	%p351, %f185, 0f43180000;
	cvt.rzi.s32.f32 	%r1174, %f174;
	shl.b32 	%r1175, %r1174, 23;
	sub.s32 	%r1176, %r1175, %r1173;
	mov.b32 	%f186, %r1176;
	add.s32 	%r1177, %r1173, 2130706432;
	mov.b32 	%f187, %r1177;
	fma.rn.f32 	%f188, %f183, 0f391FCB8E, 0f3AAF85ED;
	fma.rn.f32 	%f189, %f188, %f183, 0f3C1D9856;
	fma.rn.f32 	%f190, %f189, %f183, 0f3D6357BB;
	fma.rn.f32 	%f191, %f190, %f183, 0f3E75FDEC;
	fma.rn.f32 	%f192, %f191, %f183, 0f3F317218;
	fma.rn.f32 	%f193, %f192, %f183, 0f3F800000;
	mul.f32 	%f194, %f193, %f187;
	mul.f32 	%f195, %f194, %f186;
	selp.f32 	%f713, %f184, %f195, %p351;
	and.pred  	%p352, %p348, %p349;
	@%p352 bra 	$L__BB3_368;
	add.f32 	%f196, %f20, %f20;
	mov.b32 	%r1178, %f196;
	and.b32  	%r1179, %r1178, 2147483647;
	mov.b32 	%f713, %r1179;
$L__BB3_368:
	fma.rn.f32 	%f198, %f13, 0f3BBB989D, 0f3F000000;
	cvt.sat.f32.f32 	%f199, %f198;
	mov.f32 	%f200, 0f4B400001;
	mov.f32 	%f201, 0f437C0000;
	fma.rm.f32 	%f202, %f199, %f201, %f200;
	add.f32 	%f203, %f202, 0fCB40007F;
	neg.f32 	%f204, %f203;
	fma.rn.f32 	%f205, %f13, 0f3FB8AA3B, %f204;
	fma.rn.f32 	%f206, %f13, 0f32A57060, %f205;
	ex2.approx.ftz.f32 	%f207, %f206;
	mov.b32 	%r1180, %f202;
	shl.b32 	%r1181, %r1180, 23;
	mov.b32 	%f208, %r1181;
	mul.f32 	%f209, %f207, %f208;
	mul.f32 	%f210, %f209, %f713;
	mov.f32 	%f211, 0f3F800000;
	sub.f32 	%f212, %f211, %f210;
	cvt.f64.f32 	%fd405, %f212;
	st.global.f64 	[%rd22], %fd405;
	mov.b64 	%rd414, 0;
	st.global.u64 	[%rd22+8], %rd414;
	ld.global.u32 	%r2068, [%rd20];
	setp.lt.s32 	%p353, %r2068, 2;
	mov.f64 	%fd3899, 0d0000000000000000;
	@%p353 bra 	$L__BB3_371;
	mov.b32 	%r2069, 1;
	mov.f64 	%fd3899, 0d0000000000000000;
$L__BB3_370:
	mad.lo.s32 	%r1183, %r2068, %r1, %r2069;
	mul.wide.s32 	%rd415, %r1183, 8;
	add.s64 	%rd416, %rd1, %rd415;
	ld.global.f64 	%fd2173, [%rd416];
	add.f64 	%fd3899, %fd2173, %fd3899;
	st.global.f64 	[%rd22+8], %fd3899;
	add.s32 	%r2069, %r2069, 1;
	ld.global.u32 	%r2068, [%rd20];
	setp.lt.s32 	%p354, %r2069, %r2068;
	@%p354 bra 	$L__BB3_370;
$L__BB3_371:
	div.rn.f64 	%fd409, %fd3899, 0d4022000000000000;
	{
	.reg .b32 %temp; 
	mov.b64 	{%temp, %r373}, %fd409;
	}
	mov.f64 	%fd2174, 0d3FD0000000000000;
	{
	.reg .b32 %temp; 
	mov.b64 	{%temp, %r374}, %fd2174;
	}
	and.b32  	%r375, %r374, 2146435072;
	abs.f64 	%fd410, %fd409;
	setp.neu.f64 	%p355, %fd409, 0d0000000000000000;
	@%p355 bra 	$L__BB3_373;
	setp.eq.s32 	%p357, %r375, 1072693248;
	selp.b32 	%r1184, %r373, 0, %p357;
	setp.lt.s32 	%p358, %r374, 0;
	or.b32  	%r1185, %r1184, 2146435072;
	selp.b32 	%r1186, %r1185, %r1184, %p358;
	mov.b32 	%r1187, 0;
	mov.b64 	%fd3901, {%r1187, %r1186};
	bra.uni 	$L__BB3_374;
$L__BB3_373:
	setp.lt.s32 	%p356, %r373, 0;
	{ // callseq 85, 0
	.param .b64 param0;
	st.param.f64 	[param0], %fd410;
	.param .b64 param1;
	st.param.f64 	[param1], 0d3FD0000000000000;
	.param .b64 retval0;
	call.uni (retval0), 
	__internal_accurate_pow, 
	(
	param0, 
	param1
	);
	ld.param.f64 	%fd2175, [retval0];
	} // callseq 85
	selp.f64 	%fd3901, 0dFFF8000000000000, %fd2175, %p356;
$L__BB3_374:
	add.f64 	%fd2177, %fd409, 0d3FD0000000000000;
	{
	.reg .b32 %temp; 
	mov.b64 	{%temp, %r1188}, %fd2177;
	}
	and.b32  	%r1189, %r1188, 2146435072;
	setp.ne.s32 	%p359, %r1189, 2146435072;
	@%p359 bra 	$L__BB3_379;
	setp.num.f64 	%p360, %fd409, %fd409;
	@%p360 bra 	$L__BB3_377;
	mov.f64 	%fd2178, 0d3FD0000000000000;
	add.rn.f64 	%fd3901, %fd409, %fd2178;
	bra.uni 	$L__BB3_379;
$L__BB3_377:
	setp.neu.f64 	%p361, %fd410, 0d7FF0000000000000;
	@%p361 bra 	$L__BB3_379;
	setp.lt.s32 	%p362, %r373, 0;
	setp.eq.s32 	%p363, %r375, 1072693248;
	setp.lt.s32 	%p364, %r374, 0;
	selp.b32 	%r1191, 0, 2146435072, %p364;
	and.b32  	%r1192, %r374, 2147483647;
	setp.ne.s32 	%p365, %r1192, 1071644672;
	or.b32  	%r1193, %r1191, -2147483648;
	selp.b32 	%r1194, %r1193, %r1191, %p365;
	selp.b32 	%r1195, %r1194, %r1191, %p363;
	selp.b32 	%r1196, %r1195, %r1191, %p362;
	mov.b32 	%r1197, 0;
	mov.b64 	%fd3901, {%r1197, %r1196};
$L__BB3_379:
	setp.eq.f64 	%p366, %fd409, 0d3FF0000000000000;
	fma.rn.f64 	%fd2179, %fd3901, 0d4022000000000000, 0d3FF0000000000000;
	selp.f64 	%fd417, 0d4024000000000000, %fd2179, %p366;
	div.rn.f64 	%fd418, %fd405, %fd417;
	{
	.reg .b32 %temp; 
	mov.b64 	{%temp, %r376}, %fd418;
	}
	mov.f64 	%fd2180, 0d4000000000000000;
	{
	.reg .b32 %temp; 
	mov.b64 	{%temp, %r1198}, %fd2180;
	}
	and.b32  	%r378, %r1198, 2146435072;
	setp.eq.s32 	%p367, %r378, 1062207488;
	abs.f64 	%fd419, %fd418;
	{ // callseq 86, 0
	.param .b64 param0;
	st.param.f64 	[param0], %fd419;
	.param .b64 param1;
	st.param.f64 	[param1], 0d4000000000000000;
	.param .b64 retval0;
	call.uni (retval0), 
	__internal_accurate_pow, 
	(
	param0, 
	param1
	);
	ld.param.f64 	%fd2181, [retval0];
	} // callseq 86
	setp.lt.s32 	%p368, %r376, 0;
	neg.f64 	%fd2183, %fd2181;
	selp.f64 	%fd2184, %fd2183, %fd2181, %p367;
	selp.f64 	%fd3903, %fd2184, %fd2181, %p368;
	setp.neu.f64 	%p369, %fd418, 0d0000000000000000;
	@%p369 bra 	$L__BB3_381;
	setp.eq.s32 	%p370, %r378, 1062207488;
	selp.b32 	%r1199, %r376, 0, %p370;
	setp.lt.s32 	%p371, %r1198, 0;
	or.b32  	%r1200, %r1199, 2146435072;
	selp.b32 	%r1201, %r1200, %r1199, %p371;
	mov.b32 	%r1202, 0;
	mov.b64 	%fd3903, {%r1202, %r1201};
$L__BB3_381:
	add.f64 	%fd2185, %fd418, 0d4000000000000000;
	{
	.reg .b32 %temp; 
	mov.b64 	{%temp, %r1203}, %fd2185;
	}
	and.b32  	%r1204, %r1203, 2146435072;
	setp.ne.s32 	%p372, %r1204, 2146435072;
	@%p372 bra 	$L__BB3_386;
	setp.num.f64 	%p373, %fd418, %fd418;
	@%p373 bra 	$L__BB3_384;
	mov.f64 	%fd2186, 0d4000000000000000;
	add.rn.f64 	%fd3903, %fd418, %fd2186;
	bra.uni 	$L__BB3_386;
$L__BB3_384:
	setp.neu.f64 	%p374, %fd419, 0d7FF0000000000000;
	@%p374 bra 	$L__BB3_386;
	setp.lt.s32 	%p375, %r376, 0;
	setp.eq.s32 	%p376, %r378, 1062207488;
	setp.lt.s32 	%p377, %r1198, 0;
	selp.b32 	%r1206, 0, 2146435072, %p377;
	and.b32  	%r1207, %r1198, 2147483647;
	setp.ne.s32 	%p378, %r1207, 1071644672;
	or.b32  	%r1208, %r1206, -2147483648;
	selp.b32 	%r1209, %r1208, %r1206, %p378;
	selp.b32 	%r1210, %r1209, %r1206, %p376;
	selp.b32 	%r1211, %r1210, %r1206, %p375;
	mov.b32 	%r1212, 0;
	mov.b64 	%fd3903, {%r1212, %r1211};
$L__BB3_386:
	setp.eq.f64 	%p379, %fd418, 0d3FF0000000000000;
	mov.f64 	%fd2187, 0d3FF0000000000000;
	sub.f64 	%fd2188, %fd2187, %fd3903;
	selp.f64 	%fd2189, 0d0000000000000000, %fd2188, %p379;
	mul.f64 	%fd2190, %fd417, %fd2189;
	st.global.f64 	[%rd22+8], %fd2190;
	ld.global.u32 	%r1968, [%rd3];
$L__BB3_387:
	setp.ne.s32 	%p380, %r1968, 21;
	@%p380 bra 	$L__BB3_470;
	ld.global.u32 	%r381, [%rd20];
	setp.lt.s32 	%p381, %r381, 1;
	@%p381 bra 	$L__BB3_395;
	mul.lo.s32 	%r382, %r381, %r1;
	and.b32  	%r383, %r381, 3;
	setp.lt.u32 	%p382, %r381, 4;
	mov.b32 	%r2071, 0;
	@%p382 bra 	$L__BB3_392;
	and.b32  	%r2071, %r381, 2147483644;
	neg.s32 	%r2077, %r2071;
	add.s64 	%rd609, %rd4, 16;
	add.s64 	%rd41, %rd1, 16;
	mov.b32 	%r2075, 4;
	mov.u32 	%r2076, %r382;
$L__BB3_391:
	mul.wide.s32 	%rd417, %r2076, 8;
	add.s64 	%rd418, %rd41, %rd417;
	add.s32 	%r1215, %r2075, -2;
	cvt.rn.f64.u32 	%fd2191, %r1215;
	ld.global.f64 	%fd2192, [%rd418+-16];
	div.rn.f64 	%fd2193, %fd2192, %fd2191;
	add.s32 	%r1216, %r2075, 4;
	cvt.rn.f64.u32 	%fd2194, %r2075;
	ld.global.f64 	%fd2195, [%rd418+-8];
	div.rn.f64 	%fd2196, %fd2195, %fd2194;
	st.local.v2.f64 	[%rd609+-16], {%fd2193, %fd2196};
	add.s32 	%r1217, %r2075, 2;
	cvt.rn.f64.u32 	%fd2197, %r1217;
	ld.global.f64 	%fd2198, [%rd418];
	div.rn.f64 	%fd2199, %fd2198, %fd2197;
	cvt.rn.f64.u32 	%fd2200, %r1216;
	ld.global.f64 	%fd2201, [%rd418+8];
	div.rn.f64 	%fd2202, %fd2201, %fd2200;
	st.local.v2.f64 	[%rd609], {%fd2199, %fd2202};
	add.s32 	%r2077, %r2077, 4;
	add.s64 	%rd609, %rd609, 32;
	add.s32 	%r2076, %r2076, 4;
	add.s32 	%r2075, %r2075, 8;
	setp.eq.s32 	%p383, %r2077, 0;
	@%p383 bra 	$L__BB3_392;
	bra.uni 	$L__BB3_391;
$L__BB3_392:
	setp.eq.s32 	%p384, %r383, 0;
	@%p384 bra 	$L__BB3_395;
	shl.b32 	%r2074, %r2071, 1;
	mul.wide.u32 	%rd419, %r2071, 8;
	add.s64 	%rd608, %rd4, %rd419;
	add.s32 	%r2073, %r2071, %r382;
	neg.s32 	%r2072, %r383;
$L__BB3_394:
	.pragma "nounroll";
	mul.wide.s32 	%rd420, %r2073, 8;
	add.s64 	%rd421, %rd1, %rd420;
	add.s32 	%r2074, %r2074, 2;
	cvt.rn.f64.u32 	%fd2203, %r2074;
	ld.global.f64 	%fd2204, [%rd421];
	div.rn.f64 	%fd2205, %fd2204, %fd2203;
	st.local.f64 	[%rd608], %fd2205;
	add.s64 	%rd608, %rd608, 8;
	add.s32 	%r2073, %r2073, 1;
	add.s32 	%r2072, %r2072, 1;
	setp.ne.s32 	%p385, %r2072, 0;
	@%p385 bra 	$L__BB3_394;
$L__BB3_395:
	setp.lt.s32 	%p386, %r381, 5;
	@%p386 bra 	$L__BB3_410;
	and.b32  	%r396, %r381, 3;
	setp.lt.u32 	%p387, %r381, 8;
	mov.b32 	%r2078, 4;
	@%p387 bra 	$L__BB3_400;
	and.b32  	%r1220, %r381, 2147483644;
	neg.s32 	%r2081, %r1220;
	add.s64 	%rd611, %rd4, 48;
	mov.b32 	%r2080, 0;
$L__BB3_398:
	ld.local.v2.f64 	{%fd2206, %fd2207}, [%rd611+-16];
	mov.f64 	%fd2208, 0d3FD6666666666666;
	sub.f64 	%fd2209, %fd2208, %fd2206;
	cvt.rn.f32.f64 	%f213, %fd2209;
	cvt.rmi.f32.f32 	%f214, %f213;
	cvt.f64.f32 	%fd2210, %f214;
	add.f64 	%fd2211, %fd2210, 0d3FD6666666666666;
	cvt.rn.f32.f64 	%f215, %fd2211;
	abs.f32 	%f216, %f215;
	cvt.f64.f32 	%fd2212, %f216;
	add.f64 	%fd2213, %fd2206, 0dBFD6666666666666;
	cvt.rn.f32.f64 	%f217, %fd2213;
	abs.f32 	%f218, %f217;
	cvt.f64.f32 	%fd2214, %f218;
	div.rn.f64 	%fd2215, %fd2214, %fd2212;
	sub.f64 	%fd2216, %fd2208, %fd2207;
	cvt.rn.f32.f64 	%f219, %fd2216;
	cvt.rmi.f32.f32 	%f220, %f219;
	cvt.f64.f32 	%fd2217, %f220;
	add.f64 	%fd2218, %fd2217, 0d3FD6666666666666;
	cvt.rn.f32.f64 	%f221, %fd2218;
	abs.f32 	%f222, %f221;
	cvt.f64.f32 	%fd2219, %f222;
	add.f64 	%fd2220, %fd2207, 0dBFD6666666666666;
	cvt.rn.f32.f64 	%f223, %fd2220;
	abs.f32 	%f224, %f223;
	cvt.f64.f32 	%fd2221, %f224;
	div.rn.f64 	%fd2222, %fd2221, %fd2219;
	st.local.v2.f64 	[%rd611+-16], {%fd2215, %fd2222};
	ld.local.v2.f64 	{%fd2223, %fd2224}, [%rd611];
	sub.f64 	%fd2225, %fd2208, %fd2223;
	cvt.rn.f32.f64 	%f225, %fd2225;
	cvt.rmi.f32.f32 	%f226, %f225;
	cvt.f64.f32 	%fd2226, %f226;
	add.f64 	%fd2227, %fd2226, 0d3FD6666666666666;
	cvt.rn.f32.f64 	%f227, %fd2227;
	abs.f32 	%f228, %f227;
	cvt.f64.f32 	%fd2228, %f228;
	add.f64 	%fd2229, %fd2223, 0dBFD6666666666666;
	cvt.rn.f32.f64 	%f229, %fd2229;
	abs.f32 	%f230, %f229;
	cvt.f64.f32 	%fd2230, %f230;
	div.rn.f64 	%fd2231, %fd2230, %fd2228;
	sub.f64 	%fd2232, %fd2208, %fd2224;
	cvt.rn.f32.f64 	%f231, %fd2232;
	cvt.rmi.f32.f32 	%f232, %f231;
	cvt.f64.f32 	%fd2233, %f232;
	add.f64 	%fd2234, %fd2233, 0d3FD6666666666666;
	cvt.rn.f32.f64 	%f233, %fd2234;
	abs.f32 	%f234, %f233;
	cvt.f64.f32 	%fd2235, %f234;
	add.f64 	%fd2236, %fd2224, 0dBFD6666666666666;
	cvt.rn.f32.f64 	%f235, %fd2236;
	abs.f32 	%f236, %f235;
	cvt.f64.f32 	%fd2237, %f236;
	div.rn.f64 	%fd2238, %fd2237, %fd2235;
	st.local.v2.f64 	[%rd611], {%fd2231, %fd2238};
	add.s32 	%r2081, %r2081, 4;
	add.s32 	%r2080, %r2080, 4;
	add.s64 	%rd611, %rd611, 32;
	setp.eq.s32 	%p388, %r2081, -4;
	@%p388 bra 	$L__BB3_399;
	bra.uni 	$L__BB3_398;
$L__BB3_399:
	add.s32 	%r2078, %r2080, 4;
$L__BB3_400:
	setp.eq.s32 	%p389, %r396, 0;
	@%p389 bra 	$L__BB3_403;
	mul.wide.u32 	%rd422, %r2078, 8;
	add.s64 	%rd610, %rd4, %rd422;
	neg.s32 	%r2079, %r396;
$L__BB3_402:
	.pragma "nounroll";
	ld.local.f64 	%fd2239, [%rd610];
	mov.f64 	%fd2240, 0d3FD6666666666666;
	sub.f64 	%fd2241, %fd2240, %fd2239;
	cvt.rn.f32.f64 	%f237, %fd2241;
	cvt.rmi.f32.f32 	%f238, %f237;
	cvt.f64.f32 	%fd2242, %f238;
	add.f64 	%fd2243, %fd2242, 0d3FD6666666666666;
	cvt.rn.f32.f64 	%f239, %fd2243;
	abs.f32 	%f240, %f239;
	cvt.f64.f32 	%fd2244, %f240;
	add.f64 	%fd2245, %fd2239, 0dBFD6666666666666;
	cvt.rn.f32.f64 	%f241, %fd2245;
	abs.f32 	%f242, %f241;
	cvt.f64.f32 	%fd2246, %f242;
	div.rn.f64 	%fd2247, %fd2246, %fd2244;
	st.local.f64 	[%rd610], %fd2247;
	add.s64 	%rd610, %rd610, 8;
	add.s32 	%r2079, %r2079, 1;
	setp.ne.s32 	%p390, %r2079, 0;
	@%p390 bra 	$L__BB3_402;
$L__BB3_403:
	setp.lt.u32 	%p391, %r381, 8;
	mov.b32 	%r2082, 4;
	@%p391 bra 	$L__BB3_407;
	and.b32  	%r1223, %r381, 2147483644;
	neg.s32 	%r2085, %r1223;
	add.s64 	%rd613, %rd4, 48;
	mov.b32 	%r2084, 0;
$L__BB3_405:
	ld.local.v2.f64 	{%fd2248, %fd2249}, [%rd613+-16];
	mov.f64 	%fd2250, 0d3FE8000000000000;
	sub.f64 	%fd2251, %fd2250, %fd2248;
	mul.f64 	%fd2252, %fd2251, 0d3FE999999999999A;
	div.rn.f64 	%fd2253, %fd2252, 0d3FE8000000000000;
	add.f64 	%fd2254, %fd2248, 0dBFE8000000000000;
	cvt.rn.f32.f64 	%f243, %fd2254;
	cvt.rmi.f32.f32 	%f244, %f243;
	min.f32 	%f245, %f244, 0f00000000;
	cvt.f64.f32 	%fd2255, %f245;
	add.f64 	%fd2256, %fd2248, 0dBFEB333333333333;
	mul.f64 	%fd2257, %fd2256, 0d3FC9999999999998;
	div.rn.f64 	%fd2258, %fd2257, 0d3FC3333333333334;
	mov.f64 	%fd2259, 0d3FEB333333333333;
	sub.f64 	%fd2260, %fd2259, %fd2248;
	cvt.rn.f32.f64 	%f246, %fd2260;
	cvt.rmi.f32.f32 	%f247, %f246;
	min.f32 	%f248, %f247, 0f00000000;
	cvt.f64.f32 	%fd2261, %f248;
	mul.f64 	%fd2262, %fd2258, %fd2261;
	fma.rn.f64 	%fd2263, %fd2253, %fd2255, 0d3FE999999999999A;
	sub.f64 	%fd2264, %fd2263, %fd2262;
	sub.f64 	%fd2265, %fd2250, %fd2249;
	mul.f64 	%fd2266, %fd2265, 0d3FE999999999999A;
	div.rn.f64 	%fd2267, %fd2266, 0d3FE8000000000000;
	add.f64 	%fd2268, %fd2249, 0dBFE8000000000000;
	cvt.rn.f32.f64 	%f249, %fd2268;
	cvt.rmi.f32.f32 	%f250, %f249;
	min.f32 	%f251, %f250, 0f00000000;
	cvt.f64.f32 	%fd2269, %f251;
	add.f64 	%fd2270, %fd2249, 0dBFEB333333333333;
	mul.f64 	%fd2271, %fd2270, 0d3FC9999999999998;
	div.rn.f64 	%fd2272, %fd2271, 0d3FC3333333333334;
	sub.f64 	%fd2273, %fd2259, %fd2249;
	cvt.rn.f32.f64 	%f252, %fd2273;
	cvt.rmi.f32.f32 	%f253, %f252;
	min.f32 	%f254, %f253, 0f00000000;
	cvt.f64.f32 	%fd2274, %f254;
	mul.f64 	%fd2275, %fd2272, %fd2274;
	fma.rn.f64 	%fd2276, %fd2267, %fd2269, 0d3FE999999999999A;
	sub.f64 	%fd2277, %fd2276, %fd2275;
	st.local.v2.f64 	[%rd613+-16], {%fd2264, %fd2277};
	ld.local.v2.f64 	{%fd2278, %fd2279}, [%rd613];
	sub.f64 	%fd2280, %fd2250, %fd2278;
	mul.f64 	%fd2281, %fd2280, 0d3FE999999999999A;
	div.rn.f64 	%fd2282, %fd2281, 0d3FE8000000000000;
	add.f64 	%fd2283, %fd2278, 0dBFE8000000000000;
	cvt.rn.f32.f64 	%f255, %fd2283;
	cvt.rmi.f32.f32 	%f256, %f255;
	min.f32 	%f257, %f256, 0f00000000;
	cvt.f64.f32 	%fd2284, %f257;
	add.f64 	%fd2285, %fd2278, 0dBFEB333333333333;
	mul.f64 	%fd2286, %fd2285, 0d3FC9999999999998;
	div.rn.f64 	%fd2287, %fd2286, 0d3FC3333333333334;
	sub.f64 	%fd2288, %fd2259, %fd2278;
	cvt.rn.f32.f64 	%f258, %fd2288;
	cvt.rmi.f32.f32 	%f259, %f258;
	min.f32 	%f260, %f259, 0f00000000;
	cvt.f64.f32 	%fd2289, %f260;
	mul.f64 	%fd2290, %fd2287, %fd2289;
	fma.rn.f64 	%fd2291, %fd2282, %fd2284, 0d3FE999999999999A;
	sub.f64 	%fd2292, %fd2291, %fd2290;
	sub.f64 	%fd2293, %fd2250, %fd2279;
	mul.f64 	%fd2294, %fd2293, 0d3FE999999999999A;
	div.rn.f64 	%fd2295, %fd2294, 0d3FE8000000000000;
	add.f64 	%fd2296, %fd2279, 0dBFE8000000000000;
	cvt.rn.f32.f64 	%f261, %fd2296;
	cvt.rmi.f32.f32 	%f262, %f261;
	min.f32 	%f263, %f262, 0f00000000;
	cvt.f64.f32 	%fd2297, %f263;
	add.f64 	%fd2298, %fd2279, 0dBFEB333333333333;
	mul.f64 	%fd2299, %fd2298, 0d3FC9999999999998;
	div.rn.f64 	%fd2300, %fd2299, 0d3FC3333333333334;
	sub.f64 	%fd2301, %fd2259, %fd2279;
	cvt.rn.f32.f64 	%f264, %fd2301;
	cvt.rmi.f32.f32 	%f265, %f264;
	min.f32 	%f266, %f265, 0f00000000;
	cvt.f64.f32 	%fd2302, %f266;
	mul.f64 	%fd2303, %fd2300, %fd2302;
	fma.rn.f64 	%fd2304, %fd2295, %fd2297, 0d3FE999999999999A;
	sub.f64 	%fd2305, %fd2304, %fd2303;
	st.local.v2.f64 	[%rd613], {%fd2292, %fd2305};
	add.s32 	%r2085, %r2085, 4;
	add.s32 	%r2084, %r2084, 4;
	add.s64 	%rd613, %rd613, 32;
	setp.eq.s32 	%p392, %r2085, -4;
	@%p392 bra 	$L__BB3_406;
	bra.uni 	$L__BB3_405;
$L__BB3_406:
	add.s32 	%r2082, %r2084, 4;
$L__BB3_407:
	setp.eq.s32 	%p393, %r396, 0;
	@%p393 bra 	$L__BB3_410;
	mul.wide.u32 	%rd423, %r2082, 8;
	add.s64 	%rd612, %rd4, %rd423;
	neg.s32 	%r2083, %r396;
$L__BB3_409:
	.pragma "nounroll";
	ld.local.f64 	%fd2306, [%rd612];
	mov.f64 	%fd2307, 0d3FE8000000000000;
	sub.f64 	%fd2308, %fd2307, %fd2306;
	mul.f64 	%fd2309, %fd2308, 0d3FE999999999999A;
	div.rn.f64 	%fd2310, %fd2309, 0d3FE8000000000000;
	add.f64 	%fd2311, %fd2306, 0dBFE8000000000000;
	cvt.rn.f32.f64 	%f267, %fd2311;
	cvt.rmi.f32.f32 	%f268, %f267;
	min.f32 	%f269, %f268, 0f00000000;
	cvt.f64.f32 	%fd2312, %f269;
	add.f64 	%fd2313, %fd2306, 0dBFEB333333333333;
	mul.f64 	%fd2314, %fd2313, 0dBFC9999999999998;
	div.rn.f64 	%fd2315, %fd2314, 0d3FC3333333333334;
	mov.f64 	%fd2316, 0d3FEB333333333333;
	sub.f64 	%fd2317, %fd2316, %fd2306;
	cvt.rn.f32.f64 	%f270, %fd2317;
	cvt.rmi.f32.f32 	%f271, %f270;
	min.f32 	%f272, %f271, 0f00000000;
	cvt.f64.f32 	%fd2318, %f272;
	fma.rn.f64 	%fd2319, %fd2310, %fd2312, 0d3FE999999999999A;
	fma.rn.f64 	%fd2320, %fd2315, %fd2318, %fd2319;
	st.local.f64 	[%rd612], %fd2320;
	add.s64 	%rd612, %rd612, 8;
	add.s32 	%r2083, %r2083, 1;
	setp.ne.s32 	%p394, %r2083, 0;
	@%p394 bra 	$L__BB3_409;
$L__BB3_410:
	setp.lt.s32 	%p395, %r381, 1;
	@%p395 bra 	$L__BB3_426;
	setp.eq.s32 	%p396, %r381, 1;
	mov.b64 	%rd614, 0;
	@%p396 bra 	$L__BB3_417;
	and.b32  	%r1224, %r381, 2147483646;
	neg.s32 	%r2086, %r1224;
	add.s64 	%rd615, %rd4, 8;
$L__BB3_413:
	ld.local.f64 	%fd2321, [%rd615+-8];
	cvt.rn.f32.f64 	%f32, %fd2321;
	abs.f32 	%f33, %f32;
	setp.eq.f32 	%p397, %f32, 0f3F800000;
	mov.f32 	%f715, 0f3F800000;
	@%p397 bra 	$L__BB3_446;
	setp.num.f32 	%p398, %f33, %f33;
	@%p398 bra 	$L__BB3_442;
	mov.f32 	%f330, 0f3CA3D70A;
	add.rn.f32 	%f715, %f32, %f330;
	bra.uni 	$L__BB3_446;
$L__BB3_416:
	cvt.u64.u32 	%rd614, %r1224;
$L__BB3_417:
	and.b32  	%r1248, %r381, 1;
	setp.eq.b32 	%p418, %r1248, 1;
	not.pred 	%p419, %p418;
	@%p419 bra 	$L__BB3_426;
	shl.b64 	%rd425, %rd614, 3;
	add.s64 	%rd62, %rd4, %rd425;
	ld.local.f64 	%fd2325, [%rd62];
	cvt.rn.f32.f64 	%f26, %fd2325;
	abs.f32 	%f27, %f26;
	setp.eq.f32 	%p420, %f26, 0f3F800000;
	mov.f32 	%f714, 0f3F800000;
	@%p420 bra 	$L__BB3_425;
	setp.nan.f32 	%p421, %f27, %f27;
	@%p421 bra 	$L__BB3_424;
	setp.eq.f32 	%p422, %f26, 0f00000000;
	setp.eq.f32 	%p423, %f27, 0f7F800000;
	or.pred  	%p424, %p422, %p423;
	@%p424 bra 	$L__BB3_423;
	setp.lt.f32 	%p425, %f27, 0f00800000;
	mul.f32 	%f390, %f27, 0f4B800000;
	selp.f32 	%f391, %f390, %f27, %p425;
	mov.b32 	%r1249, %f391;
	add.s32 	%r1250, %r1249, -1060439283;
	and.b32  	%r1251, %r1250, -8388608;
	sub.s32 	%r1252, %r1249, %r1251;
	mov.b32 	%f392, %r1252;
	cvt.rn.f32.s32 	%f393, %r1251;
	selp.f32 	%f394, 0fC1C00000, 0f00000000, %p425;
	fma.rn.f32 	%f395, %f393, 0f34000000, %f394;
	add.f32 	%f396, %f392, 0fBF800000;
	add.f32 	%f397, %f392, 0f3F800000;
	rcp.approx.ftz.f32 	%f398, %f397;
	add.f32 	%f399, %f396, %f396;
	mul.f32 	%f400, %f399, %f398;
	mul.f32 	%f401, %f400, %f400;
	neg.f32 	%f402, %f400;
	sub.f32 	%f403, %f396, %f400;
	add.f32 	%f404, %f403, %f403;
	fma.rn.f32 	%f405, %f402, %f396, %f404;
	mul.rn.f32 	%f406, %f398, %f405;
	fma.rn.f32 	%f407, %f401, 0f3A2C32E4, 0f3B52E7DB;
	fma.rn.f32 	%f408, %f407, %f401, 0f3C93BB73;
	fma.rn.f32 	%f409, %f408, %f401, 0f3DF6384F;
	mul.rn.f32 	%f410, %f409, %f401;
	fma.rn.f32 	%f411, %f400, 0f3FB8AA3B, %f395;
	mul.f32 	%f412, %f410, 0f40400000;
	sub.f32 	%f413, %f395, %f411;
	fma.rn.f32 	%f414, %f400, 0f3FB8AA3B, %f413;
	fma.rn.f32 	%f415, %f406, 0f3FB8AA3B, %f414;
	fma.rn.f32 	%f416, %f400, 0f32A55E34, %f415;
	fma.rn.f32 	%f417, %f412, %f406, %f416;
	fma.rn.f32 	%f418, %f410, %f400, %f417;
	add.rn.f32 	%f419, %f411, %f418;
	mov.f32 	%f420, 0f3CA3D70A;
	mul.rn.f32 	%f421, %f419, %f420;
	cvt.rni.f32.f32 	%f422, %f421;
	sub.f32 	%f423, %f421, %f422;
	neg.f32 	%f424, %f421;
	fma.rn.f32 	%f425, %f419, 0f3CA3D70A, %f424;
	neg.f32 	%f426, %f411;
	add.rn.f32 	%f427, %f419, %f426;
	neg.f32 	%f428, %f427;
	add.rn.f32 	%f429, %f418, %f428;
	fma.rn.f32 	%f430, %f429, 0f3CA3D70A, %f425;
	add.f32 	%f431, %f423, %f430;
	setp.gt.f32 	%p426, %f422, 0f00000000;
	selp.b32 	%r1253, 0, -2097152000, %p426;
	setp.geu.f32 	%p427, %f26, 0f00000000;
	setp.lt.f32 	%p428, %f421, 0f00000000;
	selp.f32 	%f432, 0f00000000, 0f7F800000, %p428;
	abs.f32 	%f433, %f421;
	setp.gt.f32 	%p429, %f433, 0f43180000;
	cvt.rzi.s32.f32 	%r1254, %f422;
	shl.b32 	%r1255, %r1254, 23;
	sub.s32 	%r1256, %r1255, %r1253;
	mov.b32 	%f434, %r1256;
	add.s32 	%r1257, %r1253, 2130706432;
	mov.b32 	%f435, %r1257;
	fma.rn.f32 	%f436, %f431, 0f391FCB8E, 0f3AAF85ED;
	fma.rn.f32 	%f437, %f436, %f431, 0f3C1D9856;
	fma.rn.f32 	%f438, %f437, %f431, 0f3D6357BB;
	fma.rn.f32 	%f439, %f438, %f431, 0f3E75FDEC;
	fma.rn.f32 	%f440, %f439, %f431, 0f3F317218;
	fma.rn.f32 	%f441, %f440, %f431, 0f3F800000;
	mul.f32 	%f442, %f441, %f435;
	mul.f32 	%f443, %f442, %f434;
	selp.f32 	%f714, %f432, %f443, %p429;
	@%p427 bra 	$L__BB3_425;
	mov.f32 	%f714, 0f7FFFFFFF;
	bra.uni 	$L__BB3_425;
$L__BB3_423:
	add.f32 	%f445, %f26, %f26;
	mov.b32 	%r1258, %f445;
	and.b32  	%r1259, %r1258, 2147483647;
	mov.b32 	%f714, %r1259;
	bra.uni 	$L__BB3_425;
$L__BB3_424:
	mov.f32 	%f446, 0f3CA3D70A;
	add.rn.f32 	%f714, %f26, %f446;
$L__BB3_425:
	cvt.f64.f32 	%fd2326, %f714;
	st.local.f64 	[%rd62], %fd2326;
$L__BB3_426:
	setp.lt.s32 	%p430, %r381, 5;
	ld.local.v2.f64 	{%fd2328, %fd2329}, [%rd4];
	fma.rn.f64 	%fd2330, %fd2328, 0d4000000000000000, 0d0000000000000000;
	add.f64 	%fd2331, %fd2329, %fd2329;
	fma.rn.f64 	%fd2332, %fd2331, 0d4000000000000000, %fd2330;
	ld.local.v2.f64 	{%fd2333, %fd2334}, [%rd4+16];
	mul.f64 	%fd2335, %fd2333, 0d4008000000000000;
	fma.rn.f64 	%fd2336, %fd2335, 0d4000000000000000, %fd2332;
	mul.f64 	%fd2337, %fd2334, 0d4010000000000000;
	fma.rn.f64 	%fd2338, %fd2337, 0d4000000000000000, %fd2336;
	div.rn.f64 	%fd426, %fd2338, 0d4034000000000000;
	st.local.f64 	[%rd4], %fd426;
	mov.f64 	%fd3922, 0d7FF8000000000000;
	@%p430 bra 	$L__BB3_440;
	add.s32 	%r426, %r381, -4;
	and.b32  	%r427, %r426, 15;
	setp.lt.u32 	%p431, %r381, 20;
	mov.f64 	%fd3921, 0d0000000000000000;
	mov.b32 	%r2088, 4;
	mov.f64 	%fd3920, %fd3921;
	@%p431 bra 	$L__BB3_430;
	and.b32  	%r428, %r426, -16;
	mov.f64 	%fd3921, 0d0000000000000000;
	mov.b32 	%r2088, 4;
$L__BB3_429:
	.pragma "nounroll";
	mul.wide.u32 	%rd426, %r2088, 8;
	add.s64 	%rd427, %rd4, %rd426;
	ld.local.v2.f64 	{%fd2342, %fd2343}, [%rd427];
	add.s32 	%r1262, %r2088, 1;
	cvt.rn.f64.u32 	%fd2344, %r1262;
	mul.f64 	%fd2345, %fd2342, %fd2344;
	fma.rn.f64 	%fd2346, %fd2345, 0d4000000000000000, %fd3920;
	shl.b32 	%r1263, %r1262, 1;
	cvt.rn.f64.u32 	%fd2347, %r1263;
	add.f64 	%fd2348, %fd3921, %fd2347;
	add.s32 	%r1264, %r2088, 2;
	cvt.rn.f64.u32 	%fd2349, %r1264;
	mul.f64 	%fd2350, %fd2343, %fd2349;
	fma.rn.f64 	%fd2351, %fd2350, 0d4000000000000000, %fd2346;
	shl.b32 	%r1265, %r1264, 1;
	cvt.rn.f64.u32 	%fd2352, %r1265;
	add.f64 	%fd2353, %fd2348, %fd2352;
	ld.local.v2.f64 	{%fd2354, %fd2355}, [%rd427+16];
	add.s32 	%r1266, %r2088, 3;
	cvt.rn.f64.u32 	%fd2356, %r1266;
	mul.f64 	%fd2357, %fd2354, %fd2356;
	fma.rn.f64 	%fd2358, %fd2357, 0d4000000000000000, %fd2351;
	shl.b32 	%r1267, %r1266, 1;
	cvt.rn.f64.u32 	%fd2359, %r1267;
	add.f64 	%fd2360, %fd2353, %fd2359;
	add.s32 	%r1268, %r2088, 4;
	cvt.rn.f64.u32 	%fd2361, %r1268;
	mul.f64 	%fd2362, %fd2355, %fd2361;
	fma.rn.f64 	%fd2363, %fd2362, 0d4000000000000000, %fd2358;
	shl.b32 	%r1269, %r1268, 1;
	cvt.rn.f64.u32 	%fd2364, %r1269;
	add.f64 	%fd2365, %fd2360, %fd2364;
	ld.local.v2.f64 	{%fd2366, %fd2367}, [%rd427+32];
	add.s32 	%r1270, %r2088, 5;
	cvt.rn.f64.u32 	%fd2368, %r1270;
	mul.f64 	%fd2369, %fd2366, %fd2368;
	fma.rn.f64 	%fd2370, %fd2369, 0d4000000000000000, %fd2363;
	shl.b32 	%r1271, %r1270, 1;
	cvt.rn.f64.u32 	%fd2371, %r1271;
	add.f64 	%fd2372, %fd2365, %fd2371;
	add.s32 	%r1272, %r2088, 6;
	cvt.rn.f64.u32 	%fd2373, %r1272;
	mul.f64 	%fd2374, %fd2367, %fd2373;
	fma.rn.f64 	%fd2375, %fd2374, 0d4000000000000000, %fd2370;
	shl.b32 	%r1273, %r1272, 1;
	cvt.rn.f64.u32 	%fd2376, %r1273;
	add.f64 	%fd2377, %fd2372, %fd2376;
	ld.local.v2.f64 	{%fd2378, %fd2379}, [%rd427+48];
	add.s32 	%r1274, %r2088, 7;
	cvt.rn.f64.u32 	%fd2380, %r1274;
	mul.f64 	%fd2381, %fd2378, %fd2380;
	fma.rn.f64 	%fd2382, %fd2381, 0d4000000000000000, %fd2375;
	shl.b32 	%r1275, %r1274, 1;
	cvt.rn.f64.u32 	%fd2383, %r1275;
	add.f64 	%fd2384, %fd2377, %fd2383;
	add.s32 	%r1276, %r2088, 8;
	cvt.rn.f64.u32 	%fd2385, %r1276;
	mul.f64 	%fd2386, %fd2379, %fd2385;
	fma.rn.f64 	%fd2387, %fd2386, 0d4000000000000000, %fd2382;
	shl.b32 	%r1277, %r1276, 1;
	cvt.rn.f64.u32 	%fd2388, %r1277;
	add.f64 	%fd2389, %fd2384, %fd2388;
	ld.local.v2.f64 	{%fd2390, %fd2391}, [%rd427+64];
	add.s32 	%r1278, %r2088, 9;
	cvt.rn.f64.u32 	%fd2392, %r1278;
	mul.f64 	%fd2393, %fd2390, %fd2392;
	fma.rn.f64 	%fd2394, %fd2393, 0d4000000000000000, %fd2387;
	shl.b32 	%r1279, %r1278, 1;
	cvt.rn.f64.u32 	%fd2395, %r1279;
	add.f64 	%fd2396, %fd2389, %fd2395;
	add.s32 	%r1280, %r2088, 10;
	cvt.rn.f64.u32 	%fd2397, %r1280;
	mul.f64 	%fd2398, %fd2391, %fd2397;
	fma.rn.f64 	%fd2399, %fd2398, 0d4000000000000000, %fd2394;
	shl.b32 	%r1281, %r1280, 1;
	cvt.rn.f64.u32 	%fd2400, %r1281;
	add.f64 	%fd2401, %fd2396, %fd2400;
	ld.local.v2.f64 	{%fd2402, %fd2403}, [%rd427+80];
	add.s32 	%r1282, %r2088, 11;
	cvt.rn.f64.u32 	%fd2404, %r1282;
	mul.f64 	%fd2405, %fd2402, %fd2404;
	fma.rn.f64 	%fd2406, %fd2405, 0d4000000000000000, %fd2399;
	shl.b32 	%r1283, %r1282, 1;
	cvt.rn.f64.u32 	%fd2407, %r1283;
	add.f64 	%fd2408, %fd2401, %fd2407;
	add.s32 	%r1284, %r2088, 12;
	cvt.rn.f64.u32 	%fd2409, %r1284;
	mul.f64 	%fd2410, %fd2403, %fd2409;
	fma.rn.f64 	%fd2411, %fd2410, 0d4000000000000000, %fd2406;
	shl.b32 	%r1285, %r1284, 1;
	cvt.rn.f64.u32 	%fd2412, %r1285;
	add.f64 	%fd2413, %fd2408, %fd2412;
	ld.local.v2.f64 	{%fd2414, %fd2415}, [%rd427+96];
	add.s32 	%r1286, %r2088, 13;
	cvt.rn.f64.u32 	%fd2416, %r1286;
	mul.f64 	%fd2417, %fd2414, %fd2416;
	fma.rn.f64 	%fd2418, %fd2417, 0d4000000000000000, %fd2411;
	shl.b32 	%r1287, %r1286, 1;
	cvt.rn.f64.u32 	%fd2419, %r1287;
	add.f64 	%fd2420, %fd2413, %fd2419;
	add.s32 	%r1288, %r2088, 14;
	cvt.rn.f64.u32 	%fd2421, %r1288;
	mul.f64 	%fd2422, %fd2415, %fd2421;
	fma.rn.f64 	%fd2423, %fd2422, 0d4000000000000000, %fd2418;
	shl.b32 	%r1289, %r1288, 1;
	cvt.rn.f64.u32 	%fd2424, %r1289;
	add.f64 	%fd2425, %fd2420, %fd2424;
	ld.local.v2.f64 	{%fd2426, %fd2427}, [%rd427+112];
	add.s32 	%r1290, %r2088, 15;
	cvt.rn.f64.u32 	%fd2428, %r1290;
	mul.f64 	%fd2429, %fd2426, %fd2428;
	fma.rn.f64 	%fd2430, %fd2429, 0d4000000000000000, %fd2423;
	shl.b32 	%r1291, %r1290, 1;
	cvt.rn.f64.u32 	%fd2431, %r1291;
	add.f64 	%fd2432, %fd2425, %fd2431;
	add.s32 	%r2088, %r2088, 16;
	cvt.rn.f64.u32 	%fd2433, %r2088;
	mul.f64 	%fd2434, %fd2427, %fd2433;
	fma.rn.f64 	%fd3920, %fd2434, 0d4000000000000000, %fd2430;
	shl.b32 	%r1292, %r2088, 1;
	cvt.rn.f64.u32 	%fd2435, %r1292;
	add.f64 	%fd3921, %fd2432, %fd2435;
	setp.ne.s32 	%p432, %r1284, %r428;
	@%p432 bra 	$L__BB3_429;
$L__BB3_430:
	setp.eq.s32 	%p433, %r427, 0;
	@%p433 bra 	$L__BB3_439;
	and.b32  	%r432, %r426, 7;
	setp.lt.u32 	%p434, %r427, 8;
	@%p434 bra 	$L__BB3_433;
	mul.wide.u32 	%rd428, %r2088, 8;
	add.s64 	%rd429, %rd4, %rd428;
	ld.local.f64 	%fd2437, [%rd429];
	add.s32 	%r1293, %r2088, 1;
	cvt.rn.f64.u32 	%fd2438, %r1293;
	mul.f64 	%fd2439, %fd2437, %fd2438;
	fma.rn.f64 	%fd2440, %fd2439, 0d4000000000000000, %fd3920;
	shl.b32 	%r1294, %r1293, 1;
	cvt.rn.f64.u32 	%fd2441, %r1294;
	add.f64 	%fd2442, %fd3921, %fd2441;
	ld.local.f64 	%fd2443, [%rd429+8];
	add.s32 	%r1295, %r2088, 2;
	cvt.rn.f64.u32 	%fd2444, %r1295;
	mul.f64 	%fd2445, %fd2443, %fd2444;
	fma.rn.f64 	%fd2446, %fd2445, 0d4000000000000000, %fd2440;
	shl.b32 	%r1296, %r1295, 1;
	cvt.rn.f64.u32 	%fd2447, %r1296;
	add.f64 	%fd2448, %fd2442, %fd2447;
	ld.local.f64 	%fd2449, [%rd429+16];
	add.s32 	%r1297, %r2088, 3;
	cvt.rn.f64.u32 	%fd2450, %r1297;
	mul.f64 	%fd2451, %fd2449, %fd2450;
	fma.rn.f64 	%fd2452, %fd2451, 0d4000000000000000, %fd2446;
	shl.b32 	%r1298, %r1297, 1;
	cvt.rn.f64.u32 	%fd2453, %r1298;
	add.f64 	%fd2454, %fd2448, %fd2453;
	ld.local.f64 	%fd2455, [%rd429+24];
	add.s32 	%r1299, %r2088, 4;
	cvt.rn.f64.u32 	%fd2456, %r1299;
	mul.f64 	%fd2457, %fd2455, %fd2456;
	fma.rn.f64 	%fd2458, %fd2457, 0d4000000000000000, %fd2452;
	shl.b32 	%r1300, %r1299, 1;
	cvt.rn.f64.u32 	%fd2459, %r1300;
	add.f64 	%fd2460, %fd2454, %fd2459;
	ld.local.f64 	%fd2461, [%rd429+32];
	add.s32 	%r1301, %r2088, 5;
	cvt.rn.f64.u32 	%fd2462, %r1301;
	mul.f64 	%fd2463, %fd2461, %fd2462;
	fma.rn.f64 	%fd2464, %fd2463, 0d4000000000000000, %fd2458;
	shl.b32 	%r1302, %r1301, 1;
	cvt.rn.f64.u32 	%fd2465, %r1302;
	add.f64 	%fd2466, %fd2460, %fd2465;
	ld.local.f64 	%fd2467, [%rd429+40];
	add.s32 	%r1303, %r2088, 6;
	cvt.rn.f64.u32 	%fd2468, %r1303;
	mul.f64 	%fd2469, %fd2467, %fd2468;
	fma.rn.f64 	%fd2470, %fd2469, 0d4000000000000000, %fd2464;
	shl.b32 	%r1304, %r1303, 1;
	cvt.rn.f64.u32 	%fd2471, %r1304;
	add.f64 	%fd2472, %fd2466, %fd2471;
	ld.local.f64 	%fd2473, [%rd429+48];
	add.s32 	%r1305, %r2088, 7;
	cvt.rn.f64.u32 	%fd2474, %r1305;
	mul.f64 	%fd2475, %fd2473, %fd2474;
	fma.rn.f64 	%fd2476, %fd2475, 0d4000000000000000, %fd2470;
	shl.b32 	%r1306, %r1305, 1;
	cvt.rn.f64.u32 	%fd2477, %r1306;
	add.f64 	%fd2478, %fd2472, %fd2477;
	ld.local.f64 	%fd2479, [%rd429+56];
	add.s32 	%r2088, %r2088, 8;
	cvt.rn.f64.u32 	%fd2480, %r2088;
	mul.f64 	%fd2481, %fd2479, %fd2480;
	fma.rn.f64 	%fd3920, %fd2481, 0d4000000000000000, %fd2476;
	shl.b32 	%r1307, %r2088, 1;
	cvt.rn.f64.u32 	%fd2482, %r1307;
	add.f64 	%fd3921, %fd2478, %fd2482;
$L__BB3_433:
	setp.eq.s32 	%p435, %r432, 0;
	@%p435 bra 	$L__BB3_439;
	and.b32  	%r435, %r381, 3;
	setp.lt.u32 	%p436, %r432, 4;
	@%p436 bra 	$L__BB3_436;
	mul.wide.u32 	%rd430, %r2088, 8;
	add.s64 	%rd431, %rd4, %rd430;
	ld.local.f64 	%fd2484, [%rd431];
	add.s32 	%r1308, %r2088, 1;
	cvt.rn.f64.u32 	%fd2485, %r1308;
	mul.f64 	%fd2486, %fd2484, %fd2485;
	fma.rn.f64 	%fd2487, %fd2486, 0d4000000000000000, %fd3920;
	shl.b32 	%r1309, %r1308, 1;
	cvt.rn.f64.u32 	%fd2488, %r1309;
	add.f64 	%fd2489, %fd3921, %fd2488;
	ld.local.f64 	%fd2490, [%rd431+8];
	add.s32 	%r1310, %r2088, 2;
	cvt.rn.f64.u32 	%fd2491, %r1310;
	mul.f64 	%fd2492, %fd2490, %fd2491;
	fma.rn.f64 	%fd2493, %fd2492, 0d4000000000000000, %fd2487;
	shl.b32 	%r1311, %r1310, 1;
	cvt.rn.f64.u32 	%fd2494, %r1311;
	add.f64 	%fd2495, %fd2489, %fd2494;
	ld.local.f64 	%fd2496, [%rd431+16];
	add.s32 	%r1312, %r2088, 3;
	cvt.rn.f64.u32 	%fd2497, %r1312;
	mul.f64 	%fd2498, %fd2496, %fd2497;
	fma.rn.f64 	%fd2499, %fd2498, 0d4000000000000000, %fd2493;
	shl.b32 	%r1313, %r1312, 1;
	cvt.rn.f64.u32 	%fd2500, %r1313;
	add.f64 	%fd2501, %fd2495, %fd2500;
	ld.local.f64 	%fd2502, [%rd431+24];
	add.s32 	%r2088, %r2088, 4;
	cvt.rn.f64.u32 	%fd2503, %r2088;
	mul.f64 	%fd2504, %fd2502, %fd2503;
	fma.rn.f64 	%fd3920, %fd2504, 0d4000000000000000, %fd2499;
	shl.b32 	%r1314, %r2088, 1;
	cvt.rn.f64.u32 	%fd2505, %r1314;
	add.f64 	%fd3921, %fd2501, %fd2505;
$L__BB3_436:
	setp.eq.s32 	%p437, %r435, 0;
	@%p437 bra 	$L__BB3_439;
	shl.b32 	%r2092, %r2088, 1;
	mul.wide.u32 	%rd432, %r2088, 8;
	add.s64 	%rd616, %rd4, %rd432;
	neg.s32 	%r2091, %r435;
$L__BB3_438:
	.pragma "nounroll";
	ld.local.f64 	%fd2506, [%rd616];
	add.s32 	%r2088, %r2088, 1;
	cvt.rn.f64.u32 	%fd2507, %r2088;
	mul.f64 	%fd2508, %fd2506, %fd2507;
	fma.rn.f64 	%fd3920, %fd2508, 0d4000000000000000, %fd3920;
	add.s32 	%r2092, %r2092, 2;
	cvt.rn.f64.u32 	%fd2509, %r2092;
	add.f64 	%fd3921, %fd3921, %fd2509;
	add.s64 	%rd616, %rd616, 8;
	add.s32 	%r2091, %r2091, 1;
	setp.ne.s32 	%p438, %r2091, 0;
	@%p438 bra 	$L__BB3_438;
$L__BB3_439:
	div.rn.f64 	%fd3922, %fd3920, %fd3921;
$L__BB3_440:
	max.f64 	%fd2510, %fd3922, 0d3FF0000000000000;
	add.f64 	%fd2511, %fd426, 0dBFE0000000000000;
	fma.rn.f64 	%fd455, %fd2510, %fd2511, 0d3FE0000000000000;
	mul.f64 	%fd2512, %fd455, 0d400921FB54442D18;
	mul.f64 	%fd456, %fd2512, 0d3FE0000000000000;
	abs.f64 	%fd457, %fd456;
	setp.neu.f64 	%p439, %fd457, 0d7FF0000000000000;
	@%p439 bra 	$L__BB3_454;
	mov.f64 	%fd2518, 0d0000000000000000;
	mul.rn.f64 	%fd3924, %fd456, %fd2518;
	mov.b32 	%r2095, 1;
	bra.uni 	$L__BB3_457;
$L__BB3_442:
	setp.neu.f32 	%p399, %f32, 0f00000000;
	setp.neu.f32 	%p400, %f33, 0f7F800000;
	and.pred  	%p401, %p399, %p400;
	@%p401 bra 	$L__BB3_444;
	add.f32 	%f329, %f32, %f32;
	mov.b32 	%r1234, %f329;
	and.b32  	%r1235, %r1234, 2147483647;
	mov.b32 	%f715, %r1235;
	bra.uni 	$L__BB3_446;
$L__BB3_444:
	setp.lt.f32 	%p402, %f33, 0f00800000;
	mul.f32 	%f274, %f33, 0f4B800000;
	selp.f32 	%f275, %f274, %f33, %p402;
	mov.b32 	%r1225, %f275;
	add.s32 	%r1226, %r1225, -1060439283;
	and.b32  	%r1227, %r1226, -8388608;
	sub.s32 	%r1228, %r1225, %r1227;
	mov.b32 	%f276, %r1228;
	cvt.rn.f32.s32 	%f277, %r1227;
	selp.f32 	%f278, 0fC1C00000, 0f00000000, %p402;
	fma.rn.f32 	%f279, %f277, 0f34000000, %f278;
	add.f32 	%f280, %f276, 0fBF800000;
	add.f32 	%f281, %f276, 0f3F800000;
	rcp.approx.ftz.f32 	%f282, %f281;
	add.f32 	%f283, %f280, %f280;
	mul.f32 	%f284, %f283, %f282;
	mul.f32 	%f285, %f284, %f284;
	neg.f32 	%f286, %f284;
	sub.f32 	%f287, %f280, %f284;
	add.f32 	%f288, %f287, %f287;
	fma.rn.f32 	%f289, %f286, %f280, %f288;
	mul.rn.f32 	%f290, %f282, %f289;
	fma.rn.f32 	%f291, %f285, 0f3A2C32E4, 0f3B52E7DB;
	fma.rn.f32 	%f292, %f291, %f285, 0f3C93BB73;
	fma.rn.f32 	%f293, %f292, %f285, 0f3DF6384F;
	mul.rn.f32 	%f294, %f293, %f285;
	fma.rn.f32 	%f295, %f284, 0f3FB8AA3B, %f279;
	mul.f32 	%f296, %f294, 0f40400000;
	sub.f32 	%f297, %f279, %f295;
	fma.rn.f32 	%f298, %f284, 0f3FB8AA3B, %f297;
	fma.rn.f32 	%f299, %f290, 0f3FB8AA3B, %f298;
	fma.rn.f32 	%f300, %f284, 0f32A55E34, %f299;
	fma.rn.f32 	%f301, %f296, %f290, %f300;
	fma.rn.f32 	%f302, %f294, %f284, %f301;
	add.rn.f32 	%f303, %f295, %f302;
	mov.f32 	%f304, 0f3CA3D70A;
	mul.rn.f32 	%f305, %f303, %f304;
	cvt.rni.f32.f32 	%f306, %f305;
	sub.f32 	%f307, %f305, %f306;
	neg.f32 	%f308, %f305;
	fma.rn.f32 	%f309, %f303, 0f3CA3D70A, %f308;
	neg.f32 	%f310, %f295;
	add.rn.f32 	%f311, %f303, %f310;
	neg.f32 	%f312, %f311;
	add.rn.f32 	%f313, %f302, %f312;
	fma.rn.f32 	%f314, %f313, 0f3CA3D70A, %f309;
	add.f32 	%f315, %f307, %f314;
	setp.gt.f32 	%p403, %f306, 0f00000000;
	selp.b32 	%r1229, 0, -2097152000, %p403;
	setp.geu.f32 	%p404, %f32, 0f00000000;
	setp.lt.f32 	%p405, %f305, 0f00000000;
	selp.f32 	%f316, 0f00000000, 0f7F800000, %p405;
	abs.f32 	%f317, %f305;
	setp.gt.f32 	%p406, %f317, 0f43180000;
	cvt.rzi.s32.f32 	%r1230, %f306;
	shl.b32 	%r1231, %r1230, 23;
	sub.s32 	%r1232, %r1231, %r1229;
	mov.b32 	%f318, %r1232;
	add.s32 	%r1233, %r1229, 2130706432;
	mov.b32 	%f319, %r1233;
	fma.rn.f32 	%f320, %f315, 0f391FCB8E, 0f3AAF85ED;
	fma.rn.f32 	%f321, %f320, %f315, 0f3C1D9856;
	fma.rn.f32 	%f322, %f321, %f315, 0f3D6357BB;
	fma.rn.f32 	%f323, %f322, %f315, 0f3E75FDEC;
	fma.rn.f32 	%f324, %f323, %f315, 0f3F317218;
	fma.rn.f32 	%f325, %f324, %f315, 0f3F800000;
	mul.f32 	%f326, %f325, %f319;
	mul.f32 	%f327, %f326, %f318;
	selp.f32 	%f715, %f316, %f327, %p406;
	@%p404 bra 	$L__BB3_446;
	mov.f32 	%f715, 0f7FFFFFFF;
$L__BB3_446:
	cvt.f64.f32 	%fd2322, %f715;
	st.local.f64 	[%rd615+-8], %fd2322;
	ld.local.f64 	%fd2323, [%rd615];
	cvt.rn.f32.f64 	%f38, %fd2323;
	abs.f32 	%f39, %f38;
	setp.eq.f32 	%p407, %f38, 0f3F800000;
	mov.f32 	%f716, 0f3F800000;
	@%p407 bra 	$L__BB3_453;
	setp.nan.f32 	%p408, %f39, %f39;
	@%p408 bra 	$L__BB3_452;
	setp.eq.f32 	%p409, %f38, 0f00000000;
	setp.eq.f32 	%p410, %f39, 0f7F800000;
	or.pred  	%p411, %p409, %p410;
	@%p411 bra 	$L__BB3_451;
	setp.lt.f32 	%p412, %f39, 0f00800000;
	mul.f32 	%f332, %f39, 0f4B800000;
	selp.f32 	%f333, %f332, %f39, %p412;
	mov.b32 	%r1236, %f333;
	add.s32 	%r1237, %r1236, -1060439283;
	and.b32  	%r1238, %r1237, -8388608;
	sub.s32 	%r1239, %r1236, %r1238;
	mov.b32 	%f334, %r1239;
	cvt.rn.f32.s32 	%f335, %r1238;
	selp.f32 	%f336, 0fC1C00000, 0f00000000, %p412;
	fma.rn.f32 	%f337, %f335, 0f34000000, %f336;
	add.f32 	%f338, %f334, 0fBF800000;
	add.f32 	%f339, %f334, 0f3F800000;
	rcp.approx.ftz.f32 	%f340, %f339;
	add.f32 	%f341, %f338, %f338;
	mul.f32 	%f342, %f341, %f340;
	mul.f32 	%f343, %f342, %f342;
	neg.f32 	%f344, %f342;
	sub.f32 	%f345, %f338, %f342;
	add.f32 	%f346, %f345, %f345;
	fma.rn.f32 	%f347, %f344, %f338, %f346;
	mul.rn.f32 	%f348, %f340, %f347;
	fma.rn.f32 	%f349, %f343, 0f3A2C32E4, 0f3B52E7DB;
	fma.rn.f32 	%f350, %f349, %f343, 0f3C93BB73;
	fma.rn.f32 	%f351, %f350, %f343, 0f3DF6384F;
	mul.rn.f32 	%f352, %f351, %f343;
	fma.rn.f32 	%f353, %f342, 0f3FB8AA3B, %f337;
	mul.f32 	%f354, %f352, 0f40400000;
	sub.f32 	%f355, %f337, %f353;
	fma.rn.f32 	%f356, %f342, 0f3FB8AA3B, %f355;
	fma.rn.f32 	%f357, %f348, 0f3FB8AA3B, %f356;
	fma.rn.f32 	%f358, %f342, 0f32A55E34, %f357;
	fma.rn.f32 	%f359, %f354, %f348, %f358;
	fma.rn.f32 	%f360, %f352, %f342, %f359;
	add.rn.f32 	%f361, %f353, %f360;
	mov.f32 	%f362, 0f3CA3D70A;
	mul.rn.f32 	%f363, %f361, %f362;
	cvt.rni.f32.f32 	%f364, %f363;
	sub.f32 	%f365, %f363, %f364;
	neg.f32 	%f366, %f363;
	fma.rn.f32 	%f367, %f361, 0f3CA3D70A, %f366;
	neg.f32 	%f368, %f353;
	add.rn.f32 	%f369, %f361, %f368;
	neg.f32 	%f370, %f369;
	add.rn.f32 	%f371, %f360, %f370;
	fma.rn.f32 	%f372, %f371, 0f3CA3D70A, %f367;
	add.f32 	%f373, %f365, %f372;
	setp.gt.f32 	%p413, %f364, 0f00000000;
	selp.b32 	%r1240, 0, -2097152000, %p413;
	setp.geu.f32 	%p414, %f38, 0f00000000;
	setp.lt.f32 	%p415, %f363, 0f00000000;
	selp.f32 	%f374, 0f00000000, 0f7F800000, %p415;
	abs.f32 	%f375, %f363;
	setp.gt.f32 	%p416, %f375, 0f43180000;
	cvt.rzi.s32.f32 	%r1241, %f364;
	shl.b32 	%r1242, %r1241, 23;
	sub.s32 	%r1243, %r1242, %r1240;
	mov.b32 	%f376, %r1243;
	add.s32 	%r1244, %r1240, 2130706432;
	mov.b32 	%f377, %r1244;
	fma.rn.f32 	%f378, %f373, 0f391FCB8E, 0f3AAF85ED;
	fma.rn.f32 	%f379, %f378, %f373, 0f3C1D9856;
	fma.rn.f32 	%f380, %f379, %f373, 0f3D6357BB;
	fma.rn.f32 	%f381, %f380, %f373, 0f3E75FDEC;
	fma.rn.f32 	%f382, %f381, %f373, 0f3F317218;
	fma.rn.f32 	%f383, %f382, %f373, 0f3F800000;
	mul.f32 	%f384, %f383, %f377;
	mul.f32 	%f385, %f384, %f376;
	selp.f32 	%f716, %f374, %f385, %p416;
	@%p414 bra 	$L__BB3_453;
	mov.f32 	%f716, 0f7FFFFFFF;
	bra.uni 	$L__BB3_453;
$L__BB3_451:
	add.f32 	%f387, %f38, %f38;
	mov.b32 	%r1245, %f387;
	and.b32  	%r1246, %r1245, 2147483647;
	mov.b32 	%f716, %r1246;
	bra.uni 	$L__BB3_453;
$L__BB3_452:
	mov.f32 	%f388, 0f3CA3D70A;
	add.rn.f32 	%f716, %f38, %f388;
$L__BB3_453:
	cvt.f64.f32 	%fd2324, %f716;
	st.local.f64 	[%rd615], %fd2324;
	add.s32 	%r2086, %r2086, 2;
	add.s64 	%rd615, %rd615, 16;
	setp.eq.s32 	%p417, %r2086, 0;
	@%p417 bra 	$L__BB3_416;
	bra.uni 	$L__BB3_413;
$L__BB3_454:
	mul.f64 	%fd2513, %fd456, 0d3FE45F306DC9C883;
	cvt.rni.s32.f64 	%r2094, %fd2513;
	cvt.rn.f64.s32 	%fd2514, %r2094;
	fma.rn.f64 	%fd2515, %fd2514, 0dBFF921FB54442D18, %fd456;
	fma.rn.f64 	%fd2516, %fd2514, 0dBC91A62633145C00, %fd2515;
	fma.rn.f64 	%fd3924, %fd2514, 0dB97B839A252049C0, %fd2516;
	setp.ltu.f64 	%p440, %fd457, 0d41E0000000000000;
	@%p440 bra 	$L__BB3_456;
	{ // callseq 87, 0
	.param .b64 param0;
	st.param.f64 	[param0], %fd456;
	.param .align 16 .b8 retval0[16];
	call.uni (retval0), 
	__internal_trig_reduction_slowpathd, 
	(
	param0
	);
	ld.param.f64 	%fd3924, [retval0];
	ld.param.b32 	%r2094, [retval0+8];
	} // callseq 87
$L__BB3_456:
	add.s32 	%r2095, %r2094, 1;
$L__BB3_457:
	shl.b32 	%r1317, %r2095, 6;
	cvt.u64.u32 	%rd433, %r1317;
	and.b64  	%rd434, %rd433, 64;
	mov.u64 	%rd435, __cudart_sin_cos_coeffs;
	add.s64 	%rd436, %rd435, %rd434;
	mul.rn.f64 	%fd2519, %fd3924, %fd3924;
	and.b32  	%r1318, %r2095, 1;
	setp.eq.b32 	%p441, %r1318, 1;
	selp.f64 	%fd2520, 0dBDA8FF8320FD8164, 0d3DE5DB65F9785EBA, %p441;
	ld.global.nc.v2.f64 	{%fd2521, %fd2522}, [%rd436];
	fma.rn.f64 	%fd2523, %fd2520, %fd2519, %fd2521;
	fma.rn.f64 	%fd2524, %fd2523, %fd2519, %fd2522;
	ld.global.nc.v2.f64 	{%fd2525, %fd2526}, [%rd436+16];
	fma.rn.f64 	%fd2527, %fd2524, %fd2519, %fd2525;
	fma.rn.f64 	%fd2528, %fd2527, %fd2519, %fd2526;
	ld.global.nc.v2.f64 	{%fd2529, %fd2530}, [%rd436+32];
	fma.rn.f64 	%fd2531, %fd2528, %fd2519, %fd2529;
	fma.rn.f64 	%fd2532, %fd2531, %fd2519, %fd2530;
	fma.rn.f64 	%fd2533, %fd2532, %fd3924, %fd3924;
	fma.rn.f64 	%fd2534, %fd2532, %fd2519, 0d3FF0000000000000;
	selp.f64 	%fd2535, %fd2534, %fd2533, %p441;
	and.b32  	%r1319, %r2095, 2;
	setp.eq.s32 	%p442, %r1319, 0;
	mov.f64 	%fd2536, 0d0000000000000000;
	sub.f64 	%fd2537, %fd2536, %fd2535;
	selp.f64 	%fd2538, %fd2535, %fd2537, %p442;
	mov.f64 	%fd2539, 0d3FF0000000000000;
	sub.f64 	%fd2540, %fd2539, %fd2538;
	fma.rn.f64 	%fd2541, %fd2540, 0d4000000000000000, %fd3922;
	st.global.f64 	[%rd22], %fd2541;
	fma.rn.f64 	%fd463, %fd455, 0d403F6A7A2955385E, 0d3FF921FB54442D18;
	abs.f64 	%fd464, %fd463;
	setp.neu.f64 	%p443, %fd464, 0d7FF0000000000000;
	@%p443 bra 	$L__BB3_459;
	mov.f64 	%fd2547, 0d0000000000000000;
	mul.rn.f64 	%fd3926, %fd463, %fd2547;
	mov.b32 	%r2097, 1;
	bra.uni 	$L__BB3_462;
$L__BB3_459:
	mul.f64 	%fd2542, %fd463, 0d3FE45F306DC9C883;
	cvt.rni.s32.f64 	%r2096, %fd2542;
	cvt.rn.f64.s32 	%fd2543, %r2096;
	fma.rn.f64 	%fd2544, %fd2543, 0dBFF921FB54442D18, %fd463;
	fma.rn.f64 	%fd2545, %fd2543, 0dBC91A62633145C00, %fd2544;
	fma.rn.f64 	%fd3926, %fd2543, 0dB97B839A252049C0, %fd2545;
	setp.ltu.f64 	%p444, %fd464, 0d41E0000000000000;
	@%p444 bra 	$L__BB3_461;
	{ // callseq 88, 0
	.param .b64 param0;
	st.param.f64 	[param0], %fd463;
	.param .align 16 .b8 retval0[16];
	call.uni (retval0), 
	__internal_trig_reduction_slowpathd, 
	(
	param0
	);
	ld.param.f64 	%fd3926, [retval0];
	ld.param.b32 	%r2096, [retval0+8];
	} // callseq 88
$L__BB3_461:
	add.s32 	%r2097, %r2096, 1;
$L__BB3_462:
	shl.b32 	%r1322, %r2097, 6;
	cvt.u64.u32 	%rd437, %r1322;
	and.b64  	%rd438, %rd437, 64;
	add.s64 	%rd440, %rd435, %rd438;
	mul.rn.f64 	%fd2548, %fd3926, %fd3926;
	and.b32  	%r1323, %r2097, 1;
	setp.eq.b32 	%p445, %r1323, 1;
	selp.f64 	%fd2549, 0dBDA8FF8320FD8164, 0d3DE5DB65F9785EBA, %p445;
	ld.global.nc.v2.f64 	{%fd2550, %fd2551}, [%rd440];
	fma.rn.f64 	%fd2552, %fd2549, %fd2548, %fd2550;
	fma.rn.f64 	%fd2553, %fd2552, %fd2548, %fd2551;
	ld.global.nc.v2.f64 	{%fd2554, %fd2555}, [%rd440+16];
	fma.rn.f64 	%fd2556, %fd2553, %fd2548, %fd2554;
	fma.rn.f64 	%fd2557, %fd2556, %fd2548, %fd2555;
	ld.global.nc.v2.f64 	{%fd2558, %fd2559}, [%rd440+32];
	fma.rn.f64 	%fd2560, %fd2557, %fd2548, %fd2558;
	fma.rn.f64 	%fd2561, %fd2560, %fd2548, %fd2559;
	fma.rn.f64 	%fd2562, %fd2561, %fd3926, %fd3926;
	fma.rn.f64 	%fd2563, %fd2561, %fd2548, 0d3FF0000000000000;
	selp.f64 	%fd2564, %fd2563, %fd2562, %p445;
	and.b32  	%r1324, %r2097, 2;
	setp.eq.s32 	%p446, %r1324, 0;
	mov.f64 	%fd2565, 0d0000000000000000;
	sub.f64 	%fd2566, %fd2565, %fd2564;
	selp.f64 	%fd2567, %fd2564, %fd2566, %p446;
	div.rn.f64 	%fd2568, %fd2567, 0dC03F6A7A2955385E;
	mov.f64 	%fd2569, 0d3FF0000000000000;
	sub.f64 	%fd2570, %fd2569, %fd455;
	add.f64 	%fd470, %fd2570, %fd2568;
	{
	.reg .b32 %temp; 
	mov.b64 	{%temp, %r456}, %fd470;
	}
	{
	.reg .b32 %temp; 
	mov.b64 	{%temp, %r1325}, %fd2569;
	}
	and.b32  	%r458, %r1325, 2146435072;
	setp.eq.s32 	%p447, %r458, 1072693248;
	abs.f64 	%fd471, %fd470;
	{ // callseq 89, 0
	.param .b64 param0;
	st.param.f64 	[param0], %fd471;
	.param .b64 param1;
	st.param.f64 	[param1], 0d3FF0000000000000;
	.param .b64 retval0;
	call.uni (retval0), 
	__internal_accurate_pow, 
	(
	param0, 
	param1
	);
	ld.param.f64 	%fd2571, [retval0];
	} // callseq 89
	setp.lt.s32 	%p448, %r456, 0;
	neg.f64 	%fd2573, %fd2571;
	selp.f64 	%fd2574, %fd2573, %fd2571, %p447;
	selp.f64 	%fd3928, %fd2574, %fd2571, %p448;
	setp.neu.f64 	%p449, %fd470, 0d0000000000000000;
	@%p449 bra 	$L__BB3_464;
	setp.eq.s32 	%p450, %r458, 1072693248;
	selp.b32 	%r1326, %r456, 0, %p450;
	setp.lt.s32 	%p451, %r1325, 0;
	or.b32  	%r1327, %r1326, 2146435072;
	selp.b32 	%r1328, %r1327, %r1326, %p451;
	mov.b32 	%r1329, 0;
	mov.b64 	%fd3928, {%r1329, %r1328};
$L__BB3_464:
	add.f64 	%fd2575, %fd470, 0d3FF0000000000000;
	{
	.reg .b32 %temp; 
	mov.b64 	{%temp, %r1330}, %fd2575;
	}
	and.b32  	%r1331, %r1330, 2146435072;
	setp.ne.s32 	%p452, %r1331, 2146435072;
	@%p452 bra 	$L__BB3_469;
	setp.num.f64 	%p453, %fd470, %fd470;
	@%p453 bra 	$L__BB3_467;
	mov.f64 	%fd2576, 0d3FF0000000000000;
	add.rn.f64 	%fd3928, %fd470, %fd2576;
	bra.uni 	$L__BB3_469;
$L__BB3_467:
	setp.neu.f64 	%p454, %fd471, 0d7FF0000000000000;
	@%p454 bra 	$L__BB3_469;
	setp.lt.s32 	%p455, %r456, 0;
	setp.eq.s32 	%p456, %r458, 1072693248;
	setp.lt.s32 	%p457, %r1325, 0;
	selp.b32 	%r1333, 0, 2146435072, %p457;
	and.b32  	%r1334, %r1325, 2147483647;
	setp.ne.s32 	%p458, %r1334, 1071644672;
	or.b32  	%r1335, %r1333, -2147483648;
	selp.b32 	%r1336, %r1335, %r1333, %p458;
	selp.b32 	%r1337, %r1336, %r1333, %p456;
	selp.b32 	%r1338, %r1337, %r1333, %p455;
	mov.b32 	%r1339, 0;
	mov.b64 	%fd3928, {%r1339, %r1338};
$L__BB3_469:
	setp.eq.f64 	%p459, %fd470, 0d3FF0000000000000;
	mul.f64 	%fd2577, %fd3928, 0d4010000000000000;
	selp.f64 	%fd2578, 0d4010000000000000, %fd2577, %p459;
	add.f64 	%fd2579, %fd3922, %fd2578;
	st.global.f64 	[%rd22+8], %fd2579;
	ld.global.u32 	%r1968, [%rd3];
$L__BB3_470:
	setp.ne.s32 	%p460, %r1968, 31;
	@%p460 bra 	$L__BB3_496;
	ld.global.u32 	%r461, [%rd20];
	setp.lt.s32 	%p461, %r461, 2;
	mov.f64 	%fd3933, 0d3FF0000000000000;
	@%p461 bra 	$L__BB3_483;
	add.s32 	%r462, %r461, -2;
	cvt.rn.f64.u32 	%fd478, %r462;
	{
	.reg .b32 %temp; 
	mov.b64 	{%temp, %r463}, %fd478;
	}
	setp.lt.s32 	%p462, %r463, 0;
	selp.b32 	%r464, 0, 2146435072, %p462;
	neg.s32 	%r2100, %r461;
	mad.lo.s32 	%r2099, %r461, %r1, 1;
	mov.f64 	%fd3930, 0d0000000000000000;
	mov.f64 	%fd3929, 0d3FF0000000000000;
	mov.b64 	%rd441, %fd478;
$L__BB3_473:
	setp.lt.s32 	%p463, %r463, 0;
	shr.u32 	%r1340, %r463, 20;
	and.b32  	%r1341, %r1340, 2047;
	add.s32 	%r1342, %r1341, -1012;
	shl.b64 	%rd442, %rd441, %r1342;
	setp.eq.s64 	%p464, %rd442, -9223372036854775808;
	mul.wide.s32 	%rd443, %r2099, 8;
	add.s64 	%rd444, %rd1, %rd443;
	ld.global.f64 	%fd481, [%rd444];
	{
	.reg .b32 %temp; 
	mov.b64 	{%temp, %r1343}, %fd481;
	}
	abs.f64 	%fd482, %fd481;
	{ // callseq 90, 0
	.param .b64 param0;
	st.param.f64 	[param0], %fd482;
	.param .b64 param1;
	st.param.f64 	[param1], %fd478;
	.param .b64 retval0;
	call.uni (retval0), 
	__internal_accurate_pow, 
	(
	param0, 
	param1
	);
	ld.param.f64 	%fd2583, [retval0];
	} // callseq 90
	setp.lt.s32 	%p466, %r1343, 0;
	and.pred  	%p2, %p466, %p464;
	neg.f64 	%fd2585, %fd2583;
	selp.f64 	%fd2586, %fd2585, %fd2583, %p2;
	setp.eq.f64 	%p467, %fd481, 0d0000000000000000;
	selp.b32 	%r1344, %r1343, 0, %p464;
	or.b32  	%r1345, %r1344, 2146435072;
	selp.b32 	%r1346, %r1345, %r1344, %p463;
	mov.b32 	%r1347, 0;
	mov.b64 	%fd2587, {%r1347, %r1346};
	selp.f64 	%fd3931, %fd2587, %fd2586, %p467;
	add.f64 	%fd2588, %fd481, %fd478;
	{
	.reg .b32 %temp; 
	mov.b64 	{%temp, %r1348}, %fd2588;
	}
	and.b32  	%r1349, %r1348, 2146435072;
	setp.ne.s32 	%p468, %r1349, 2146435072;
	@%p468 bra 	$L__BB3_478;
	setp.num.f64 	%p469, %fd481, %fd481;
	@%p469 bra 	$L__BB3_476;
	add.rn.f64 	%fd3931, %fd481, %fd478;
	bra.uni 	$L__BB3_478;
$L__BB3_476:
	setp.neu.f64 	%p470, %fd482, 0d7FF0000000000000;
	@%p470 bra 	$L__BB3_478;
	and.b32  	%r1350, %r463, 2147483647;
	setp.ne.s32 	%p471, %r1350, 1071644672;
	or.b32  	%r1351, %r464, -2147483648;
	selp.b32 	%r1352, %r1351, %r464, %p471;
	selp.b32 	%r1353, %r1352, %r464, %p2;
	mov.b32 	%r1354, 0;
	mov.b64 	%fd3931, {%r1354, %r1353};
$L__BB3_478:
	setp.eq.s32 	%p472, %r462, 0;
	setp.eq.f64 	%p473, %fd481, 0d3FF0000000000000;
	add.f64 	%fd2589, %fd3931, 0dBFE0000000000000;
	selp.f64 	%fd2590, 0d3FE0000000000000, %fd2589, %p472;
	selp.f64 	%fd2591, 0d3FE0000000000000, %fd2590, %p473;
	shl.b32 	%r1355, %r461, 1;
	cvt.rn.f64.u32 	%fd2592, %r1355;
	div.rn.f64 	%fd2593, %fd3929, %fd2592;
	sub.f64 	%fd2594, %fd2591, %fd2593;
	mul.f64 	%fd2595, %fd2594, %fd2594;
	mul.f64 	%fd487, %fd2595, 0dC024000000000000;
	fma.rn.f64 	%fd2596, %fd487, 0d3FF71547652B82FE, 0d4338000000000000;
	{
	.reg .b32 %temp; 
	mov.b64 	{%r469, %temp}, %fd2596;
	}
	mov.f64 	%fd2597, 0dC338000000000000;
	add.rn.f64 	%fd2598, %fd2596, %fd2597;
	fma.rn.f64 	%fd2599, %fd2598, 0dBFE62E42FEFA39EF, %fd487;
	fma.rn.f64 	%fd2600, %fd2598, 0dBC7ABC9E3B39803F, %fd2599;
	fma.rn.f64 	%fd2601, %fd2600, 0d3E5ADE1569CE2BDF, 0d3E928AF3FCA213EA;
	fma.rn.f64 	%fd2602, %fd2601, %fd2600, 0d3EC71DEE62401315;
	fma.rn.f64 	%fd2603, %fd2602, %fd2600, 0d3EFA01997C89EB71;
	fma.rn.f64 	%fd2604, %fd2603, %fd2600, 0d3F2A01A014761F65;
	fma.rn.f64 	%fd2605, %fd2604, %fd2600, 0d3F56C16C1852B7AF;
	fma.rn.f64 	%fd2606, %fd2605, %fd2600, 0d3F81111111122322;
	fma.rn.f64 	%fd2607, %fd2606, %fd2600, 0d3FA55555555502A1;
	fma.rn.f64 	%fd2608, %fd2607, %fd2600, 0d3FC5555555555511;
	fma.rn.f64 	%fd2609, %fd2608, %fd2600, 0d3FE000000000000B;
	fma.rn.f64 	%fd2610, %fd2609, %fd2600, 0d3FF0000000000000;
	fma.rn.f64 	%fd2611, %fd2610, %fd2600, 0d3FF0000000000000;
	{
	.reg .b32 %temp; 
	mov.b64 	{%r470, %temp}, %fd2611;
	}
	{
	.reg .b32 %temp; 
	mov.b64 	{%temp, %r471}, %fd2611;
	}
	shl.b32 	%r1356, %r469, 20;
	add.s32 	%r1357, %r1356, %r471;
	mov.b64 	%fd3932, {%r470, %r1357};
	{
	.reg .b32 %temp; 
	mov.b64 	{%temp, %r1358}, %fd487;
	}
	mov.b32 	%f447, %r1358;
	abs.f32 	%f44, %f447;
	setp.lt.f32 	%p474, %f44, 0f4086232B;
	@%p474 bra 	$L__BB3_481;
	setp.lt.f64 	%p475, %fd487, 0d0000000000000000;
	add.f64 	%fd2612, %fd487, 0d7FF0000000000000;
	selp.f64 	%fd3932, 0d0000000000000000, %fd2612, %p475;
	setp.geu.f32 	%p476, %f44, 0f40874800;
	@%p476 bra 	$L__BB3_481;
	shr.u32 	%r1359, %r469, 31;
	add.s32 	%r1360, %r469, %r1359;
	shr.s32 	%r1361, %r1360, 1;
	shl.b32 	%r1362, %r1361, 20;
	add.s32 	%r1363, %r471, %r1362;
	mov.b64 	%fd2613, {%r470, %r1363};
	sub.s32 	%r1364, %r469, %r1361;
	shl.b32 	%r1365, %r1364, 20;
	add.s32 	%r1366, %r1365, 1072693248;
	mov.b32 	%r1367, 0;
	mov.b64 	%fd2614, {%r1367, %r1366};
	mul.f64 	%fd3932, %fd2614, %fd2613;
$L__BB3_481:
	mov.f64 	%fd2615, 0d3FF0000000000000;
	sub.f64 	%fd2616, %fd2615, %fd3932;
	add.f64 	%fd3930, %fd3930, %fd2616;
	add.f64 	%fd3929, %fd3929, 0d3FF0000000000000;
	add.s32 	%r2100, %r2100, 1;
	add.s32 	%r2099, %r2099, 1;
	setp.ne.s32 	%p477, %r2100, -1;
	@%p477 bra 	$L__BB3_473;
	add.f64 	%fd3933, %fd3930, 0d3FF0000000000000;
$L__BB3_483:
	mul.lo.s32 	%r1368, %r461, %r1;
	mul.wide.s32 	%rd445, %r1368, 8;
	add.s64 	%rd446, %rd1, %rd445;
	ld.global.f64 	%fd496, [%rd446];
	st.global.f64 	[%rd22], %fd496;
	mul.f64 	%fd2617, %fd496, 0dBFEB333333333333;
	div.rn.f64 	%fd2618, %fd2617, %fd3933;
	add.f64 	%fd2619, %fd2618, 0d3FF0000000000000;
	mul.f64 	%fd497, %fd3933, %fd2619;
	st.global.f64 	[%rd22+8], %fd497;
	mul.f64 	%fd2620, %fd497, 0d3FF6A09E667F3BCD;
	mul.f64 	%fd2621, %fd496, 0d3FF6A09E667F3BCD;
	sub.f64 	%fd2622, %fd2620, %fd2621;
	add.f64 	%fd498, %fd496, %fd497;
	mul.f64 	%fd499, %fd2622, 0d401921FB54442D18;
	abs.f64 	%fd500, %fd499;
	setp.neu.f64 	%p478, %fd500, 0d7FF0000000000000;
	@%p478 bra 	$L__BB3_485;
	mov.f64 	%fd2628, 0d0000000000000000;
	mul.rn.f64 	%fd3934, %fd499, %fd2628;
	mov.b32 	%r2101, 0;
	bra.uni 	$L__BB3_487;
$L__BB3_485:
	mul.f64 	%fd2623, %fd499, 0d3FE45F306DC9C883;
	cvt.rni.s32.f64 	%r2101, %fd2623;
	cvt.rn.f64.s32 	%fd2624, %r2101;
	fma.rn.f64 	%fd2625, %fd2624, 0dBFF921FB54442D18, %fd499;
	fma.rn.f64 	%fd2626, %fd2624, 0dBC91A62633145C00, %fd2625;
	fma.rn.f64 	%fd3934, %fd2624, 0dB97B839A252049C0, %fd2626;
	setp.ltu.f64 	%p479, %fd500, 0d41E0000000000000;
	@%p479 bra 	$L__BB3_487;
	{ // callseq 91, 0
	.param .b64 param0;
	st.param.f64 	[param0], %fd499;
	.param .align 16 .b8 retval0[16];
	call.uni (retval0), 
	__internal_trig_reduction_slowpathd, 
	(
	param0
	);
	ld.param.f64 	%fd3934, [retval0];
	ld.param.b32 	%r2101, [retval0+8];
	} // callseq 91
$L__BB3_487:
	shl.b32 	%r1371, %r2101, 6;
	cvt.u64.u32 	%rd447, %r1371;
	and.b64  	%rd448, %rd447, 64;
	mov.u64 	%rd449, __cudart_sin_cos_coeffs;
	add.s64 	%rd450, %rd449, %rd448;
	mul.rn.f64 	%fd2629, %fd3934, %fd3934;
	and.b32  	%r1372, %r2101, 1;
	setp.eq.b32 	%p480, %r1372, 1;
	selp.f64 	%fd2630, 0dBDA8FF8320FD8164, 0d3DE5DB65F9785EBA, %p480;
	ld.global.nc.v2.f64 	{%fd2631, %fd2632}, [%rd450];
	fma.rn.f64 	%fd2633, %fd2630, %fd2629, %fd2631;
	fma.rn.f64 	%fd2634, %fd2633, %fd2629, %fd2632;
	ld.global.nc.v2.f64 	{%fd2635, %fd2636}, [%rd450+16];
	fma.rn.f64 	%fd2637, %fd2634, %fd2629, %fd2635;
	fma.rn.f64 	%fd2638, %fd2637, %fd2629, %fd2636;
	ld.global.nc.v2.f64 	{%fd2639, %fd2640}, [%rd450+32];
	fma.rn.f64 	%fd2641, %fd2638, %fd2629, %fd2639;
	fma.rn.f64 	%fd2642, %fd2641, %fd2629, %fd2640;
	fma.rn.f64 	%fd2643, %fd2642, %fd3934, %fd3934;
	fma.rn.f64 	%fd2644, %fd2642, %fd2629, 0d3FF0000000000000;
	selp.f64 	%fd2645, %fd2644, %fd2643, %p480;
	and.b32  	%r1373, %r2101, 2;
	setp.eq.s32 	%p481, %r1373, 0;
	mov.f64 	%fd2646, 0d0000000000000000;
	sub.f64 	%fd2647, %fd2646, %fd2645;
	selp.f64 	%fd505, %fd2645, %fd2647, %p481;
	{
	.reg .b32 %temp; 
	mov.b64 	{%temp, %r477}, %fd505;
	}
	mov.f64 	%fd2648, 0d4020000000000000;
	{
	.reg .b32 %temp; 
	mov.b64 	{%temp, %r1374}, %fd2648;
	}
	and.b32  	%r479, %r1374, 2146435072;
	setp.eq.s32 	%p482, %r479, 1071644672;
	abs.f64 	%fd506, %fd505;
	{ // callseq 92, 0
	.param .b64 param0;
	st.param.f64 	[param0], %fd506;
	.param .b64 param1;
	st.param.f64 	[param1], 0d4020000000000000;
	.param .b64 retval0;
	call.uni (retval0), 
	__internal_accurate_pow, 
	(
	param0, 
	param1
	);
	ld.param.f64 	%fd2649, [retval0];
	} // callseq 92
	setp.lt.s32 	%p483, %r477, 0;
	neg.f64 	%fd2651, %fd2649;
	selp.f64 	%fd2652, %fd2651, %fd2649, %p482;
	selp.f64 	%fd3936, %fd2652, %fd2649, %p483;
	setp.neu.f64 	%p484, %fd505, 0d0000000000000000;
	@%p484 bra 	$L__BB3_489;
	setp.eq.s32 	%p485, %r479, 1071644672;
	selp.b32 	%r1375, %r477, 0, %p485;
	setp.lt.s32 	%p486, %r1374, 0;
	or.b32  	%r1376, %r1375, 2146435072;
	selp.b32 	%r1377, %r1376, %r1375, %p486;
	mov.b32 	%r1378, 0;
	mov.b64 	%fd3936, {%r1378, %r1377};
$L__BB3_489:
	add.f64 	%fd2653, %fd505, 0d4020000000000000;
	{
	.reg .b32 %temp; 
	mov.b64 	{%temp, %r1379}, %fd2653;
	}
	and.b32  	%r1380, %r1379, 2146435072;
	setp.ne.s32 	%p487, %r1380, 2146435072;
	@%p487 bra 	$L__BB3_494;
	setp.num.f64 	%p488, %fd505, %fd505;
	@%p488 bra 	$L__BB3_492;
	mov.f64 	%fd2654, 0d4020000000000000;
	add.rn.f64 	%fd3936, %fd505, %fd2654;
	bra.uni 	$L__BB3_494;
$L__BB3_492:
	setp.neu.f64 	%p489, %fd506, 0d7FF0000000000000;
	@%p489 bra 	$L__BB3_494;
	setp.lt.s32 	%p490, %r477, 0;
	setp.eq.s32 	%p491, %r479, 1071644672;
	setp.lt.s32 	%p492, %r1374, 0;
	selp.b32 	%r1382, 0, 2146435072, %p492;
	and.b32  	%r1383, %r1374, 2147483647;
	setp.ne.s32 	%p493, %r1383, 1071644672;
	or.b32  	%r1384, %r1382, -2147483648;
	selp.b32 	%r1385, %r1384, %r1382, %p493;
	selp.b32 	%r1386, %r1385, %r1382, %p491;
	selp.b32 	%r1387, %r1386, %r1382, %p490;
	mov.b32 	%r1388, 0;
	mov.b64 	%fd3936, {%r1388, %r1387};
$L__BB3_494:
	setp.eq.f64 	%p494, %fd505, 0d3FF0000000000000;
	mul.f64 	%fd2655, %fd3936, 0d3FE0000000000000;
	selp.f64 	%fd2656, 0d3FE0000000000000, %fd2655, %p494;
	add.f64 	%fd2657, %fd498, 0dBFF0000000000000;
	sub.f64 	%fd513, %fd2657, %fd2656;
	setp.leu.f64 	%p495, %fd513, 0d0000000000000000;
	@%p495 bra 	$L__BB3_496;
	ld.param.u64 	%rd598, [function_param_4];
	cvta.to.global.u64 	%rd451, %rd598;
	ld.global.f64 	%fd2658, [%rd451];
	fma.rn.f64 	%fd2659, %fd513, %fd2658, %fd496;
	st.global.f64 	[%rd22], %fd2659;
	ld.global.f64 	%fd2660, [%rd451];
	fma.rn.f64 	%fd2661, %fd513, %fd2660, %fd497;
	st.global.f64 	[%rd22+8], %fd2661;
$L__BB3_496:
	ld.global.u32 	%r1389, [%rd3];
	setp.ne.s32 	%p496, %r1389, 32;
	@%p496 bra 	$L__BB3_522;
	ld.global.u32 	%r480, [%rd20];
	setp.lt.s32 	%p497, %r480, 2;
	mov.f64 	%fd3942, 0d3FF0000000000000;
	@%p497 bra 	$L__BB3_509;
	cvt.rn.f64.u32 	%fd514, %r480;
	neg.s32 	%r2103, %r480;
	mad.lo.s32 	%r2102, %r480, %r1, 1;
	mov.f64 	%fd3938, 0d0000000000000000;
	mov.f64 	%fd3937, 0d3FF0000000000000;
	mov.u64 	%rd456, __cudart_sin_cos_coeffs;
$L__BB3_499:
	mul.wide.s32 	%rd452, %r2102, 8;
	add.s64 	%rd453, %rd1, %rd452;
	div.rn.f64 	%fd2665, %fd3937, %fd514;
	ld.global.f64 	%fd2666, [%rd453];
	sub.f64 	%fd2667, %fd2666, %fd2665;
	mul.f64 	%fd2668, %fd2667, %fd2667;
	mul.f64 	%fd517, %fd2668, 0dC024000000000000;
	fma.rn.f64 	%fd2669, %fd517, 0d3FF71547652B82FE, 0d4338000000000000;
	{
	.reg .b32 %temp; 
	mov.b64 	{%r485, %temp}, %fd2669;
	}
	mov.f64 	%fd2670, 0dC338000000000000;
	add.rn.f64 	%fd2671, %fd2669, %fd2670;
	fma.rn.f64 	%fd2672, %fd2671, 0dBFE62E42FEFA39EF, %fd517;
	fma.rn.f64 	%fd2673, %fd2671, 0dBC7ABC9E3B39803F, %fd2672;
	fma.rn.f64 	%fd2674, %fd2673, 0d3E5ADE1569CE2BDF, 0d3E928AF3FCA213EA;
	fma.rn.f64 	%fd2675, %fd2674, %fd2673, 0d3EC71DEE62401315;
	fma.rn.f64 	%fd2676, %fd2675, %fd2673, 0d3EFA01997C89EB71;
	fma.rn.f64 	%fd2677, %fd2676, %fd2673, 0d3F2A01A014761F65;
	fma.rn.f64 	%fd2678, %fd2677, %fd2673, 0d3F56C16C1852B7AF;
	fma.rn.f64 	%fd2679, %fd2678, %fd2673, 0d3F81111111122322;
	fma.rn.f64 	%fd2680, %fd2679, %fd2673, 0d3FA55555555502A1;
	fma.rn.f64 	%fd2681, %fd2680, %fd2673, 0d3FC5555555555511;
	fma.rn.f64 	%fd2682, %fd2681, %fd2673, 0d3FE000000000000B;
	fma.rn.f64 	%fd2683, %fd2682, %fd2673, 0d3FF0000000000000;
	fma.rn.f64 	%fd2684, %fd2683, %fd2673, 0d3FF0000000000000;
	{
	.reg .b32 %temp; 
	mov.b64 	{%r486, %temp}, %fd2684;
	}
	{
	.reg .b32 %temp; 
	mov.b64 	{%temp, %r487}, %fd2684;
	}
	shl.b32 	%r1390, %r485, 20;
	add.s32 	%r1391, %r1390, %r487;
	mov.b64 	%fd3939, {%r486, %r1391};
	{
	.reg .b32 %temp; 
	mov.b64 	{%temp, %r1392}, %fd517;
	}
	mov.b32 	%f448, %r1392;
	abs.f32 	%f45, %f448;
	setp.lt.f32 	%p498, %f45, 0f4086232B;
	@%p498 bra 	$L__BB3_502;
	setp.lt.f64 	%p499, %fd517, 0d0000000000000000;
	add.f64 	%fd2685, %fd517, 0d7FF0000000000000;
	selp.f64 	%fd3939, 0d0000000000000000, %fd2685, %p499;
	setp.geu.f32 	%p500, %f45, 0f40874800;
	@%p500 bra 	$L__BB3_502;
	shr.u32 	%r1393, %r485, 31;
	add.s32 	%r1394, %r485, %r1393;
	shr.s32 	%r1395, %r1394, 1;
	shl.b32 	%r1396, %r1395, 20;
	add.s32 	%r1397, %r487, %r1396;
	mov.b64 	%fd2686, {%r486, %r1397};
	sub.s32 	%r1398, %r485, %r1395;
	shl.b32 	%r1399, %r1398, 20;
	add.s32 	%r1400, %r1399, 1072693248;
	mov.b32 	%r1401, 0;
	mov.b64 	%fd2687, {%r1401, %r1400};
	mul.f64 	%fd3939, %fd2687, %fd2686;
$L__BB3_502:
	mov.f64 	%fd2688, 0d3FF0000000000000;
	sub.f64 	%fd2689, %fd2688, %fd3939;
	mul.f64 	%fd2690, %fd2689, %fd2689;
	mul.f64 	%fd522, %fd2690, 0d3FB999999999999A;
	mul.f64 	%fd523, %fd2689, 0d401921FB54442D18;
	abs.f64 	%fd524, %fd523;
	setp.neu.f64 	%p501, %fd524, 0d7FF0000000000000;
	@%p501 bra 	$L__BB3_504;
	mov.f64 	%fd2696, 0d0000000000000000;
	mul.rn.f64 	%fd3941, %fd523, %fd2696;
	mov.b32 	%r2105, 1;
	bra.uni 	$L__BB3_507;
$L__BB3_504:
	mul.f64 	%fd2691, %fd523, 0d3FE45F306DC9C883;
	cvt.rni.s32.f64 	%r2104, %fd2691;
	cvt.rn.f64.s32 	%fd2692, %r2104;
	fma.rn.f64 	%fd2693, %fd2692, 0dBFF921FB54442D18, %fd523;
	fma.rn.f64 	%fd2694, %fd2692, 0dBC91A62633145C00, %fd2693;
	fma.rn.f64 	%fd3941, %fd2692, 0dB97B839A252049C0, %fd2694;
	setp.ltu.f64 	%p502, %fd524, 0d41E0000000000000;
	@%p502 bra 	$L__BB3_506;
	{ // callseq 93, 0
	.param .b64 param0;
	st.param.f64 	[param0], %fd523;
	.param .align 16 .b8 retval0[16];
	call.uni (retval0), 
	__internal_trig_reduction_slowpathd, 
	(
	param0
	);
	ld.param.f64 	%fd3941, [retval0];
	ld.param.b32 	%r2104, [retval0+8];
	} // callseq 93
$L__BB3_506:
	add.s32 	%r2105, %r2104, 1;
$L__BB3_507:
	shl.b32 	%r1404, %r2105, 6;
	cvt.u64.u32 	%rd454, %r1404;
	and.b64  	%rd455, %rd454, 64;
	add.s64 	%rd457, %rd456, %rd455;
	mul.rn.f64 	%fd2697, %fd3941, %fd3941;
	and.b32  	%r1405, %r2105, 1;
	setp.eq.b32 	%p503, %r1405, 1;
	selp.f64 	%fd2698, 0dBDA8FF8320FD8164, 0d3DE5DB65F9785EBA, %p503;
	ld.global.nc.v2.f64 	{%fd2699, %fd2700}, [%rd457];
	fma.rn.f64 	%fd2701, %fd2698, %fd2697, %fd2699;
	fma.rn.f64 	%fd2702, %fd2701, %fd2697, %fd2700;
	ld.global.nc.v2.f64 	{%fd2703, %fd2704}, [%rd457+16];
	fma.rn.f64 	%fd2705, %fd2702, %fd2697, %fd2703;
	fma.rn.f64 	%fd2706, %fd2705, %fd2697, %fd2704;
	ld.global.nc.v2.f64 	{%fd2707, %fd2708}, [%rd457+32];
	fma.rn.f64 	%fd2709, %fd2706, %fd2697, %fd2707;
	fma.rn.f64 	%fd2710, %fd2709, %fd2697, %fd2708;
	fma.rn.f64 	%fd2711, %fd2710, %fd3941, %fd3941;
	fma.rn.f64 	%fd2712, %fd2710, %fd2697, 0d3FF0000000000000;
	selp.f64 	%fd2713, %fd2712, %fd2711, %p503;
	and.b32  	%r1406, %r2105, 2;
	setp.eq.s32 	%p504, %r1406, 0;
	mov.f64 	%fd2714, 0d0000000000000000;
	sub.f64 	%fd2715, %fd2714, %fd2713;
	selp.f64 	%fd2716, %fd2713, %fd2715, %p504;
	mul.f64 	%fd2717, %fd2716, 0d3FF8000000000000;
	div.rn.f64 	%fd2718, %fd522, %fd514;
	sub.f64 	%fd2719, %fd2718, %fd2717;
	add.f64 	%fd2720, %fd2719, 0d3FF8000000000000;
	add.f64 	%fd3938, %fd3938, %fd2720;
	add.f64 	%fd3937, %fd3937, 0d3FF0000000000000;
	add.s32 	%r2103, %r2103, 1;
	add.s32 	%r2102, %r2102, 1;
	setp.ne.s32 	%p505, %r2103, -1;
	@%p505 bra 	$L__BB3_499;
	add.f64 	%fd3942, %fd3938, 0d3FF0000000000000;
$L__BB3_509:
	mul.lo.s32 	%r1407, %r480, %r1;
	mul.wide.s32 	%rd458, %r1407, 8;
	add.s64 	%rd459, %rd1, %rd458;
	ld.global.f64 	%fd2721, [%rd459];
	st.global.f64 	[%rd22], %fd2721;
	div.rn.f64 	%fd2722, %fd2721, %fd3942;
	mov.f64 	%fd2723, 0d3FF0000000000000;
	sub.f64 	%fd2724, %fd2723, %fd2722;
	mul.f64 	%fd2725, %fd3942, %fd2724;
	st.global.f64 	[%rd22+8], %fd2725;
	mul.f64 	%fd2726, %fd2725, 0d3FF6A09E667F3BCD;
	mul.f64 	%fd2727, %fd2721, 0d3FF6A09E667F3BCD;
	sub.f64 	%fd2728, %fd2726, %fd2727;
	add.f64 	%fd534, %fd2725, %fd2721;
	mul.f64 	%fd535, %fd2728, 0d4022D97C3D68405C;
	abs.f64 	%fd536, %fd535;
	setp.neu.f64 	%p506, %fd536, 0d7FF0000000000000;
	@%p506 bra 	$L__BB3_511;
	mov.f64 	%fd2734, 0d0000000000000000;
	mul.rn.f64 	%fd3943, %fd535, %fd2734;
	mov.b32 	%r2106, 0;
	bra.uni 	$L__BB3_513;
$L__BB3_511:
	mul.f64 	%fd2729, %fd535, 0d3FE45F306DC9C883;
	cvt.rni.s32.f64 	%r2106, %fd2729;
	cvt.rn.f64.s32 	%fd2730, %r2106;
	fma.rn.f64 	%fd2731, %fd2730, 0dBFF921FB54442D18, %fd535;
	fma.rn.f64 	%fd2732, %fd2730, 0dBC91A62633145C00, %fd2731;
	fma.rn.f64 	%fd3943, %fd2730, 0dB97B839A252049C0, %fd2732;
	setp.ltu.f64 	%p507, %fd536, 0d41E0000000000000;
	@%p507 bra 	$L__BB3_513;
	{ // callseq 94, 0
	.param .b64 param0;
	st.param.f64 	[param0], %fd535;
	.param .align 16 .b8 retval0[16];
	call.uni (retval0), 
	__internal_trig_reduction_slowpathd, 
	(
	param0
	);
	ld.param.f64 	%fd3943, [retval0];
	ld.param.b32 	%r2106, [retval0+8];
	} // callseq 94
$L__BB3_513:
	shl.b32 	%r1410, %r2106, 6;
	cvt.u64.u32 	%rd460, %r1410;
	and.b64  	%rd461, %rd460, 64;
	mov.u64 	%rd462, __cudart_sin_cos_coeffs;
	add.s64 	%rd463, %rd462, %rd461;
	mul.rn.f64 	%fd2735, %fd3943, %fd3943;
	and.b32  	%r1411, %r2106, 1;
	setp.eq.b32 	%p508, %r1411, 1;
	selp.f64 	%fd2736, 0dBDA8FF8320FD8164, 0d3DE5DB65F9785EBA, %p508;
	ld.global.nc.v2.f64 	{%fd2737, %fd2738}, [%rd463];
	fma.rn.f64 	%fd2739, %fd2736, %fd2735, %fd2737;
	fma.rn.f64 	%fd2740, %fd2739, %fd2735, %fd2738;
	ld.global.nc.v2.f64 	{%fd2741, %fd2742}, [%rd463+16];
	fma.rn.f64 	%fd2743, %fd2740, %fd2735, %fd2741;
	fma.rn.f64 	%fd2744, %fd2743, %fd2735, %fd2742;
	ld.global.nc.v2.f64 	{%fd2745, %fd2746}, [%rd463+32];
	fma.rn.f64 	%fd2747, %fd2744, %fd2735, %fd2745;
	fma.rn.f64 	%fd2748, %fd2747, %fd2735, %fd2746;
	fma.rn.f64 	%fd2749, %fd2748, %fd3943, %fd3943;
	fma.rn.f64 	%fd2750, %fd2748, %fd2735, 0d3FF0000000000000;
	selp.f64 	%fd2751, %fd2750, %fd2749, %p508;
	and.b32  	%r1412, %r2106, 2;
	setp.eq.s32 	%p509, %r1412, 0;
	mov.f64 	%fd2752, 0d0000000000000000;
	sub.f64 	%fd2753, %fd2752, %fd2751;
	selp.f64 	%fd541, %fd2751, %fd2753, %p509;
	{
	.reg .b32 %temp; 
	mov.b64 	{%temp, %r498}, %fd541;
	}
	mov.f64 	%fd2754, 0d4020000000000000;
	{
	.reg .b32 %temp; 
	mov.b64 	{%temp, %r1413}, %fd2754;
	}
	and.b32  	%r500, %r1413, 2146435072;
	setp.eq.s32 	%p510, %r500, 1071644672;
	abs.f64 	%fd542, %fd541;
	{ // callseq 95, 0
	.param .b64 param0;
	st.param.f64 	[param0], %fd542;
	.param .b64 param1;
	st.param.f64 	[param1], 0d4020000000000000;
	.param .b64 retval0;
	call.uni (retval0), 
	__internal_accurate_pow, 
	(
	param0, 
	param1
	);
	ld.param.f64 	%fd2755, [retval0];
	} // callseq 95
	setp.lt.s32 	%p511, %r498, 0;
	neg.f64 	%fd2757, %fd2755;
	selp.f64 	%fd2758, %fd2757, %fd2755, %p510;
	selp.f64 	%fd3945, %fd2758, %fd2755, %p511;
	setp.neu.f64 	%p512, %fd541, 0d0000000000000000;
	@%p512 bra 	$L__BB3_515;
	setp.eq.s32 	%p513, %r500, 1071644672;
	selp.b32 	%r1414, %r498, 0, %p513;
	setp.lt.s32 	%p514, %r1413, 0;
	or.b32  	%r1415, %r1414, 2146435072;
	selp.b32 	%r1416, %r1415, %r1414, %p514;
	mov.b32 	%r1417, 0;
	mov.b64 	%fd3945, {%r1417, %r1416};
$L__BB3_515:
	add.f64 	%fd2759, %fd541, 0d4020000000000000;
	{
	.reg .b32 %temp; 
	mov.b64 	{%temp, %r1418}, %fd2759;
	}
	and.b32  	%r1419, %r1418, 2146435072;
	setp.ne.s32 	%p515, %r1419, 2146435072;
	@%p515 bra 	$L__BB3_520;
	setp.num.f64 	%p516, %fd541, %fd541;
	@%p516 bra 	$L__BB3_518;
	mov.f64 	%fd2760, 0d4020000000000000;
	add.rn.f64 	%fd3945, %fd541, %fd2760;
	bra.uni 	$L__BB3_520;
$L__BB3_518:
	setp.neu.f64 	%p517, %fd542, 0d7FF0000000000000;
	@%p517 bra 	$L__BB3_520;
	setp.lt.s32 	%p518, %r498, 0;
	setp.eq.s32 	%p519, %r500, 1071644672;
	setp.lt.s32 	%p520, %r1413, 0;
	selp.b32 	%r1421, 0, 2146435072, %p520;
	and.b32  	%r1422, %r1413, 2147483647;
	setp.ne.s32 	%p521, %r1422, 1071644672;
	or.b32  	%r1423, %r1421, -2147483648;
	selp.b32 	%r1424, %r1423, %r1421, %p521;
	selp.b32 	%r1425, %r1424, %r1421, %p519;
	selp.b32 	%r1426, %r1425, %r1421, %p518;
	mov.b32 	%r1427, 0;
	mov.b64 	%fd3945, {%r1427, %r1426};
$L__BB3_520:
	setp.eq.f64 	%p522, %fd541, 0d3FF0000000000000;
	mul.f64 	%fd2761, %fd3945, 0d3FE0000000000000;
	selp.f64 	%fd2762, 0d3FE0000000000000, %fd2761, %p522;
	add.f64 	%fd2763, %fd534, 0dBFF0000000000000;
	sub.f64 	%fd549, %fd2763, %fd2762;
	setp.leu.f64 	%p523, %fd549, 0d0000000000000000;
	@%p523 bra 	$L__BB3_522;
	add.f64 	%fd2764, %fd549, 0d3FF0000000000000;
	st.global.f64 	[%rd22], %fd2764;
	add.f64 	%fd2765, %fd549, 0d3FF8000000000000;
	st.global.f64 	[%rd22+8], %fd2765;
$L__BB3_522:
	ld.global.u32 	%r1428, [%rd3];
	setp.ne.s32 	%p524, %r1428, 33;
	@%p524 bra 	$L__BB3_559;
	ld.global.u32 	%r501, [%rd20];
	setp.lt.s32 	%p525, %r501, 2;
	mov.f64 	%fd3954, 0d3FF0000000000000;
	@%p525 bra 	$L__BB3_537;
	add.s32 	%r1430, %r1, -1;
	mul.lo.s32 	%r502, %r501, %r1430;
	add.s32 	%r503, %r501, -1;
	add.s32 	%r1431, %r501, -2;
	and.b32  	%r504, %r503, 7;
	setp.lt.u32 	%p526, %r1431, 7;
	mov.f64 	%fd3953, 0d0000000000000000;
	mov.b32 	%r2111, 1;
	@%p526 bra 	$L__BB3_528;
	and.b32  	%r1433, %r503, -8;
	neg.s32 	%r2109, %r1433;
	mul.wide.u32 	%rd464, %r501, 8;
	add.s64 	%rd68, %rd1, %rd464;
	add.s32 	%r2107, %r502, 1;
	add.s64 	%rd69, %rd1, 32;
	mov.f64 	%fd3953, 0d0000000000000000;
	mov.b32 	%r2108, 0;
$L__BB3_526:
	.pragma "nounroll";
	mul.wide.s32 	%rd465, %r2107, 8;
	add.s64 	%rd466, %rd68, %rd465;
	add.s64 	%rd467, %rd69, %rd465;
	ld.global.f64 	%fd2770, [%rd467+-32];
	add.f64 	%fd2771, %fd2770, 0dBFE0000000000000;
	ld.global.f64 	%fd2772, [%rd466];
	fma.rn.f64 	%fd2773, %fd2771, %fd2771, %fd2772;
	add.f64 	%fd2774, %fd2773, 0dBFF0000000000000;
	mul.f64 	%fd2775, %fd2774, %fd2774;
	fma.rn.f64 	%fd2776, %fd2775, 0d4000000000000000, %fd3953;
	ld.global.f64 	%fd2777, [%rd467+-24];
	add.f64 	%fd2778, %fd2777, 0dBFE0000000000000;
	ld.global.f64 	%fd2779, [%rd466+8];
	fma.rn.f64 	%fd2780, %fd2778, %fd2778, %fd2779;
	add.f64 	%fd2781, %fd2780, 0dBFF0000000000000;
	mul.f64 	%fd2782, %fd2781, %fd2781;
	fma.rn.f64 	%fd2783, %fd2782, 0d4000000000000000, %fd2776;
	ld.global.f64 	%fd2784, [%rd467+-16];
	add.f64 	%fd2785, %fd2784, 0dBFE0000000000000;
	ld.global.f64 	%fd2786, [%rd466+16];
	fma.rn.f64 	%fd2787, %fd2785, %fd2785, %fd2786;
	add.f64 	%fd2788, %fd2787, 0dBFF0000000000000;
	mul.f64 	%fd2789, %fd2788, %fd2788;
	fma.rn.f64 	%fd2790, %fd2789, 0d4000000000000000, %fd2783;
	ld.global.f64 	%fd2791, [%rd467+-8];
	add.f64 	%fd2792, %fd2791, 0dBFE0000000000000;
	ld.global.f64 	%fd2793, [%rd466+24];
	fma.rn.f64 	%fd2794, %fd2792, %fd2792, %fd2793;
	add.f64 	%fd2795, %fd2794, 0dBFF0000000000000;
	mul.f64 	%fd2796, %fd2795, %fd2795;
	fma.rn.f64 	%fd2797, %fd2796, 0d4000000000000000, %fd2790;
	ld.global.f64 	%fd2798, [%rd467];
	add.f64 	%fd2799, %fd2798, 0dBFE0000000000000;
	ld.global.f64 	%fd2800, [%rd466+32];
	fma.rn.f64 	%fd2801, %fd2799, %fd2799, %fd2800;
	add.f64 	%fd2802, %fd2801, 0dBFF0000000000000;
	mul.f64 	%fd2803, %fd2802, %fd2802;
	fma.rn.f64 	%fd2804, %fd2803, 0d4000000000000000, %fd2797;
	ld.global.f64 	%fd2805, [%rd467+8];
	add.f64 	%fd2806, %fd2805, 0dBFE0000000000000;
	ld.global.f64 	%fd2807, [%rd466+40];
	fma.rn.f64 	%fd2808, %fd2806, %fd2806, %fd2807;
	add.f64 	%fd2809, %fd2808, 0dBFF0000000000000;
	mul.f64 	%fd2810, %fd2809, %fd2809;
	fma.rn.f64 	%fd2811, %fd2810, 0d4000000000000000, %fd2804;
	ld.global.f64 	%fd2812, [%rd467+16];
	add.f64 	%fd2813, %fd2812, 0dBFE0000000000000;
	ld.global.f64 	%fd2814, [%rd466+48];
	fma.rn.f64 	%fd2815, %fd2813, %fd2813, %fd2814;
	add.f64 	%fd2816, %fd2815, 0dBFF0000000000000;
	mul.f64 	%fd2817, %fd2816, %fd2816;
	fma.rn.f64 	%fd2818, %fd2817, 0d4000000000000000, %fd2811;
	ld.global.f64 	%fd2819, [%rd467+24];
	add.f64 	%fd2820, %fd2819, 0dBFE0000000000000;
	ld.global.f64 	%fd2821, [%rd466+56];
	fma.rn.f64 	%fd2822, %fd2820, %fd2820, %fd2821;
	add.f64 	%fd2823, %fd2822, 0dBFF0000000000000;
	mul.f64 	%fd2824, %fd2823, %fd2823;
	fma.rn.f64 	%fd3953, %fd2824, 0d4000000000000000, %fd2818;
	add.s32 	%r2109, %r2109, 8;
	add.s32 	%r2108, %r2108, 8;
	add.s32 	%r2107, %r2107, 8;
	setp.ne.s32 	%p527, %r2109, 0;
	@%p527 bra 	$L__BB3_526;
	add.s32 	%r2111, %r2108, 1;
$L__BB3_528:
	setp.eq.s32 	%p528, %r504, 0;
	@%p528 bra 	$L__BB3_536;
	and.b32  	%r515, %r503, 3;
	setp.lt.u32 	%p529, %r504, 4;
	@%p529 bra 	$L__BB3_531;
	add.s32 	%r1434, %r2111, %r502;
	mul.wide.s32 	%rd468, %r1434, 8;
	add.s64 	%rd469, %rd1, %rd468;
	ld.global.f64 	%fd2826, [%rd469];
	add.f64 	%fd2827, %fd2826, 0dBFE0000000000000;
	mul.wide.u32 	%rd470, %r501, 8;
	add.s64 	%rd471, %rd469, %rd470;
	ld.global.f64 	%fd2828, [%rd471];
	fma.rn.f64 	%fd2829, %fd2827, %fd2827, %fd2828;
	add.f64 	%fd2830, %fd2829, 0dBFF0000000000000;
	mul.f64 	%fd2831, %fd2830, %fd2830;
	fma.rn.f64 	%fd2832, %fd2831, 0d4000000000000000, %fd3953;
	ld.global.f64 	%fd2833, [%rd469+8];
	add.f64 	%fd2834, %fd2833, 0dBFE0000000000000;
	ld.global.f64 	%fd2835, [%rd471+8];
	fma.rn.f64 	%fd2836, %fd2834, %fd2834, %fd2835;
	add.f64 	%fd2837, %fd2836, 0dBFF0000000000000;
	mul.f64 	%fd2838, %fd2837, %fd2837;
	fma.rn.f64 	%fd2839, %fd2838, 0d4000000000000000, %fd2832;
	ld.global.f64 	%fd2840, [%rd469+16];
	add.f64 	%fd2841, %fd2840, 0dBFE0000000000000;
	ld.global.f64 	%fd2842, [%rd471+16];
	fma.rn.f64 	%fd2843, %fd2841, %fd2841, %fd2842;
	add.f64 	%fd2844, %fd2843, 0dBFF0000000000000;
	mul.f64 	%fd2845, %fd2844, %fd2844;
	fma.rn.f64 	%fd2846, %fd2845, 0d4000000000000000, %fd2839;
	ld.global.f64 	%fd2847, [%rd469+24];
	add.f64 	%fd2848, %fd2847, 0dBFE0000000000000;
	ld.global.f64 	%fd2849, [%rd471+24];
	fma.rn.f64 	%fd2850, %fd2848, %fd2848, %fd2849;
	add.f64 	%fd2851, %fd2850, 0dBFF0000000000000;
	mul.f64 	%fd2852, %fd2851, %fd2851;
	fma.rn.f64 	%fd3953, %fd2852, 0d4000000000000000, %fd2846;
	add.s32 	%r2111, %r2111, 4;
$L__BB3_531:
	setp.eq.s32 	%p530, %r515, 0;
	@%p530 bra 	$L__BB3_536;
	setp.eq.s32 	%p531, %r515, 1;
	@%p531 bra 	$L__BB3_534;
	add.s32 	%r1435, %r2111, %r502;
	mul.wide.s32 	%rd472, %r1435, 8;
	add.s64 	%rd473, %rd1, %rd472;
	ld.global.f64 	%fd2854, [%rd473];
	add.f64 	%fd2855, %fd2854, 0dBFE0000000000000;
	mul.wide.u32 	%rd474, %r501, 8;
	add.s64 	%rd475, %rd473, %rd474;
	ld.global.f64 	%fd2856, [%rd475];
	fma.rn.f64 	%fd2857, %fd2855, %fd2855, %fd2856;
	add.f64 	%fd2858, %fd2857, 0dBFF0000000000000;
	mul.f64 	%fd2859, %fd2858, %fd2858;
	fma.rn.f64 	%fd2860, %fd2859, 0d4000000000000000, %fd3953;
	ld.global.f64 	%fd2861, [%rd473+8];
	add.f64 	%fd2862, %fd2861, 0dBFE0000000000000;
	ld.global.f64 	%fd2863, [%rd475+8];
	fma.rn.f64 	%fd2864, %fd2862, %fd2862, %fd2863;
	add.f64 	%fd2865, %fd2864, 0dBFF0000000000000;
	mul.f64 	%fd2866, %fd2865, %fd2865;
	fma.rn.f64 	%fd3953, %fd2866, 0d4000000000000000, %fd2860;
	add.s32 	%r2111, %r2111, 2;
$L__BB3_534:
	and.b32  	%r1436, %r503, 1;
	setp.eq.b32 	%p532, %r1436, 1;
	not.pred 	%p533, %p532;
	@%p533 bra 	$L__BB3_536;
	add.s32 	%r1437, %r2111, %r502;
	mul.wide.s32 	%rd476, %r1437, 8;
	add.s64 	%rd477, %rd1, %rd476;
	ld.global.f64 	%fd2867, [%rd477];
	add.f64 	%fd2868, %fd2867, 0dBFE0000000000000;
	mul.wide.u32 	%rd478, %r501, 8;
	add.s64 	%rd479, %rd477, %rd478;
	ld.global.f64 	%fd2869, [%rd479];
	fma.rn.f64 	%fd2870, %fd2868, %fd2868, %fd2869;
	add.f64 	%fd2871, %fd2870, 0dBFF0000000000000;
	mul.f64 	%fd2872, %fd2871, %fd2871;
	fma.rn.f64 	%fd3953, %fd2872, 0d4000000000000000, %fd3953;
$L__BB3_536:
	add.f64 	%fd3954, %fd3953, 0d3FF0000000000000;
$L__BB3_537:
	mul.lo.s32 	%r1438, %r501, %r1;
	mul.wide.s32 	%rd480, %r1438, 8;
	add.s64 	%rd481, %rd1, %rd480;
	ld.global.f64 	%fd3961, [%rd481];
	st.global.f64 	[%rd22], %fd3961;
	div.rn.f64 	%fd2873, %fd3961, %fd3954;
	mov.f64 	%fd2874, 0d3FF0000000000000;
	sub.f64 	%fd2875, %fd2874, %fd2873;
	mul.f64 	%fd3960, %fd3954, %fd2875;
	st.global.f64 	[%rd22+8], %fd3960;
	mul.f64 	%fd2876, %fd3960, 0d3FF6A09E667F3BCD;
	mul.f64 	%fd2877, %fd3961, 0d3FF6A09E667F3BCD;
	sub.f64 	%fd2878, %fd2876, %fd2877;
	add.f64 	%fd566, %fd3960, %fd3961;
	mul.f64 	%fd567, %fd2878, 0d4002D97C3D68405C;
	abs.f64 	%fd568, %fd567;
	setp.neu.f64 	%p534, %fd568, 0d7FF0000000000000;
	@%p534 bra 	$L__BB3_539;
	mov.f64 	%fd2884, 0d0000000000000000;
	mul.rn.f64 	%fd3955, %fd567, %fd2884;
	mov.b32 	%r2113, 0;
	bra.uni 	$L__BB3_541;
$L__BB3_539:
	mul.f64 	%fd2879, %fd567, 0d3FE45F306DC9C883;
	cvt.rni.s32.f64 	%r2113, %fd2879;
	cvt.rn.f64.s32 	%fd2880, %r2113;
	fma.rn.f64 	%fd2881, %fd2880, 0dBFF921FB54442D18, %fd567;
	fma.rn.f64 	%fd2882, %fd2880, 0dBC91A62633145C00, %fd2881;
	fma.rn.f64 	%fd3955, %fd2880, 0dB97B839A252049C0, %fd2882;
	setp.ltu.f64 	%p535, %fd568, 0d41E0000000000000;
	@%p535 bra 	$L__BB3_541;
	{ // callseq 96, 0
	.param .b64 param0;
	st.param.f64 	[param0], %fd567;
	.param .align 16 .b8 retval0[16];
	call.uni (retval0), 
	__internal_trig_reduction_slowpathd, 
	(
	param0
	);
	ld.param.f64 	%fd3955, [retval0];
	ld.param.b32 	%r2113, [retval0+8];
	} // callseq 96
$L__BB3_541:
	shl.b32 	%r1441, %r2113, 6;
	cvt.u64.u32 	%rd482, %r1441;
	and.b64  	%rd483, %rd482, 64;
	mov.u64 	%rd484, __cudart_sin_cos_coeffs;
	add.s64 	%rd485, %rd484, %rd483;
	mul.rn.f64 	%fd2885, %fd3955, %fd3955;
	and.b32  	%r1442, %r2113, 1;
	setp.eq.b32 	%p536, %r1442, 1;
	selp.f64 	%fd2886, 0dBDA8FF8320FD8164, 0d3DE5DB65F9785EBA, %p536;
	ld.global.nc.v2.f64 	{%fd2887, %fd2888}, [%rd485];
	fma.rn.f64 	%fd2889, %fd2886, %fd2885, %fd2887;
	fma.rn.f64 	%fd2890, %fd2889, %fd2885, %fd2888;
	ld.global.nc.v2.f64 	{%fd2891, %fd2892}, [%rd485+16];
	fma.rn.f64 	%fd2893, %fd2890, %fd2885, %fd2891;
	fma.rn.f64 	%fd2894, %fd2893, %fd2885, %fd2892;
	ld.global.nc.v2.f64 	{%fd2895, %fd2896}, [%rd485+32];
	fma.rn.f64 	%fd2897, %fd2894, %fd2885, %fd2895;
	fma.rn.f64 	%fd2898, %fd2897, %fd2885, %fd2896;
	fma.rn.f64 	%fd2899, %fd2898, %fd3955, %fd3955;
	fma.rn.f64 	%fd2900, %fd2898, %fd2885, 0d3FF0000000000000;
	selp.f64 	%fd2901, %fd2900, %fd2899, %p536;
	and.b32  	%r1443, %r2113, 2;
	setp.eq.s32 	%p537, %r1443, 0;
	mov.f64 	%fd2902, 0d0000000000000000;
	sub.f64 	%fd2903, %fd2902, %fd2901;
	selp.f64 	%fd573, %fd2901, %fd2903, %p537;
	{
	.reg .b32 %temp; 
	mov.b64 	{%temp, %r523}, %fd573;
	}
	mov.f64 	%fd2904, 0d4018000000000000;
	{
	.reg .b32 %temp; 
	mov.b64 	{%temp, %r1444}, %fd2904;
	}
	and.b32  	%r525, %r1444, 2146435072;
	setp.eq.s32 	%p538, %r525, 1073741824;
	abs.f64 	%fd574, %fd573;
	{ // callseq 97, 0
	.param .b64 param0;
	st.param.f64 	[param0], %fd574;
	.param .b64 param1;
	st.param.f64 	[param1], 0d4018000000000000;
	.param .b64 retval0;
	call.uni (retval0), 
	__internal_accurate_pow, 
	(
	param0, 
	param1
	);
	ld.param.f64 	%fd2905, [retval0];
	} // callseq 97
	setp.lt.s32 	%p539, %r523, 0;
	neg.f64 	%fd2907, %fd2905;
	selp.f64 	%fd2908, %fd2907, %fd2905, %p538;
	selp.f64 	%fd3957, %fd2908, %fd2905, %p539;
	setp.neu.f64 	%p540, %fd573, 0d0000000000000000;
	@%p540 bra 	$L__BB3_543;
	setp.eq.s32 	%p541, %r525, 1073741824;
	selp.b32 	%r1445, %r523, 0, %p541;
	setp.lt.s32 	%p542, %r1444, 0;
	or.b32  	%r1446, %r1445, 2146435072;
	selp.b32 	%r1447, %r1446, %r1445, %p542;
	mov.b32 	%r1448, 0;
	mov.b64 	%fd3957, {%r1448, %r1447};
$L__BB3_543:
	add.f64 	%fd2909, %fd573, 0d4018000000000000;
	{
	.reg .b32 %temp; 
	mov.b64 	{%temp, %r1449}, %fd2909;
	}
	and.b32  	%r1450, %r1449, 2146435072;
	setp.ne.s32 	%p543, %r1450, 2146435072;
	@%p543 bra 	$L__BB3_548;
	setp.num.f64 	%p544, %fd573, %fd573;
	@%p544 bra 	$L__BB3_546;
	mov.f64 	%fd2910, 0d4018000000000000;
	add.rn.f64 	%fd3957, %fd573, %fd2910;
	bra.uni 	$L__BB3_548;
$L__BB3_546:
	setp.neu.f64 	%p545, %fd574, 0d7FF0000000000000;
	@%p545 bra 	$L__BB3_548;
	setp.lt.s32 	%p546, %r523, 0;
	setp.eq.s32 	%p547, %r525, 1073741824;
	setp.lt.s32 	%p548, %r1444, 0;
	selp.b32 	%r1452, 0, 2146435072, %p548;
	and.b32  	%r1453, %r1444, 2147483647;
	setp.ne.s32 	%p549, %r1453, 1071644672;
	or.b32  	%r1454, %r1452, -2147483648;
	selp.b32 	%r1455, %r1454, %r1452, %p549;
	selp.b32 	%r1456, %r1455, %r1452, %p547;
	selp.b32 	%r1457, %r1456, %r1452, %p546;
	mov.b32 	%r1458, 0;
	mov.b64 	%fd3957, {%r1458, %r1457};
$L__BB3_548:
	setp.neu.f64 	%p550, %fd573, 0d0000000000000000;
	setp.lt.s32 	%p551, %r523, 0;
	setp.eq.f64 	%p552, %fd573, 0d3FF0000000000000;
	mul.f64 	%fd2911, %fd3957, 0d3FDCCCCCCCCCCCCD;
	selp.f64 	%fd2912, 0d3FDCCCCCCCCCCCCD, %fd2911, %p552;
	add.f64 	%fd2913, %fd566, 0dBFF0CCCCCCCCCCCD;
	sub.f64 	%fd581, %fd2913, %fd2912;
	mov.f64 	%fd2914, 0d4000000000000000;
	{
	.reg .b32 %temp; 
	mov.b64 	{%temp, %r1459}, %fd2914;
	}
	and.b32  	%r527, %r1459, 2146435072;
	setp.eq.s32 	%p553, %r527, 1062207488;
	{ // callseq 98, 0
	.param .b64 param0;
	st.param.f64 	[param0], %fd574;
	.param .b64 param1;
	st.param.f64 	[param1], 0d4000000000000000;
	.param .b64 retval0;
	call.uni (retval0), 
	__internal_accurate_pow, 
	(
	param0, 
	param1
	);
	ld.param.f64 	%fd2915, [retval0];
	} // callseq 98
	neg.f64 	%fd2917, %fd2915;
	selp.f64 	%fd2918, %fd2917, %fd2915, %p553;
	selp.f64 	%fd3959, %fd2918, %fd2915, %p551;
	@%p550 bra 	$L__BB3_550;
	setp.eq.s32 	%p554, %r527, 1062207488;
	selp.b32 	%r1460, %r523, 0, %p554;
	setp.lt.s32 	%p555, %r1459, 0;
	or.b32  	%r1461, %r1460, 2146435072;
	selp.b32 	%r1462, %r1461, %r1460, %p555;
	mov.b32 	%r1463, 0;
	mov.b64 	%fd3959, {%r1463, %r1462};
$L__BB3_550:
	add.f64 	%fd2919, %fd573, 0d4000000000000000;
	{
	.reg .b32 %temp; 
	mov.b64 	{%temp, %r1464}, %fd2919;
	}
	and.b32  	%r1465, %r1464, 2146435072;
	setp.ne.s32 	%p556, %r1465, 2146435072;
	@%p556 bra 	$L__BB3_555;
	setp.num.f64 	%p557, %fd573, %fd573;
	@%p557 bra 	$L__BB3_553;
	mov.f64 	%fd2920, 0d4000000000000000;
	add.rn.f64 	%fd3959, %fd573, %fd2920;
	bra.uni 	$L__BB3_555;
$L__BB3_553:
	setp.neu.f64 	%p558, %fd574, 0d7FF0000000000000;
	@%p558 bra 	$L__BB3_555;
	setp.eq.s32 	%p559, %r527, 1062207488;
	setp.lt.s32 	%p560, %r523, 0;
	setp.lt.s32 	%p561, %r1459, 0;
	selp.b32 	%r1467, 0, 2146435072, %p561;
	and.b32  	%r1468, %r1459, 2147483647;
	setp.ne.s32 	%p562, %r1468, 1071644672;
	or.b32  	%r1469, %r1467, -2147483648;
	selp.b32 	%r1470, %r1469, %r1467, %p562;
	selp.b32 	%r1471, %r1470, %r1467, %p559;
	selp.b32 	%r1472, %r1471, %r1467, %p560;
	mov.b32 	%r1473, 0;
	mov.b64 	%fd3959, {%r1473, %r1472};
$L__BB3_555:
	setp.eq.f64 	%p563, %fd573, 0d3FF0000000000000;
	mul.f64 	%fd2921, %fd3959, 0d3FD3333333333333;
	selp.f64 	%fd2922, 0d3FD3333333333333, %fd2921, %p563;
	mov.f64 	%fd2923, 0d3FEB333333333333;
	sub.f64 	%fd2924, %fd2923, %fd3960;
	sub.f64 	%fd2925, %fd2924, %fd3961;
	add.f64 	%fd588, %fd2925, %fd2922;
	setp.leu.f64 	%p564, %fd581, 0d0000000000000000;
	@%p564 bra 	$L__BB3_557;
	add.f64 	%fd3961, %fd581, %fd3961;
	st.global.f64 	[%rd22], %fd3961;
	add.f64 	%fd3960, %fd581, %fd3960;
	st.global.f64 	[%rd22+8], %fd3960;
$L__BB3_557:
	setp.leu.f64 	%p565, %fd588, 0d0000000000000000;
	@%p565 bra 	$L__BB3_559;
	add.f64 	%fd2926, %fd588, %fd3961;
	st.global.f64 	[%rd22], %fd2926;
	add.f64 	%fd2927, %fd588, %fd3960;
	st.global.f64 	[%rd22+8], %fd2927;
$L__BB3_559:
	ld.global.u32 	%r1474, [%rd3];
	setp.ne.s32 	%p566, %r1474, 34;
	@%p566 bra 	$L__BB3_592;
	ld.global.u32 	%r528, [%rd20];
	setp.lt.s32 	%p567, %r528, 3;
	mov.f64 	%fd3966, 0d3FF0000000000000;
	@%p567 bra 	$L__BB3_572;
	add.s32 	%r529, %r528, -3;
	cvt.rn.f64.u32 	%fd593, %r529;
	{
	.reg .b32 %temp; 
	mov.b64 	{%temp, %r530}, %fd593;
	}
	setp.lt.s32 	%p568, %r530, 0;
	selp.b32 	%r531, 0, 2146435072, %p568;
	neg.s32 	%r2115, %r528;
	mad.lo.s32 	%r2114, %r528, %r1, 2;
	mov.f64 	%fd3963, 0d0000000000000000;
	mov.f64 	%fd3962, 0d4000000000000000;
	mov.b64 	%rd486, %fd593;
$L__BB3_562:
	setp.lt.s32 	%p569, %r530, 0;
	shr.u32 	%r1475, %r530, 20;
	and.b32  	%r1476, %r1475, 2047;
	add.s32 	%r1477, %r1476, -1012;
	shl.b64 	%rd487, %rd486, %r1477;
	setp.eq.s64 	%p570, %rd487, -9223372036854775808;
	mul.wide.s32 	%rd488, %r2114, 8;
	add.s64 	%rd489, %rd1, %rd488;
	ld.global.f64 	%fd596, [%rd489];
	{
	.reg .b32 %temp; 
	mov.b64 	{%temp, %r1478}, %fd596;
	}
	abs.f64 	%fd597, %fd596;
	{ // callseq 99, 0
	.param .b64 param0;
	st.param.f64 	[param0], %fd597;
	.param .b64 param1;
	st.param.f64 	[param1], %fd593;
	.param .b64 retval0;
	call.uni (retval0), 
	__internal_accurate_pow, 
	(
	param0, 
	param1
	);
	ld.param.f64 	%fd2931, [retval0];
	} // callseq 99
	setp.lt.s32 	%p572, %r1478, 0;
	and.pred  	%p3, %p572, %p570;
	neg.f64 	%fd2933, %fd2931;
	selp.f64 	%fd2934, %fd2933, %fd2931, %p3;
	setp.eq.f64 	%p573, %fd596, 0d0000000000000000;
	selp.b32 	%r1479, %r1478, 0, %p570;
	or.b32  	%r1480, %r1479, 2146435072;
	selp.b32 	%r1481, %r1480, %r1479, %p569;
	mov.b32 	%r1482, 0;
	mov.b64 	%fd2935, {%r1482, %r1481};
	selp.f64 	%fd3964, %fd2935, %fd2934, %p573;
	add.f64 	%fd2936, %fd596, %fd593;
	{
	.reg .b32 %temp; 
	mov.b64 	{%temp, %r1483}, %fd2936;
	}
	and.b32  	%r1484, %r1483, 2146435072;
	setp.ne.s32 	%p574, %r1484, 2146435072;
	@%p574 bra 	$L__BB3_567;
	setp.num.f64 	%p575, %fd596, %fd596;
	@%p575 bra 	$L__BB3_565;
	add.rn.f64 	%fd3964, %fd596, %fd593;
	bra.uni 	$L__BB3_567;
$L__BB3_565:
	setp.neu.f64 	%p576, %fd597, 0d7FF0000000000000;
	@%p576 bra 	$L__BB3_567;
	and.b32  	%r1485, %r530, 2147483647;
	setp.ne.s32 	%p577, %r1485, 1071644672;
	or.b32  	%r1486, %r531, -2147483648;
	selp.b32 	%r1487, %r1486, %r531, %p577;
	selp.b32 	%r1488, %r1487, %r531, %p3;
	mov.b32 	%r1489, 0;
	mov.b64 	%fd3964, {%r1489, %r1488};
$L__BB3_567:
	setp.eq.s32 	%p578, %r529, 0;
	setp.eq.f64 	%p579, %fd596, 0d3FF0000000000000;
	add.f64 	%fd2937, %fd3964, 0dBFE0000000000000;
	selp.f64 	%fd2938, 0d3FE0000000000000, %fd2937, %p578;
	selp.f64 	%fd2939, 0d3FE0000000000000, %fd2938, %p579;
	shl.b32 	%r1490, %r528, 1;
	cvt.rn.f64.u32 	%fd2940, %r1490;
	div.rn.f64 	%fd2941, %fd3962, %fd2940;
	sub.f64 	%fd2942, %fd2939, %fd2941;
	mul.f64 	%fd2943, %fd2942, %fd2942;
	mul.f64 	%fd602, %fd2943, 0dC024000000000000;
	fma.rn.f64 	%fd2944, %fd602, 0d3FF71547652B82FE, 0d4338000000000000;
	{
	.reg .b32 %temp; 
	mov.b64 	{%r536, %temp}, %fd2944;
	}
	mov.f64 	%fd2945, 0dC338000000000000;
	add.rn.f64 	%fd2946, %fd2944, %fd2945;
	fma.rn.f64 	%fd2947, %fd2946, 0dBFE62E42FEFA39EF, %fd602;
	fma.rn.f64 	%fd2948, %fd2946, 0dBC7ABC9E3B39803F, %fd2947;
	fma.rn.f64 	%fd2949, %fd2948, 0d3E5ADE1569CE2BDF, 0d3E928AF3FCA213EA;
	fma.rn.f64 	%fd2950, %fd2949, %fd2948, 0d3EC71DEE62401315;
	fma.rn.f64 	%fd2951, %fd2950, %fd2948, 0d3EFA01997C89EB71;
	fma.rn.f64 	%fd2952, %fd2951, %fd2948, 0d3F2A01A014761F65;
	fma.rn.f64 	%fd2953, %fd2952, %fd2948, 0d3F56C16C1852B7AF;
	fma.rn.f64 	%fd2954, %fd2953, %fd2948, 0d3F81111111122322;
	fma.rn.f64 	%fd2955, %fd2954, %fd2948, 0d3FA55555555502A1;
	fma.rn.f64 	%fd2956, %fd2955, %fd2948, 0d3FC5555555555511;
	fma.rn.f64 	%fd2957, %fd2956, %fd2948, 0d3FE000000000000B;
	fma.rn.f64 	%fd2958, %fd2957, %fd2948, 0d3FF0000000000000;
	fma.rn.f64 	%fd2959, %fd2958, %fd2948, 0d3FF0000000000000;
	{
	.reg .b32 %temp; 
	mov.b64 	{%r537, %temp}, %fd2959;
	}
	{
	.reg .b32 %temp; 
	mov.b64 	{%temp, %r538}, %fd2959;
	}
	shl.b32 	%r1491, %r536, 20;
	add.s32 	%r1492, %r1491, %r538;
	mov.b64 	%fd3965, {%r537, %r1492};
	{
	.reg .b32 %temp; 
	mov.b64 	{%temp, %r1493}, %fd602;
	}
	mov.b32 	%f449, %r1493;
	abs.f32 	%f46, %f449;
	setp.lt.f32 	%p580, %f46, 0f4086232B;
	@%p580 bra 	$L__BB3_570;
	setp.lt.f64 	%p581, %fd602, 0d0000000000000000;
	add.f64 	%fd2960, %fd602, 0d7FF0000000000000;
	selp.f64 	%fd3965, 0d0000000000000000, %fd2960, %p581;
	setp.geu.f32 	%p582, %f46, 0f40874800;
	@%p582 bra 	$L__BB3_570;
	shr.u32 	%r1494, %r536, 31;
	add.s32 	%r1495, %r536, %r1494;
	shr.s32 	%r1496, %r1495, 1;
	shl.b32 	%r1497, %r1496, 20;
	add.s32 	%r1498, %r538, %r1497;
	mov.b64 	%fd2961, {%r537, %r1498};
	sub.s32 	%r1499, %r536, %r1496;
	shl.b32 	%r1500, %r1499, 20;
	add.s32 	%r1501, %r1500, 1072693248;
	mov.b32 	%r1502, 0;
	mov.b64 	%fd2962, {%r1502, %r1501};
	mul.f64 	%fd3965, %fd2962, %fd2961;
$L__BB3_570:
	mov.f64 	%fd2963, 0d3FF0000000000000;
	sub.f64 	%fd2964, %fd2963, %fd3965;
	add.f64 	%fd3963, %fd3963, %fd2964;
	add.f64 	%fd3962, %fd3962, 0d3FF0000000000000;
	add.s32 	%r2115, %r2115, 1;
	add.s32 	%r2114, %r2114, 1;
	setp.ne.s32 	%p583, %r2115, -2;
	@%p583 bra 	$L__BB3_562;
	add.f64 	%fd3966, %fd3963, 0d3FF0000000000000;
$L__BB3_572:
	ld.param.u64 	%rd597, [function_param_3];
	mul.lo.s32 	%r1503, %r528, %r1;
	mul.wide.s32 	%rd490, %r1503, 8;
	add.s64 	%rd491, %rd1, %rd490;
	ld.global.f64 	%fd2965, [%rd491];
	mov.f64 	%fd2966, 0d3FF0000000000000;
	sub.f64 	%fd2967, %fd2966, %fd2965;
	mul.f64 	%fd2968, %fd3966, %fd2967;
	ld.global.f64 	%fd2969, [%rd491+8];
	sub.f64 	%fd2970, %fd2966, %fd2969;
	mul.f64 	%fd611, %fd2968, %fd2970;
	cvta.to.global.u64 	%rd492, %rd597;
	add.s64 	%rd70, %rd492, %rd349;
	st.global.f64 	[%rd70], %fd611;
	ld.global.u32 	%r1505, [%rd20];
	mul.lo.s32 	%r1506, %r1505, %r1;
	mul.wide.s32 	%rd494, %r1506, 8;
	add.s64 	%rd495, %rd1, %rd494;
	ld.global.f64 	%fd2971, [%rd495+8];
	mul.f64 	%fd2972, %fd3966, %fd2971;
	ld.global.f64 	%fd2973, [%rd495];
	sub.f64 	%fd2974, %fd2966, %fd2973;
	mul.f64 	%fd612, %fd2972, %fd2974;
	st.global.f64 	[%rd70+8], %fd612;
	ld.global.u32 	%r1507, [%rd20];
	mul.lo.s32 	%r1508, %r1507, %r1;
	mul.wide.s32 	%rd496, %r1508, 8;
	add.s64 	%rd497, %rd1, %rd496;
	ld.global.f64 	%fd2975, [%rd497];
	mul.f64 	%fd613, %fd3966, %fd2975;
	st.global.f64 	[%rd70+16], %fd613;
	sub.f64 	%fd2976, %fd613, %fd611;
	sub.f64 	%fd614, %fd2976, %fd612;
	{
	.reg .b32 %temp; 
	mov.b64 	{%temp, %r541}, %fd614;
	}
	{
	.reg .b32 %temp; 
	mov.b64 	{%temp, %r1509}, %fd2966;
	}
	and.b32  	%r543, %r1509, 2146435072;
	setp.eq.s32 	%p584, %r543, 1072693248;
	abs.f64 	%fd615, %fd614;
	{ // callseq 100, 0
	.param .b64 param0;
	st.param.f64 	[param0], %fd615;
	.param .b64 param1;
	st.param.f64 	[param1], 0d3FF0000000000000;
	.param .b64 retval0;
	call.uni (retval0), 
	__internal_accurate_pow, 
	(
	param0, 
	param1
	);
	ld.param.f64 	%fd2977, [retval0];
	} // callseq 100
	setp.lt.s32 	%p585, %r541, 0;
	neg.f64 	%fd2979, %fd2977;
	selp.f64 	%fd2980, %fd2979, %fd2977, %p584;
	selp.f64 	%fd3968, %fd2980, %fd2977, %p585;
	setp.neu.f64 	%p586, %fd614, 0d0000000000000000;
	@%p586 bra 	$L__BB3_574;
	setp.eq.s32 	%p587, %r543, 1072693248;
	selp.b32 	%r1510, %r541, 0, %p587;
	setp.lt.s32 	%p588, %r1509, 0;
	or.b32  	%r1511, %r1510, 2146435072;
	selp.b32 	%r1512, %r1511, %r1510, %p588;
	mov.b32 	%r1513, 0;
	mov.b64 	%fd3968, {%r1513, %r1512};
$L__BB3_574:
	add.f64 	%fd2981, %fd614, 0d3FF0000000000000;
	{
	.reg .b32 %temp; 
	mov.b64 	{%temp, %r1514}, %fd2981;
	}
	and.b32  	%r1515, %r1514, 2146435072;
	setp.ne.s32 	%p589, %r1515, 2146435072;
	@%p589 bra 	$L__BB3_579;
	setp.num.f64 	%p590, %fd614, %fd614;
	@%p590 bra 	$L__BB3_577;
	mov.f64 	%fd2982, 0d3FF0000000000000;
	add.rn.f64 	%fd3968, %fd614, %fd2982;
	bra.uni 	$L__BB3_579;
$L__BB3_577:
	setp.neu.f64 	%p591, %fd615, 0d7FF0000000000000;
	@%p591 bra 	$L__BB3_579;
	setp.lt.s32 	%p592, %r541, 0;
	setp.eq.s32 	%p593, %r543, 1072693248;
	setp.lt.s32 	%p594, %r1509, 0;
	selp.b32 	%r1517, 0, 2146435072, %p594;
	and.b32  	%r1518, %r1509, 2147483647;
	setp.ne.s32 	%p595, %r1518, 1071644672;
	or.b32  	%r1519, %r1517, -2147483648;
	selp.b32 	%r1520, %r1519, %r1517, %p595;
	selp.b32 	%r1521, %r1520, %r1517, %p593;
	selp.b32 	%r1522, %r1521, %r1517, %p592;
	mov.b32 	%r1523, 0;
	mov.b64 	%fd3968, {%r1523, %r1522};
$L__BB3_579:
	setp.eq.f64 	%p596, %fd614, 0d3FF0000000000000;
	mul.f64 	%fd2983, %fd3968, 0d401F6A7A2955385E;
	selp.f64 	%fd622, 0d401F6A7A2955385E, %fd2983, %p596;
	abs.f64 	%fd623, %fd622;
	setp.neu.f64 	%p597, %fd623, 0d7FF0000000000000;
	@%p597 bra 	$L__BB3_581;
	mov.f64 	%fd2989, 0d0000000000000000;
	mul.rn.f64 	%fd3969, %fd622, %fd2989;
	mov.b32 	%r2116, 0;
	bra.uni 	$L__BB3_583;
$L__BB3_581:
	mul.f64 	%fd2984, %fd622, 0d3FE45F306DC9C883;
	cvt.rni.s32.f64 	%r2116, %fd2984;
	cvt.rn.f64.s32 	%fd2985, %r2116;
	fma.rn.f64 	%fd2986, %fd2985, 0dBFF921FB54442D18, %fd622;
	fma.rn.f64 	%fd2987, %fd2985, 0dBC91A62633145C00, %fd2986;
	fma.rn.f64 	%fd3969, %fd2985, 0dB97B839A252049C0, %fd2987;
	setp.ltu.f64 	%p598, %fd623, 0d41E0000000000000;
	@%p598 bra 	$L__BB3_583;
	{ // callseq 101, 0
	.param .b64 param0;
	st.param.f64 	[param0], %fd622;
	.param .align 16 .b8 retval0[16];
	call.uni (retval0), 
	__internal_trig_reduction_slowpathd, 
	(
	param0
	);
	ld.param.f64 	%fd3969, [retval0];
	ld.param.b32 	%r2116, [retval0+8];
	} // callseq 101
$L__BB3_583:
	shl.b32 	%r1526, %r2116, 6;
	cvt.u64.u32 	%rd498, %r1526;
	and.b64  	%rd499, %rd498, 64;
	mov.u64 	%rd500, __cudart_sin_cos_coeffs;
	add.s64 	%rd501, %rd500, %rd499;
	mul.rn.f64 	%fd2990, %fd3969, %fd3969;
	and.b32  	%r1527, %r2116, 1;
	setp.eq.b32 	%p599, %r1527, 1;
	selp.f64 	%fd2991, 0dBDA8FF8320FD8164, 0d3DE5DB65F9785EBA, %p599;
	ld.global.nc.v2.f64 	{%fd2992, %fd2993}, [%rd501];
	fma.rn.f64 	%fd2994, %fd2991, %fd2990, %fd2992;
	fma.rn.f64 	%fd2995, %fd2994, %fd2990, %fd2993;
	ld.global.nc.v2.f64 	{%fd2996, %fd2997}, [%rd501+16];
	fma.rn.f64 	%fd2998, %fd2995, %fd2990, %fd2996;
	fma.rn.f64 	%fd2999, %fd2998, %fd2990, %fd2997;
	ld.global.nc.v2.f64 	{%fd3000, %fd3001}, [%rd501+32];
	fma.rn.f64 	%fd3002, %fd2999, %fd2990, %fd3000;
	fma.rn.f64 	%fd3003, %fd3002, %fd2990, %fd3001;
	fma.rn.f64 	%fd3004, %fd3003, %fd3969, %fd3969;
	fma.rn.f64 	%fd3005, %fd3003, %fd2990, 0d3FF0000000000000;
	selp.f64 	%fd3006, %fd3005, %fd3004, %p599;
	and.b32  	%r1528, %r2116, 2;
	setp.eq.s32 	%p600, %r1528, 0;
	mov.f64 	%fd3007, 0d0000000000000000;
	sub.f64 	%fd3008, %fd3007, %fd3006;
	selp.f64 	%fd628, %fd3006, %fd3008, %p600;
	{
	.reg .b32 %temp; 
	mov.b64 	{%temp, %r547}, %fd628;
	}
	mov.f64 	%fd3009, 0d4020000000000000;
	{
	.reg .b32 %temp; 
	mov.b64 	{%temp, %r1529}, %fd3009;
	}
	and.b32  	%r549, %r1529, 2146435072;
	setp.eq.s32 	%p601, %r549, 1071644672;
	abs.f64 	%fd629, %fd628;
	{ // callseq 102, 0
	.param .b64 param0;
	st.param.f64 	[param0], %fd629;
	.param .b64 param1;
	st.param.f64 	[param1], 0d4020000000000000;
	.param .b64 retval0;
	call.uni (retval0), 
	__internal_accurate_pow, 
	(
	param0, 
	param1
	);
	ld.param.f64 	%fd3010, [retval0];
	} // callseq 102
	setp.lt.s32 	%p602, %r547, 0;
	neg.f64 	%fd3012, %fd3010;
	selp.f64 	%fd3013, %fd3012, %fd3010, %p601;
	selp.f64 	%fd3971, %fd3013, %fd3010, %p602;
	setp.neu.f64 	%p603, %fd628, 0d0000000000000000;
	@%p603 bra 	$L__BB3_585;
	setp.eq.s32 	%p604, %r549, 1071644672;
	selp.b32 	%r1530, %r547, 0, %p604;
	setp.lt.s32 	%p605, %r1529, 0;
	or.b32  	%r1531, %r1530, 2146435072;
	selp.b32 	%r1532, %r1531, %r1530, %p605;
	mov.b32 	%r1533, 0;
	mov.b64 	%fd3971, {%r1533, %r1532};
$L__BB3_585:
	add.f64 	%fd3014, %fd628, 0d4020000000000000;
	{
	.reg .b32 %temp; 
	mov.b64 	{%temp, %r1534}, %fd3014;
	}
	and.b32  	%r1535, %r1534, 2146435072;
	setp.ne.s32 	%p606, %r1535, 2146435072;
	@%p606 bra 	$L__BB3_590;
	setp.num.f64 	%p607, %fd628, %fd628;
	@%p607 bra 	$L__BB3_588;
	mov.f64 	%fd3015, 0d4020000000000000;
	add.rn.f64 	%fd3971, %fd628, %fd3015;
	bra.uni 	$L__BB3_590;
$L__BB3_588:
	setp.neu.f64 	%p608, %fd629, 0d7FF0000000000000;
	@%p608 bra 	$L__BB3_590;
	setp.lt.s32 	%p609, %r547, 0;
	setp.eq.s32 	%p610, %r549, 1071644672;
	setp.lt.s32 	%p611, %r1529, 0;
	selp.b32 	%r1537, 0, 2146435072, %p611;
	and.b32  	%r1538, %r1529, 2147483647;
	setp.ne.s32 	%p612, %r1538, 1071644672;
	or.b32  	%r1539, %r1537, -2147483648;
	selp.b32 	%r1540, %r1539, %r1537, %p612;
	selp.b32 	%r1541, %r1540, %r1537, %p610;
	selp.b32 	%r1542, %r1541, %r1537, %p609;
	mov.b32 	%r1543, 0;
	mov.b64 	%fd3971, {%r1543, %r1542};
$L__BB3_590:
	setp.eq.f64 	%p613, %fd628, 0d3FF0000000000000;
	fma.rn.f64 	%fd3016, %fd3971, 0dBFD999999999999A, 0d3FF0000000000000;
	selp.f64 	%fd3017, 0d3FE3333333333333, %fd3016, %p613;
	add.f64 	%fd3018, %fd611, %fd3017;
	add.f64 	%fd3019, %fd612, %fd3018;
	add.f64 	%fd636, %fd613, %fd3019;
	setp.leu.f64 	%p614, %fd636, 0d0000000000000000;
	@%p614 bra 	$L__BB3_592;
	ld.param.u64 	%rd599, [function_param_4];
	cvta.to.global.u64 	%rd502, %rd599;
	ld.global.f64 	%fd3020, [%rd502];
	fma.rn.f64 	%fd3021, %fd636, %fd3020, %fd611;
	st.global.f64 	[%rd70], %fd3021;
	ld.global.f64 	%fd3022, [%rd502];
	fma.rn.f64 	%fd3023, %fd636, %fd3022, %fd612;
	st.global.f64 	[%rd70+8], %fd3023;
	ld.global.f64 	%fd3024, [%rd502];
	fma.rn.f64 	%fd3025, %fd636, %fd3024, %fd613;
	st.global.f64 	[%rd70+16], %fd3025;
$L__BB3_592:
	ld.global.u32 	%r1544, [%rd3];
	setp.ne.s32 	%p615, %r1544, 35;
	@%p615 bra 	$L__BB3_674;
	ld.global.u32 	%r550, [%rd20];
	setp.lt.s32 	%p616, %r550, 2;
	mov.f64 	%fd3976, 0d3FF0000000000000;
	@%p616 bra 	$L__BB3_605;
	add.s32 	%r551, %r550, -2;
	cvt.rn.f64.u32 	%fd637, %r551;
	{
	.reg .b32 %temp; 
	mov.b64 	{%temp, %r552}, %fd637;
	}
	shr.u32 	%r1545, %r552, 20;
	and.b32  	%r1546, %r1545, 2047;
	add.s32 	%r1547, %r1546, -1012;
	mov.b64 	%rd503, %fd637;
	shl.b64 	%rd71, %rd503, %r1547;
	setp.lt.s32 	%p617, %r552, 0;
	selp.b32 	%r553, 0, 2146435072, %p617;
	and.b32  	%r554, %r552, 2147483647;
	or.b32  	%r555, %r553, -2147483648;
	shl.b32 	%r1548, %r550, 1;
	cvt.rn.f64.u32 	%fd638, %r1548;
	neg.s32 	%r2118, %r550;
	mad.lo.s32 	%r2117, %r550, %r1, 1;
	mov.f64 	%fd3973, 0d0000000000000000;
	mov.f64 	%fd3972, 0d3FF0000000000000;
$L__BB3_595:
	setp.lt.s32 	%p618, %r552, 0;
	setp.eq.s64 	%p619, %rd71, -9223372036854775808;
	mul.wide.s32 	%rd504, %r2117, 8;
	add.s64 	%rd505, %rd1, %rd504;
	ld.global.f64 	%fd641, [%rd505];
	{
	.reg .b32 %temp; 
	mov.b64 	{%temp, %r1549}, %fd641;
	}
	abs.f64 	%fd642, %fd641;
	{ // callseq 103, 0
	.param .b64 param0;
	st.param.f64 	[param0], %fd642;
	.param .b64 param1;
	st.param.f64 	[param1], %fd637;
	.param .b64 retval0;
	call.uni (retval0), 
	__internal_accurate_pow, 
	(
	param0, 
	param1
	);
	ld.param.f64 	%fd3029, [retval0];
	} // callseq 103
	setp.lt.s32 	%p620, %r1549, 0;
	and.pred  	%p4, %p620, %p619;
	neg.f64 	%fd3031, %fd3029;
	selp.f64 	%fd3032, %fd3031, %fd3029, %p4;
	setp.eq.f64 	%p621, %fd641, 0d0000000000000000;
	selp.b32 	%r1550, %r1549, 0, %p619;
	or.b32  	%r1551, %r1550, 2146435072;
	selp.b32 	%r1552, %r1551, %r1550, %p618;
	mov.b32 	%r1553, 0;
	mov.b64 	%fd3033, {%r1553, %r1552};
	selp.f64 	%fd3974, %fd3033, %fd3032, %p621;
	add.f64 	%fd3034, %fd641, %fd637;
	{
	.reg .b32 %temp; 
	mov.b64 	{%temp, %r1554}, %fd3034;
	}
	and.b32  	%r1555, %r1554, 2146435072;
	setp.ne.s32 	%p622, %r1555, 2146435072;
	@%p622 bra 	$L__BB3_600;
	setp.num.f64 	%p623, %fd641, %fd641;
	@%p623 bra 	$L__BB3_598;
	add.rn.f64 	%fd3974, %fd641, %fd637;
	bra.uni 	$L__BB3_600;
$L__BB3_598:
	setp.neu.f64 	%p624, %fd642, 0d7FF0000000000000;
	@%p624 bra 	$L__BB3_600;
	setp.ne.s32 	%p625, %r554, 1071644672;
	selp.b32 	%r1557, %r555, %r553, %p625;
	selp.b32 	%r1558, %r1557, %r553, %p4;
	mov.b32 	%r1559, 0;
	mov.b64 	%fd3974, {%r1559, %r1558};
$L__BB3_600:
	setp.eq.s32 	%p626, %r551, 0;
	setp.eq.f64 	%p627, %fd641, 0d3FF0000000000000;
	add.f64 	%fd3035, %fd3974, 0dBFE0000000000000;
	selp.f64 	%fd3036, 0d3FE0000000000000, %fd3035, %p626;
	selp.f64 	%fd3037, 0d3FE0000000000000, %fd3036, %p627;
	div.rn.f64 	%fd3038, %fd3972, %fd638;
	sub.f64 	%fd3039, %fd3037, %fd3038;
	mul.f64 	%fd3040, %fd3039, %fd3039;
	mul.f64 	%fd647, %fd3040, 0dC024000000000000;
	fma.rn.f64 	%fd3041, %fd647, 0d3FF71547652B82FE, 0d4338000000000000;
	{
	.reg .b32 %temp; 
	mov.b64 	{%r560, %temp}, %fd3041;
	}
	mov.f64 	%fd3042, 0dC338000000000000;
	add.rn.f64 	%fd3043, %fd3041, %fd3042;
	fma.rn.f64 	%fd3044, %fd3043, 0dBFE62E42FEFA39EF, %fd647;
	fma.rn.f64 	%fd3045, %fd3043, 0dBC7ABC9E3B39803F, %fd3044;
	fma.rn.f64 	%fd3046, %fd3045, 0d3E5ADE1569CE2BDF, 0d3E928AF3FCA213EA;
	fma.rn.f64 	%fd3047, %fd3046, %fd3045, 0d3EC71DEE62401315;
	fma.rn.f64 	%fd3048, %fd3047, %fd3045, 0d3EFA01997C89EB71;
	fma.rn.f64 	%fd3049, %fd3048, %fd3045, 0d3F2A01A014761F65;
	fma.rn.f64 	%fd3050, %fd3049, %fd3045, 0d3F56C16C1852B7AF;
	fma.rn.f64 	%fd3051, %fd3050, %fd3045, 0d3F81111111122322;
	fma.rn.f64 	%fd3052, %fd3051, %fd3045, 0d3FA55555555502A1;
	fma.rn.f64 	%fd3053, %fd3052, %fd3045, 0d3FC5555555555511;
	fma.rn.f64 	%fd3054, %fd3053, %fd3045, 0d3FE000000000000B;
	fma.rn.f64 	%fd3055, %fd3054, %fd3045, 0d3FF0000000000000;
	fma.rn.f64 	%fd3056, %fd3055, %fd3045, 0d3FF0000000000000;
	{
	.reg .b32 %temp; 
	mov.b64 	{%r561, %temp}, %fd3056;
	}
	{
	.reg .b32 %temp; 
	mov.b64 	{%temp, %r562}, %fd3056;
	}
	shl.b32 	%r1560, %r560, 20;
	add.s32 	%r1561, %r1560, %r562;
	mov.b64 	%fd3975, {%r561, %r1561};
	{
	.reg .b32 %temp; 
	mov.b64 	{%temp, %r1562}, %fd647;
	}
	mov.b32 	%f450, %r1562;
	abs.f32 	%f47, %f450;
	setp.lt.f32 	%p628, %f47, 0f4086232B;
	@%p628 bra 	$L__BB3_603;
	setp.lt.f64 	%p629, %fd647, 0d0000000000000000;
	add.f64 	%fd3057, %fd647, 0d7FF0000000000000;
	selp.f64 	%fd3975, 0d0000000000000000, %fd3057, %p629;
	setp.geu.f32 	%p630, %f47, 0f40874800;
	@%p630 bra 	$L__BB3_603;
	shr.u32 	%r1563, %r560, 31;
	add.s32 	%r1564, %r560, %r1563;
	shr.s32 	%r1565, %r1564, 1;
	shl.b32 	%r1566, %r1565, 20;
	add.s32 	%r1567, %r562, %r1566;
	mov.b64 	%fd3058, {%r561, %r1567};
	sub.s32 	%r1568, %r560, %r1565;
	shl.b32 	%r1569, %r1568, 20;
	add.s32 	%r1570, %r1569, 1072693248;
	mov.b32 	%r1571, 0;
	mov.b64 	%fd3059, {%r1571, %r1570};
	mul.f64 	%fd3975, %fd3059, %fd3058;
$L__BB3_603:
	mov.f64 	%fd3060, 0d3FF0000000000000;
	sub.f64 	%fd3061, %fd3060, %fd3975;
	add.f64 	%fd3973, %fd3973, %fd3061;
	add.f64 	%fd3972, %fd3972, 0d3FF0000000000000;
	add.s32 	%r2118, %r2118, 1;
	add.s32 	%r2117, %r2117, 1;
	setp.ne.s32 	%p631, %r2118, -1;
	@%p631 bra 	$L__BB3_595;
	add.f64 	%fd3976, %fd3973, 0d3FF0000000000000;
$L__BB3_605:
	mul.lo.s32 	%r1572, %r550, %r1;
	mul.wide.s32 	%rd506, %r1572, 8;
	add.s64 	%rd507, %rd1, %rd506;
	ld.global.f64 	%fd3062, [%rd507];
	mul.f64 	%fd3998, %fd3976, %fd3062;
	st.global.f64 	[%rd22], %fd3998;
	div.rn.f64 	%fd657, %fd3998, %fd3976;
	{
	.reg .b32 %temp; 
	mov.b64 	{%temp, %r565}, %fd657;
	}
	mov.f64 	%fd3063, 0d4000000000000000;
	{
	.reg .b32 %temp; 
	mov.b64 	{%temp, %r1573}, %fd3063;
	}
	and.b32  	%r567, %r1573, 2146435072;
	setp.eq.s32 	%p632, %r567, 1062207488;
	abs.f64 	%fd658, %fd657;
	{ // callseq 104, 0
	.param .b64 param0;
	st.param.f64 	[param0], %fd658;
	.param .b64 param1;
	st.param.f64 	[param1], 0d4000000000000000;
	.param .b64 retval0;
	call.uni (retval0), 
	__internal_accurate_pow, 
	(
	param0, 
	param1
	);
	ld.param.f64 	%fd3064, [retval0];
	} // callseq 104
	setp.lt.s32 	%p633, %r565, 0;
	neg.f64 	%fd3066, %fd3064;
	selp.f64 	%fd3067, %fd3066, %fd3064, %p632;
	selp.f64 	%fd3978, %fd3067, %fd3064, %p633;
	setp.neu.f64 	%p634, %fd657, 0d0000000000000000;
	@%p634 bra 	$L__BB3_607;
	setp.eq.s32 	%p635, %r567, 1062207488;
	selp.b32 	%r1574, %r565, 0, %p635;
	setp.lt.s32 	%p636, %r1573, 0;
	or.b32  	%r1575, %r1574, 2146435072;
	selp.b32 	%r1576, %r1575, %r1574, %p636;
	mov.b32 	%r1577, 0;
	mov.b64 	%fd3978, {%r1577, %r1576};
$L__BB3_607:
	add.f64 	%fd3068, %fd657, 0d4000000000000000;
	{
	.reg .b32 %temp; 
	mov.b64 	{%temp, %r1578}, %fd3068;
	}
	and.b32  	%r1579, %r1578, 2146435072;
	setp.ne.s32 	%p637, %r1579, 2146435072;
	@%p637 bra 	$L__BB3_612;
	setp.num.f64 	%p638, %fd657, %fd657;
	@%p638 bra 	$L__BB3_610;
	mov.f64 	%fd3069, 0d4000000000000000;
	add.rn.f64 	%fd3978, %fd657, %fd3069;
	bra.uni 	$L__BB3_612;
$L__BB3_610:
	setp.neu.f64 	%p639, %fd658, 0d7FF0000000000000;
	@%p639 bra 	$L__BB3_612;
	setp.lt.s32 	%p640, %r565, 0;
	setp.eq.s32 	%p641, %r567, 1062207488;
	setp.lt.s32 	%p642, %r1573, 0;
	selp.b32 	%r1581, 0, 2146435072, %p642;
	and.b32  	%r1582, %r1573, 2147483647;
	setp.ne.s32 	%p643, %r1582, 1071644672;
	or.b32  	%r1583, %r1581, -2147483648;
	selp.b32 	%r1584, %r1583, %r1581, %p643;
	selp.b32 	%r1585, %r1584, %r1581, %p641;
	selp.b32 	%r1586, %r1585, %r1581, %p640;
	mov.b32 	%r1587, 0;
	mov.b64 	%fd3978, {%r1587, %r1586};
$L__BB3_612:
	setp.eq.f64 	%p644, %fd657, 0d3FF0000000000000;
	mov.f64 	%fd3070, 0d3FF0000000000000;
	sub.f64 	%fd3071, %fd3070, %fd3978;
	sqrt.rn.f64 	%fd3072, %fd3071;
	selp.f64 	%fd3073, 0d0000000000000000, %fd3072, %p644;
	mul.f64 	%fd3997, %fd3976, %fd3073;
	st.global.f64 	[%rd22+8], %fd3997;
	div.rn.f64 	%fd666, %fd3997, %fd3998;
	abs.f64 	%fd667, %fd666;
	setp.leu.f64 	%p645, %fd667, 0d3FF0000000000000;
	mov.f64 	%fd3979, %fd667;
	@%p645 bra 	$L__BB3_614;
	rcp.approx.ftz.f64 	%fd3074, %fd667;
	neg.f64 	%fd3075, %fd667;
	fma.rn.f64 	%fd3076, %fd3075, %fd3074, 0d3FF0000000000000;
	fma.rn.f64 	%fd3077, %fd3076, %fd3076, %fd3076;
	fma.rn.f64 	%fd3078, %fd3077, %fd3074, %fd3074;
	setp.eq.f64 	%p646, %fd667, 0d7FF0000000000000;
	selp.f64 	%fd3979, 0d0000000000000000, %fd3078, %p646;
$L__BB3_614:
	setp.gt.f64 	%p647, %fd667, 0d3FF0000000000000;
	mul.f64 	%fd3079, %fd3979, %fd3979;
	fma.rn.f64 	%fd3080, %fd3079, 0dBEF53E1D2A25FF7E, 0d3F2D3B63DBB65B49;
	fma.rn.f64 	%fd3081, %fd3080, %fd3079, 0dBF5312788DDE082E;
	fma.rn.f64 	%fd3082, %fd3081, %fd3079, 0d3F6F9690C8249315;
	fma.rn.f64 	%fd3083, %fd3082, %fd3079, 0dBF82CF5AABC7CF0D;
	fma.rn.f64 	%fd3084, %fd3083, %fd3079, 0d3F9162B0B2A3BFDE;
	fma.rn.f64 	%fd3085, %fd3084, %fd3079, 0dBF9A7256FEB6FC6B;
	fma.rn.f64 	%fd3086, %fd3085, %fd3079, 0d3FA171560CE4A489;
	fma.rn.f64 	%fd3087, %fd3086, %fd3079, 0dBFA4F44D841450E4;
	fma.rn.f64 	%fd3088, %fd3087, %fd3079, 0d3FA7EE3D3F36BB95;
	fma.rn.f64 	%fd3089, %fd3088, %fd3079, 0dBFAAD32AE04A9FD1;
	fma.rn.f64 	%fd3090, %fd3089, %fd3079, 0d3FAE17813D66954F;
	fma.rn.f64 	%fd3091, %fd3090, %fd3079, 0dBFB11089CA9A5BCD;
	fma.rn.f64 	%fd3092, %fd3091, %fd3079, 0d3FB3B12B2DB51738;
	fma.rn.f64 	%fd3093, %fd3092, %fd3079, 0dBFB745D022F8DC5C;
	fma.rn.f64 	%fd3094, %fd3093, %fd3079, 0d3FBC71C709DFE927;
	fma.rn.f64 	%fd3095, %fd3094, %fd3079, 0dBFC2492491FA1744;
	fma.rn.f64 	%fd3096, %fd3095, %fd3079, 0d3FC99999999840D2;
	fma.rn.f64 	%fd3097, %fd3096, %fd3079, 0dBFD555555555544C;
	mul.f64 	%fd3098, %fd3079, %fd3097;
	fma.rn.f64 	%fd3099, %fd3098, %fd3979, %fd3979;
	mov.f64 	%fd3100, 0d3FF921FB54442D18;
	sub.f64 	%fd3101, %fd3100, %fd3099;
	selp.f64 	%fd3102, %fd3101, %fd3099, %p647;
	copysign.f64 	%fd670, %fd666, %fd3102;
	add.f64 	%fd3103, %fd670, 0dBFE921FAFC8B007A;
	abs.f64 	%fd3104, %fd3103;
	add.f64 	%fd3105, %fd3104, %fd3104;
	mov.f64 	%fd3106, 0d3FF921FAFC8B007A;
	sub.f64 	%fd671, %fd3106, %fd3105;
	{
	.reg .b32 %temp; 
	mov.b64 	{%temp, %r568}, %fd670;
	}
	mov.f64 	%fd3107, 0d3FF0000000000000;
	{
	.reg .b32 %temp; 
	mov.b64 	{%temp, %r1588}, %fd3107;
	}
	and.b32  	%r570, %r1588, 2146435072;
	setp.eq.s32 	%p648, %r570, 1072693248;
	abs.f64 	%fd672, %fd3102;
	{ // callseq 105, 0
	.param .b64 param0;
	st.param.f64 	[param0], %fd672;
	.param .b64 param1;
	st.param.f64 	[param1], 0d3FF0000000000000;
	.param .b64 retval0;
	call.uni (retval0), 
	__internal_accurate_pow, 
	(
	param0, 
	param1
	);
	ld.param.f64 	%fd3108, [retval0];
	} // callseq 105
	setp.lt.s32 	%p649, %r568, 0;
	neg.f64 	%fd3110, %fd3108;
	selp.f64 	%fd3111, %fd3110, %fd3108, %p648;
	selp.f64 	%fd3981, %fd3111, %fd3108, %p649;
	setp.neu.f64 	%p650, %fd670, 0d0000000000000000;
	@%p650 bra 	$L__BB3_616;
	setp.eq.s32 	%p651, %r570, 1072693248;
	selp.b32 	%r1589, %r568, 0, %p651;
	setp.lt.s32 	%p652, %r1588, 0;
	or.b32  	%r1590, %r1589, 2146435072;
	selp.b32 	%r1591, %r1590, %r1589, %p652;
	mov.b32 	%r1592, 0;
	mov.b64 	%fd3981, {%r1592, %r1591};
$L__BB3_616:
	add.f64 	%fd3112, %fd670, 0d3FF0000000000000;
	{
	.reg .b32 %temp; 
	mov.b64 	{%temp, %r1593}, %fd3112;
	}
	and.b32  	%r1594, %r1593, 2146435072;
	setp.ne.s32 	%p653, %r1594, 2146435072;
	@%p653 bra 	$L__BB3_621;
	setp.num.f64 	%p654, %fd670, %fd670;
	@%p654 bra 	$L__BB3_619;
	mov.f64 	%fd3113, 0d3FF0000000000000;
	add.rn.f64 	%fd3981, %fd670, %fd3113;
	bra.uni 	$L__BB3_621;
$L__BB3_619:
	setp.neu.f64 	%p655, %fd672, 0d7FF0000000000000;
	@%p655 bra 	$L__BB3_621;
	setp.lt.s32 	%p656, %r568, 0;
	setp.eq.s32 	%p657, %r570, 1072693248;
	setp.lt.s32 	%p658, %r1588, 0;
	selp.b32 	%r1596, 0, 2146435072, %p658;
	and.b32  	%r1597, %r1588, 2147483647;
	setp.ne.s32 	%p659, %r1597, 1071644672;
	or.b32  	%r1598, %r1596, -2147483648;
	selp.b32 	%r1599, %r1598, %r1596, %p659;
	selp.b32 	%r1600, %r1599, %r1596, %p657;
	selp.b32 	%r1601, %r1600, %r1596, %p656;
	mov.b32 	%r1602, 0;
	mov.b64 	%fd3981, {%r1602, %r1601};
$L__BB3_621:
	setp.eq.f64 	%p660, %fd670, 0d3FF0000000000000;
	add.f64 	%fd3114, %fd3981, %fd3981;
	selp.f64 	%fd679, 0d4000000000000000, %fd3114, %p660;
	abs.f64 	%fd680, %fd679;
	setp.neu.f64 	%p661, %fd680, 0d7FF0000000000000;
	@%p661 bra 	$L__BB3_623;
	mov.f64 	%fd3120, 0d0000000000000000;
	mul.rn.f64 	%fd3982, %fd679, %fd3120;
	mov.b32 	%r2119, 0;
	bra.uni 	$L__BB3_625;
$L__BB3_623:
	mul.f64 	%fd3115, %fd679, 0d3FE45F306DC9C883;
	cvt.rni.s32.f64 	%r2119, %fd3115;
	cvt.rn.f64.s32 	%fd3116, %r2119;
	fma.rn.f64 	%fd3117, %fd3116, 0dBFF921FB54442D18, %fd679;
	fma.rn.f64 	%fd3118, %fd3116, 0dBC91A62633145C00, %fd3117;
	fma.rn.f64 	%fd3982, %fd3116, 0dB97B839A252049C0, %fd3118;
	setp.ltu.f64 	%p662, %fd680, 0d41E0000000000000;
	@%p662 bra 	$L__BB3_625;
	{ // callseq 106, 0
	.param .b64 param0;
	st.param.f64 	[param0], %fd679;
	.param .align 16 .b8 retval0[16];
	call.uni (retval0), 
	__internal_trig_reduction_slowpathd, 
	(
	param0
	);
	ld.param.f64 	%fd3982, [retval0];
	ld.param.b32 	%r2119, [retval0+8];
	} // callseq 106
$L__BB3_625:
	setp.eq.s32 	%p663, %r570, 1072693248;
	shl.b32 	%r1606, %r2119, 6;
	cvt.u64.u32 	%rd508, %r1606;
	and.b64  	%rd509, %rd508, 64;
	mov.u64 	%rd510, __cudart_sin_cos_coeffs;
	add.s64 	%rd511, %rd510, %rd509;
	mul.rn.f64 	%fd3121, %fd3982, %fd3982;
	and.b32  	%r1607, %r2119, 1;
	setp.eq.b32 	%p664, %r1607, 1;
	selp.f64 	%fd3122, 0dBDA8FF8320FD8164, 0d3DE5DB65F9785EBA, %p664;
	ld.global.nc.v2.f64 	{%fd3123, %fd3124}, [%rd511];
	fma.rn.f64 	%fd3125, %fd3122, %fd3121, %fd3123;
	fma.rn.f64 	%fd3126, %fd3125, %fd3121, %fd3124;
	ld.global.nc.v2.f64 	{%fd3127, %fd3128}, [%rd511+16];
	fma.rn.f64 	%fd3129, %fd3126, %fd3121, %fd3127;
	fma.rn.f64 	%fd3130, %fd3129, %fd3121, %fd3128;
	ld.global.nc.v2.f64 	{%fd3131, %fd3132}, [%rd511+32];
	fma.rn.f64 	%fd3133, %fd3130, %fd3121, %fd3131;
	fma.rn.f64 	%fd3134, %fd3133, %fd3121, %fd3132;
	fma.rn.f64 	%fd3135, %fd3134, %fd3982, %fd3982;
	fma.rn.f64 	%fd3136, %fd3134, %fd3121, 0d3FF0000000000000;
	selp.f64 	%fd3137, %fd3136, %fd3135, %p664;
	and.b32  	%r1608, %r2119, 2;
	setp.eq.s32 	%p665, %r1608, 0;
	mov.f64 	%fd3138, 0d0000000000000000;
	sub.f64 	%fd3139, %fd3138, %fd3137;
	selp.f64 	%fd685, %fd3137, %fd3139, %p665;
	{
	.reg .b32 %temp; 
	mov.b64 	{%temp, %r574}, %fd685;
	}
	abs.f64 	%fd686, %fd685;
	{ // callseq 107, 0
	.param .b64 param0;
	st.param.f64 	[param0], %fd686;
	.param .b64 param1;
	st.param.f64 	[param1], 0d3FF0000000000000;
	.param .b64 retval0;
	call.uni (retval0), 
	__internal_accurate_pow, 
	(
	param0, 
	param1
	);
	ld.param.f64 	%fd3140, [retval0];
	} // callseq 107
	setp.lt.s32 	%p666, %r574, 0;
	neg.f64 	%fd3142, %fd3140;
	selp.f64 	%fd3143, %fd3142, %fd3140, %p663;
	selp.f64 	%fd3984, %fd3143, %fd3140, %p666;
	setp.neu.f64 	%p667, %fd685, 0d0000000000000000;
	@%p667 bra 	$L__BB3_627;
	setp.eq.s32 	%p668, %r570, 1072693248;
	selp.b32 	%r1609, %r574, 0, %p668;
	setp.lt.s32 	%p669, %r1588, 0;
	or.b32  	%r1610, %r1609, 2146435072;
	selp.b32 	%r1611, %r1610, %r1609, %p669;
	mov.b32 	%r1612, 0;
	mov.b64 	%fd3984, {%r1612, %r1611};
$L__BB3_627:
	add.f64 	%fd3144, %fd685, 0d3FF0000000000000;
	{
	.reg .b32 %temp; 
	mov.b64 	{%temp, %r1613}, %fd3144;
	}
	and.b32  	%r1614, %r1613, 2146435072;
	setp.ne.s32 	%p670, %r1614, 2146435072;
	@%p670 bra 	$L__BB3_632;
	setp.num.f64 	%p671, %fd685, %fd685;
	@%p671 bra 	$L__BB3_630;
	mov.f64 	%fd3145, 0d3FF0000000000000;
	add.rn.f64 	%fd3984, %fd685, %fd3145;
	bra.uni 	$L__BB3_632;
$L__BB3_630:
	setp.neu.f64 	%p672, %fd686, 0d7FF0000000000000;
	@%p672 bra 	$L__BB3_632;
	setp.lt.s32 	%p673, %r574, 0;
	setp.eq.s32 	%p674, %r570, 1072693248;
	setp.lt.s32 	%p675, %r1588, 0;
	selp.b32 	%r1616, 0, 2146435072, %p675;
	and.b32  	%r1617, %r1588, 2147483647;
	setp.ne.s32 	%p676, %r1617, 1071644672;
	or.b32  	%r1618, %r1616, -2147483648;
	selp.b32 	%r1619, %r1618, %r1616, %p676;
	selp.b32 	%r1620, %r1619, %r1616, %p674;
	selp.b32 	%r1621, %r1620, %r1616, %p673;
	mov.b32 	%r1622, 0;
	mov.b64 	%fd3984, {%r1622, %r1621};
$L__BB3_632:
	setp.eq.f64 	%p677, %fd685, 0d3FF0000000000000;
	fma.rn.f64 	%fd3146, %fd3984, 0dBFC999999999999A, 0d3FFB333333333333;
	selp.f64 	%fd3147, 0d3FF8000000000000, %fd3146, %p677;
	mul.f64 	%fd3148, %fd3998, %fd3998;
	mul.f64 	%fd3149, %fd3147, %fd3147;
	sub.f64 	%fd3150, %fd3148, %fd3149;
	fma.rn.f64 	%fd693, %fd3997, %fd3997, %fd3150;
	{
	.reg .b32 %temp; 
	mov.b64 	{%temp, %r575}, %fd671;
	}
	mov.f64 	%fd3151, 0d4008000000000000;
	{
	.reg .b32 %temp; 
	mov.b64 	{%temp, %r1623}, %fd3151;
	}
	and.b32  	%r577, %r1623, 2146435072;
	setp.eq.s32 	%p678, %r577, 1073741824;
	abs.f64 	%fd694, %fd671;
	{ // callseq 108, 0
	.param .b64 param0;
	st.param.f64 	[param0], %fd694;
	.param .b64 param1;
	st.param.f64 	[param1], 0d4008000000000000;
	.param .b64 retval0;
	call.uni (retval0), 
	__internal_accurate_pow, 
	(
	param0, 
	param1
	);
	ld.param.f64 	%fd3152, [retval0];
	} // callseq 108
	setp.lt.s32 	%p679, %r575, 0;
	neg.f64 	%fd3154, %fd3152;
	selp.f64 	%fd3155, %fd3154, %fd3152, %p678;
	selp.f64 	%fd3991, %fd3155, %fd3152, %p679;
	setp.neu.f64 	%p680, %fd671, 0d0000000000000000;
	mov.f64 	%fd3986, %fd3991;
	@%p680 bra 	$L__BB3_634;
	setp.eq.s32 	%p681, %r577, 1073741824;
	selp.b32 	%r1624, %r575, 0, %p681;
	setp.lt.s32 	%p682, %r1623, 0;
	or.b32  	%r1625, %r1624, 2146435072;
	selp.b32 	%r1626, %r1625, %r1624, %p682;
	mov.b32 	%r1627, 0;
	mov.b64 	%fd3986, {%r1627, %r1626};
$L__BB3_634:
	add.f64 	%fd3156, %fd671, 0d4008000000000000;
	{
	.reg .b32 %temp; 
	mov.b64 	{%temp, %r1628}, %fd3156;
	}
	and.b32  	%r578, %r1628, 2146435072;
	setp.ne.s32 	%p683, %r578, 2146435072;
	@%p683 bra 	$L__BB3_639;
	setp.num.f64 	%p684, %fd671, %fd671;
	@%p684 bra 	$L__BB3_637;
	mov.f64 	%fd3157, 0d4008000000000000;
	add.rn.f64 	%fd3986, %fd671, %fd3157;
	bra.uni 	$L__BB3_639;
$L__BB3_637:
	setp.neu.f64 	%p685, %fd694, 0d7FF0000000000000;
	@%p685 bra 	$L__BB3_639;
	setp.lt.s32 	%p686, %r575, 0;
	setp.eq.s32 	%p687, %r577, 1073741824;
	setp.lt.s32 	%p688, %r1623, 0;
	selp.b32 	%r1630, 0, 2146435072, %p688;
	and.b32  	%r1631, %r1623, 2147483647;
	setp.ne.s32 	%p689, %r1631, 1071644672;
	or.b32  	%r1632, %r1630, -2147483648;
	selp.b32 	%r1633, %r1632, %r1630, %p689;
	selp.b32 	%r1634, %r1633, %r1630, %p687;
	selp.b32 	%r1635, %r1634, %r1630, %p686;
	mov.b32 	%r1636, 0;
	mov.b64 	%fd3986, {%r1636, %r1635};
$L__BB3_639:
	setp.eq.f64 	%p690, %fd671, 0d3FF0000000000000;
	mul.f64 	%fd3158, %fd3986, 0d4018000000000000;
	selp.f64 	%fd701, 0d4018000000000000, %fd3158, %p690;
	abs.f64 	%fd702, %fd701;
	setp.neu.f64 	%p691, %fd702, 0d7FF0000000000000;
	@%p691 bra 	$L__BB3_641;
	mov.f64 	%fd3164, 0d0000000000000000;
	mul.rn.f64 	%fd3987, %fd701, %fd3164;
	mov.b32 	%r2120, 0;
	bra.uni 	$L__BB3_643;
$L__BB3_641:
	mul.f64 	%fd3159, %fd701, 0d3FE45F306DC9C883;
	cvt.rni.s32.f64 	%r2120, %fd3159;
	cvt.rn.f64.s32 	%fd3160, %r2120;
	fma.rn.f64 	%fd3161, %fd3160, 0dBFF921FB54442D18, %fd701;
	fma.rn.f64 	%fd3162, %fd3160, 0dBC91A62633145C00, %fd3161;
	fma.rn.f64 	%fd3987, %fd3160, 0dB97B839A252049C0, %fd3162;
	setp.ltu.f64 	%p692, %fd702, 0d41E0000000000000;
	@%p692 bra 	$L__BB3_643;
	{ // callseq 109, 0
	.param .b64 param0;
	st.param.f64 	[param0], %fd701;
	.param .align 16 .b8 retval0[16];
	call.uni (retval0), 
	__internal_trig_reduction_slowpathd, 
	(
	param0
	);
	ld.param.f64 	%fd3987, [retval0];
	ld.param.b32 	%r2120, [retval0+8];
	} // callseq 109
$L__BB3_643:
	setp.eq.s32 	%p693, %r570, 1072693248;
	shl.b32 	%r1639, %r2120, 6;
	cvt.u64.u32 	%rd512, %r1639;
	and.b64  	%rd513, %rd512, 64;
	mov.u64 	%rd514, __cudart_sin_cos_coeffs;
	add.s64 	%rd515, %rd514, %rd513;
	mul.rn.f64 	%fd3165, %fd3987, %fd3987;
	and.b32  	%r1640, %r2120, 1;
	setp.eq.b32 	%p694, %r1640, 1;
	selp.f64 	%fd3166, 0dBDA8FF8320FD8164, 0d3DE5DB65F9785EBA, %p694;
	ld.global.nc.v2.f64 	{%fd3167, %fd3168}, [%rd515];
	fma.rn.f64 	%fd3169, %fd3166, %fd3165, %fd3167;
	fma.rn.f64 	%fd3170, %fd3169, %fd3165, %fd3168;
	ld.global.nc.v2.f64 	{%fd3171, %fd3172}, [%rd515+16];
	fma.rn.f64 	%fd3173, %fd3170, %fd3165, %fd3171;
	fma.rn.f64 	%fd3174, %fd3173, %fd3165, %fd3172;
	ld.global.nc.v2.f64 	{%fd3175, %fd3176}, [%rd515+32];
	fma.rn.f64 	%fd3177, %fd3174, %fd3165, %fd3175;
	fma.rn.f64 	%fd3178, %fd3177, %fd3165, %fd3176;
	fma.rn.f64 	%fd3179, %fd3178, %fd3987, %fd3987;
	fma.rn.f64 	%fd3180, %fd3178, %fd3165, 0d3FF0000000000000;
	selp.f64 	%fd3181, %fd3180, %fd3179, %p694;
	and.b32  	%r1641, %r2120, 2;
	setp.eq.s32 	%p695, %r1641, 0;
	mov.f64 	%fd3182, 0d0000000000000000;
	sub.f64 	%fd3183, %fd3182, %fd3181;
	selp.f64 	%fd707, %fd3181, %fd3183, %p695;
	{
	.reg .b32 %temp; 
	mov.b64 	{%temp, %r583}, %fd707;
	}
	abs.f64 	%fd708, %fd707;
	{ // callseq 110, 0
	.param .b64 param0;
	st.param.f64 	[param0], %fd708;
	.param .b64 param1;
	st.param.f64 	[param1], 0d3FF0000000000000;
	.param .b64 retval0;
	call.uni (retval0), 
	__internal_accurate_pow, 
	(
	param0, 
	param1
	);
	ld.param.f64 	%fd3184, [retval0];
	} // callseq 110
	setp.lt.s32 	%p696, %r583, 0;
	neg.f64 	%fd3186, %fd3184;
	selp.f64 	%fd3187, %fd3186, %fd3184, %p693;
	selp.f64 	%fd3989, %fd3187, %fd3184, %p696;
	setp.neu.f64 	%p697, %fd707, 0d0000000000000000;
	@%p697 bra 	$L__BB3_645;
	selp.b32 	%r1642, %r583, 0, %p693;
	setp.lt.s32 	%p699, %r1588, 0;
	or.b32  	%r1643, %r1642, 2146435072;
	selp.b32 	%r1644, %r1643, %r1642, %p699;
	mov.b32 	%r1645, 0;
	mov.b64 	%fd3989, {%r1645, %r1644};
$L__BB3_645:
	add.f64 	%fd3188, %fd707, 0d3FF0000000000000;
	{
	.reg .b32 %temp; 
	mov.b64 	{%temp, %r1646}, %fd3188;
	}
	and.b32  	%r1647, %r1646, 2146435072;
	setp.ne.s32 	%p700, %r1647, 2146435072;
	@%p700 bra 	$L__BB3_650;
	setp.num.f64 	%p701, %fd707, %fd707;
	@%p701 bra 	$L__BB3_648;
	mov.f64 	%fd3189, 0d3FF0000000000000;
	add.rn.f64 	%fd3989, %fd707, %fd3189;
	bra.uni 	$L__BB3_650;
$L__BB3_648:
	setp.neu.f64 	%p702, %fd708, 0d7FF0000000000000;
	@%p702 bra 	$L__BB3_650;
	setp.lt.s32 	%p705, %r1588, 0;
	selp.b32 	%r1649, 0, 2146435072, %p705;
	and.b32  	%r1650, %r1588, 2147483647;
	setp.ne.s32 	%p706, %r1650, 1071644672;
	or.b32  	%r1651, %r1649, -2147483648;
	selp.b32 	%r1652, %r1651, %r1649, %p706;
	selp.b32 	%r1653, %r1652, %r1649, %p693;
	selp.b32 	%r1654, %r1653, %r1649, %p696;
	mov.b32 	%r1655, 0;
	mov.b64 	%fd3989, {%r1655, %r1654};
$L__BB3_650:
	and.b32  	%r584, %r1623, 2146435072;
	setp.neu.f64 	%p707, %fd671, 0d0000000000000000;
	setp.eq.f64 	%p708, %fd707, 0d3FF0000000000000;
	fma.rn.f64 	%fd3190, %fd3989, 0d3FE0000000000000, 0d3FF0000000000000;
	selp.f64 	%fd3191, 0d3FF8000000000000, %fd3190, %p708;
	mul.f64 	%fd3192, %fd3191, %fd3191;
	mul.f64 	%fd715, %fd3998, %fd3998;
	sub.f64 	%fd3193, %fd3192, %fd715;
	mul.f64 	%fd3194, %fd3997, %fd3997;
	sub.f64 	%fd716, %fd3193, %fd3194;
	@%p707 bra 	$L__BB3_652;
	setp.eq.s32 	%p709, %r584, 1073741824;
	selp.b32 	%r1656, %r575, 0, %p709;
	setp.lt.s32 	%p710, %r1623, 0;
	or.b32  	%r1657, %r1656, 2146435072;
	selp.b32 	%r1658, %r1657, %r1656, %p710;
	mov.b32 	%r1659, 0;
	mov.b64 	%fd3991, {%r1659, %r1658};
$L__BB3_652:
	setp.ne.s32 	%p711, %r578, 2146435072;
	@%p711 bra 	$L__BB3_657;
	setp.num.f64 	%p712, %fd671, %fd671;
	@%p712 bra 	$L__BB3_655;
	mov.f64 	%fd3195, 0d4008000000000000;
	add.rn.f64 	%fd3991, %fd671, %fd3195;
	bra.uni 	$L__BB3_657;
$L__BB3_655:
	setp.neu.f64 	%p713, %fd694, 0d7FF0000000000000;
	@%p713 bra 	$L__BB3_657;
	setp.lt.s32 	%p714, %r575, 0;
	setp.eq.s32 	%p715, %r584, 1073741824;
	setp.lt.s32 	%p716, %r1623, 0;
	selp.b32 	%r1661, 0, 2146435072, %p716;
	and.b32  	%r1662, %r1623, 2147483647;
	setp.ne.s32 	%p717, %r1662, 1071644672;
	or.b32  	%r1663, %r1661, -2147483648;
	selp.b32 	%r1664, %r1663, %r1661, %p717;
	selp.b32 	%r1665, %r1664, %r1661, %p715;
	selp.b32 	%r1666, %r1665, %r1661, %p714;
	mov.b32 	%r1667, 0;
	mov.b64 	%fd3991, {%r1667, %r1666};
$L__BB3_657:
	setp.eq.f64 	%p718, %fd671, 0d3FF0000000000000;
	mul.f64 	%fd3196, %fd3991, 0d4018000000000000;
	selp.f64 	%fd722, 0d4018000000000000, %fd3196, %p718;
	abs.f64 	%fd723, %fd722;
	setp.neu.f64 	%p719, %fd723, 0d7FF0000000000000;
	@%p719 bra 	$L__BB3_659;
	mov.f64 	%fd3202, 0d0000000000000000;
	mul.rn.f64 	%fd3992, %fd722, %fd3202;
	mov.b32 	%r2121, 0;
	bra.uni 	$L__BB3_661;
$L__BB3_659:
	mul.f64 	%fd3197, %fd722, 0d3FE45F306DC9C883;
	cvt.rni.s32.f64 	%r2121, %fd3197;
	cvt.rn.f64.s32 	%fd3198, %r2121;
	fma.rn.f64 	%fd3199, %fd3198, 0dBFF921FB54442D18, %fd722;
	fma.rn.f64 	%fd3200, %fd3198, 0dBC91A62633145C00, %fd3199;
	fma.rn.f64 	%fd3992, %fd3198, 0dB97B839A252049C0, %fd3200;
	setp.ltu.f64 	%p720, %fd723, 0d41E0000000000000;
	@%p720 bra 	$L__BB3_661;
	{ // callseq 111, 0
	.param .b64 param0;
	st.param.f64 	[param0], %fd722;
	.param .align 16 .b8 retval0[16];
	call.uni (retval0), 
	__internal_trig_reduction_slowpathd, 
	(
	param0
	);
	ld.param.f64 	%fd3992, [retval0];
	ld.param.b32 	%r2121, [retval0+8];
	} // callseq 111
$L__BB3_661:
	setp.eq.s32 	%p721, %r570, 1072693248;
	shl.b32 	%r1671, %r2121, 6;
	cvt.u64.u32 	%rd516, %r1671;
	and.b64  	%rd517, %rd516, 64;
	add.s64 	%rd519, %rd514, %rd517;
	mul.rn.f64 	%fd3203, %fd3992, %fd3992;
	and.b32  	%r1672, %r2121, 1;
	setp.eq.b32 	%p722, %r1672, 1;
	selp.f64 	%fd3204, 0dBDA8FF8320FD8164, 0d3DE5DB65F9785EBA, %p722;
	ld.global.nc.v2.f64 	{%fd3205, %fd3206}, [%rd519];
	fma.rn.f64 	%fd3207, %fd3204, %fd3203, %fd3205;
	fma.rn.f64 	%fd3208, %fd3207, %fd3203, %fd3206;
	ld.global.nc.v2.f64 	{%fd3209, %fd3210}, [%rd519+16];
	fma.rn.f64 	%fd3211, %fd3208, %fd3203, %fd3209;
	fma.rn.f64 	%fd3212, %fd3211, %fd3203, %fd3210;
	ld.global.nc.v2.f64 	{%fd3213, %fd3214}, [%rd519+32];
	fma.rn.f64 	%fd3215, %fd3212, %fd3203, %fd3213;
	fma.rn.f64 	%fd3216, %fd3215, %fd3203, %fd3214;
	fma.rn.f64 	%fd3217, %fd3216, %fd3992, %fd3992;
	fma.rn.f64 	%fd3218, %fd3216, %fd3203, 0d3FF0000000000000;
	selp.f64 	%fd3219, %fd3218, %fd3217, %p722;
	and.b32  	%r1673, %r2121, 2;
	setp.eq.s32 	%p723, %r1673, 0;
	mov.f64 	%fd3220, 0d0000000000000000;
	sub.f64 	%fd3221, %fd3220, %fd3219;
	selp.f64 	%fd728, %fd3219, %fd3221, %p723;
	{
	.reg .b32 %temp; 
	mov.b64 	{%temp, %r588}, %fd728;
	}
	abs.f64 	%fd729, %fd728;
	{ // callseq 112, 0
	.param .b64 param0;
	st.param.f64 	[param0], %fd729;
	.param .b64 param1;
	st.param.f64 	[param1], 0d3FF0000000000000;
	.param .b64 retval0;
	call.uni (retval0), 
	__internal_accurate_pow, 
	(
	param0, 
	param1
	);
	ld.param.f64 	%fd3222, [retval0];
	} // callseq 112
	setp.lt.s32 	%p724, %r588, 0;
	neg.f64 	%fd3224, %fd3222;
	selp.f64 	%fd3225, %fd3224, %fd3222, %p721;
	selp.f64 	%fd3994, %fd3225, %fd3222, %p724;
	setp.neu.f64 	%p725, %fd728, 0d0000000000000000;
	@%p725 bra 	$L__BB3_663;
	setp.eq.s32 	%p726, %r570, 1072693248;
	selp.b32 	%r1674, %r588, 0, %p726;
	setp.lt.s32 	%p727, %r1588, 0;
	or.b32  	%r1675, %r1674, 2146435072;
	selp.b32 	%r1676, %r1675, %r1674, %p727;
	mov.b32 	%r1677, 0;
	mov.b64 	%fd3994, {%r1677, %r1676};
$L__BB3_663:
	add.f64 	%fd3226, %fd728, 0d3FF0000000000000;
	{
	.reg .b32 %temp; 
	mov.b64 	{%temp, %r1678}, %fd3226;
	}
	and.b32  	%r1679, %r1678, 2146435072;
	setp.ne.s32 	%p728, %r1679, 2146435072;
	@%p728 bra 	$L__BB3_668;
	setp.num.f64 	%p729, %fd728, %fd728;
	@%p729 bra 	$L__BB3_666;
	mov.f64 	%fd3227, 0d3FF0000000000000;
	add.rn.f64 	%fd3994, %fd728, %fd3227;
	bra.uni 	$L__BB3_668;
$L__BB3_666:
	setp.neu.f64 	%p730, %fd729, 0d7FF0000000000000;
	@%p730 bra 	$L__BB3_668;
	setp.lt.s32 	%p731, %r588, 0;
	setp.eq.s32 	%p732, %r570, 1072693248;
	setp.lt.s32 	%p733, %r1588, 0;
	selp.b32 	%r1681, 0, 2146435072, %p733;
	and.b32  	%r1682, %r1588, 2147483647;
	setp.ne.s32 	%p734, %r1682, 1071644672;
	or.b32  	%r1683, %r1681, -2147483648;
	selp.b32 	%r1684, %r1683, %r1681, %p734;
	selp.b32 	%r1685, %r1684, %r1681, %p732;
	selp.b32 	%r1686, %r1685, %r1681, %p731;
	mov.b32 	%r1687, 0;
	mov.b64 	%fd3994, {%r1687, %r1686};
$L__BB3_668:
	setp.eq.f64 	%p735, %fd728, 0d3FF0000000000000;
	fma.rn.f64 	%fd3228, %fd3994, 0dBFDCCCCCCCCCCCCD, 0d3FF0000000000000;
	selp.f64 	%fd3229, 0d3FE199999999999A, %fd3228, %p735;
	mul.f64 	%fd3230, %fd3229, %fd3229;
	sub.f64 	%fd3231, %fd3230, %fd715;
	sub.f64 	%fd736, %fd3231, %fd3194;
	setp.leu.f64 	%p736, %fd693, 0d0000000000000000;
	@%p736 bra 	$L__BB3_670;
	add.f64 	%fd3998, %fd693, %fd3998;
	st.global.f64 	[%rd22], %fd3998;
	add.f64 	%fd3997, %fd693, %fd3997;
	st.global.f64 	[%rd22+8], %fd3997;
$L__BB3_670:
	setp.leu.f64 	%p737, %fd716, 0d0000000000000000;
	@%p737 bra 	$L__BB3_672;
	add.f64 	%fd3998, %fd716, %fd3998;
	st.global.f64 	[%rd22], %fd3998;
	add.f64 	%fd3997, %fd716, %fd3997;
	st.global.f64 	[%rd22+8], %fd3997;
$L__BB3_672:
	setp.leu.f64 	%p738, %fd736, 0d0000000000000000;
	@%p738 bra 	$L__BB3_674;
	add.f64 	%fd3233, %fd736, %fd3998;
	st.global.f64 	[%rd22], %fd3233;
	add.f64 	%fd3234, %fd736, %fd3997;
	st.global.f64 	[%rd22+8], %fd3234;
$L__BB3_674:
	ld.param.u64 	%rd581, [function_param_2];
	cvta.to.global.u64 	%rd72, %rd581;
	ld.global.u32 	%r1688, [%rd3];
	setp.ne.s32 	%p739, %r1688, 36;
	@%p739 bra 	$L__BB3_717;
	ld.global.u32 	%r589, [%rd72];
	setp.lt.s32 	%p740, %r589, 2;
	mov.f64 	%fd4004, 0d3FF0000000000000;
	@%p740 bra 	$L__BB3_687;
	cvt.rn.f64.u32 	%fd745, %r589;
	neg.s32 	%r2123, %r589;
	mad.lo.s32 	%r2122, %r589, %r1, 1;
	mov.f64 	%fd4000, 0d0000000000000000;
	mov.f64 	%fd3999, 0d3FF0000000000000;
	mov.u64 	%rd524, __cudart_sin_cos_coeffs;
$L__BB3_677:
	mul.wide.s32 	%rd520, %r2122, 8;
	add.s64 	%rd521, %rd1, %rd520;
	div.rn.f64 	%fd3238, %fd3999, %fd745;
	ld.global.f64 	%fd3239, [%rd521];
	sub.f64 	%fd3240, %fd3239, %fd3238;
	mul.f64 	%fd3241, %fd3240, %fd3240;
	mul.f64 	%fd748, %fd3241, 0dC024000000000000;
	fma.rn.f64 	%fd3242, %fd748, 0d3FF71547652B82FE, 0d4338000000000000;
	{
	.reg .b32 %temp; 
	mov.b64 	{%r594, %temp}, %fd3242;
	}
	mov.f64 	%fd3243, 0dC338000000000000;
	add.rn.f64 	%fd3244, %fd3242, %fd3243;
	fma.rn.f64 	%fd3245, %fd3244, 0dBFE62E42FEFA39EF, %fd748;
	fma.rn.f64 	%fd3246, %fd3244, 0dBC7ABC9E3B39803F, %fd3245;
	fma.rn.f64 	%fd3247, %fd3246, 0d3E5ADE1569CE2BDF, 0d3E928AF3FCA213EA;
	fma.rn.f64 	%fd3248, %fd3247, %fd3246, 0d3EC71DEE62401315;
	fma.rn.f64 	%fd3249, %fd3248, %fd3246, 0d3EFA01997C89EB71;
	fma.rn.f64 	%fd3250, %fd3249, %fd3246, 0d3F2A01A014761F65;
	fma.rn.f64 	%fd3251, %fd3250, %fd3246, 0d3F56C16C1852B7AF;
	fma.rn.f64 	%fd3252, %fd3251, %fd3246, 0d3F81111111122322;
	fma.rn.f64 	%fd3253, %fd3252, %fd3246, 0d3FA55555555502A1;
	fma.rn.f64 	%fd3254, %fd3253, %fd3246, 0d3FC5555555555511;
	fma.rn.f64 	%fd3255, %fd3254, %fd3246, 0d3FE000000000000B;
	fma.rn.f64 	%fd3256, %fd3255, %fd3246, 0d3FF0000000000000;
	fma.rn.f64 	%fd3257, %fd3256, %fd3246, 0d3FF0000000000000;
	{
	.reg .b32 %temp; 
	mov.b64 	{%r595, %temp}, %fd3257;
	}
	{
	.reg .b32 %temp; 
	mov.b64 	{%temp, %r596}, %fd3257;
	}
	shl.b32 	%r1689, %r594, 20;
	add.s32 	%r1690, %r1689, %r596;
	mov.b64 	%fd4001, {%r595, %r1690};
	{
	.reg .b32 %temp; 
	mov.b64 	{%temp, %r1691}, %fd748;
	}
	mov.b32 	%f451, %r1691;
	abs.f32 	%f48, %f451;
	setp.lt.f32 	%p741, %f48, 0f4086232B;
	@%p741 bra 	$L__BB3_680;
	setp.lt.f64 	%p742, %fd748, 0d0000000000000000;
	add.f64 	%fd3258, %fd748, 0d7FF0000000000000;
	selp.f64 	%fd4001, 0d0000000000000000, %fd3258, %p742;
	setp.geu.f32 	%p743, %f48, 0f40874800;
	@%p743 bra 	$L__BB3_680;
	shr.u32 	%r1692, %r594, 31;
	add.s32 	%r1693, %r594, %r1692;
	shr.s32 	%r1694, %r1693, 1;
	shl.b32 	%r1695, %r1694, 20;
	add.s32 	%r1696, %r596, %r1695;
	mov.b64 	%fd3259, {%r595, %r1696};
	sub.s32 	%r1697, %r594, %r1694;
	shl.b32 	%r1698, %r1697, 20;
	add.s32 	%r1699, %r1698, 1072693248;
	mov.b32 	%r1700, 0;
	mov.b64 	%fd3260, {%r1700, %r1699};
	mul.f64 	%fd4001, %fd3260, %fd3259;
$L__BB3_680:
	mov.f64 	%fd3261, 0d3FF0000000000000;
	sub.f64 	%fd3262, %fd3261, %fd4001;
	mul.f64 	%fd3263, %fd3262, %fd3262;
	mul.f64 	%fd753, %fd3263, 0d3FB999999999999A;
	mul.f64 	%fd754, %fd3262, 0d401921FB54442D18;
	abs.f64 	%fd755, %fd754;
	setp.neu.f64 	%p744, %fd755, 0d7FF0000000000000;
	@%p744 bra 	$L__BB3_682;
	mov.f64 	%fd3269, 0d0000000000000000;
	mul.rn.f64 	%fd4003, %fd754, %fd3269;
	mov.b32 	%r2125, 1;
	bra.uni 	$L__BB3_685;
$L__BB3_682:
	mul.f64 	%fd3264, %fd754, 0d3FE45F306DC9C883;
	cvt.rni.s32.f64 	%r2124, %fd3264;
	cvt.rn.f64.s32 	%fd3265, %r2124;
	fma.rn.f64 	%fd3266, %fd3265, 0dBFF921FB54442D18, %fd754;
	fma.rn.f64 	%fd3267, %fd3265, 0dBC91A62633145C00, %fd3266;
	fma.rn.f64 	%fd4003, %fd3265, 0dB97B839A252049C0, %fd3267;
	setp.ltu.f64 	%p745, %fd755, 0d41E0000000000000;
	@%p745 bra 	$L__BB3_684;
	{ // callseq 113, 0
	.param .b64 param0;
	st.param.f64 	[param0], %fd754;
	.param .align 16 .b8 retval0[16];
	call.uni (retval0), 
	__internal_trig_reduction_slowpathd, 
	(
	param0
	);
	ld.param.f64 	%fd4003, [retval0];
	ld.param.b32 	%r2124, [retval0+8];
	} // callseq 113
$L__BB3_684:
	add.s32 	%r2125, %r2124, 1;
$L__BB3_685:
	shl.b32 	%r1703, %r2125, 6;
	cvt.u64.u32 	%rd522, %r1703;
	and.b64  	%rd523, %rd522, 64;
	add.s64 	%rd525, %rd524, %rd523;
	mul.rn.f64 	%fd3270, %fd4003, %fd4003;
	and.b32  	%r1704, %r2125, 1;
	setp.eq.b32 	%p746, %r1704, 1;
	selp.f64 	%fd3271, 0dBDA8FF8320FD8164, 0d3DE5DB65F9785EBA, %p746;
	ld.global.nc.v2.f64 	{%fd3272, %fd3273}, [%rd525];
	fma.rn.f64 	%fd3274, %fd3271, %fd3270, %fd3272;
	fma.rn.f64 	%fd3275, %fd3274, %fd3270, %fd3273;
	ld.global.nc.v2.f64 	{%fd3276, %fd3277}, [%rd525+16];
	fma.rn.f64 	%fd3278, %fd3275, %fd3270, %fd3276;
	fma.rn.f64 	%fd3279, %fd3278, %fd3270, %fd3277;
	ld.global.nc.v2.f64 	{%fd3280, %fd3281}, [%rd525+32];
	fma.rn.f64 	%fd3282, %fd3279, %fd3270, %fd3280;
	fma.rn.f64 	%fd3283, %fd3282, %fd3270, %fd3281;
	fma.rn.f64 	%fd3284, %fd3283, %fd4003, %fd4003;
	fma.rn.f64 	%fd3285, %fd3283, %fd3270, 0d3FF0000000000000;
	selp.f64 	%fd3286, %fd3285, %fd3284, %p746;
	and.b32  	%r1705, %r2125, 2;
	setp.eq.s32 	%p747, %r1705, 0;
	mov.f64 	%fd3287, 0d0000000000000000;
	sub.f64 	%fd3288, %fd3287, %fd3286;
	selp.f64 	%fd3289, %fd3286, %fd3288, %p747;
	mul.f64 	%fd3290, %fd3289, 0d3FF8000000000000;
	div.rn.f64 	%fd3291, %fd753, %fd745;
	sub.f64 	%fd3292, %fd3291, %fd3290;
	add.f64 	%fd3293, %fd3292, 0d3FF8000000000000;
	add.f64 	%fd4000, %fd4000, %fd3293;
	add.f64 	%fd3999, %fd3999, 0d3FF0000000000000;
	add.s32 	%r2123, %r2123, 1;
	add.s32 	%r2122, %r2122, 1;
	setp.ne.s32 	%p748, %r2123, -1;
	@%p748 bra 	$L__BB3_677;
	add.f64 	%fd4004, %fd4000, 0d3FF0000000000000;
$L__BB3_687:
	mul.lo.s32 	%r1706, %r589, %r1;
	mul.wide.s32 	%rd526, %r1706, 8;
	add.s64 	%rd527, %rd1, %rd526;
	ld.global.f64 	%fd3294, [%rd527];
	mul.f64 	%fd765, %fd4004, %fd3294;
	st.global.f64 	[%rd22], %fd765;
	div.rn.f64 	%fd766, %fd765, %fd4004;
	{
	.reg .b32 %temp; 
	mov.b64 	{%temp, %r604}, %fd766;
	}
	mov.f64 	%fd3295, 0d4000000000000000;
	{
	.reg .b32 %temp; 
	mov.b64 	{%temp, %r1707}, %fd3295;
	}
	and.b32  	%r606, %r1707, 2146435072;
	setp.eq.s32 	%p749, %r606, 1062207488;
	abs.f64 	%fd767, %fd766;
	{ // callseq 114, 0
	.param .b64 param0;
	st.param.f64 	[param0], %fd767;
	.param .b64 param1;
	st.param.f64 	[param1], 0d4000000000000000;
	.param .b64 retval0;
	call.uni (retval0), 
	__internal_accurate_pow, 
	(
	param0, 
	param1
	);
	ld.param.f64 	%fd3296, [retval0];
	} // callseq 114
	setp.lt.s32 	%p750, %r604, 0;
	neg.f64 	%fd3298, %fd3296;
	selp.f64 	%fd3299, %fd3298, %fd3296, %p749;
	selp.f64 	%fd4006, %fd3299, %fd3296, %p750;
	setp.neu.f64 	%p751, %fd766, 0d0000000000000000;
	@%p751 bra 	$L__BB3_689;
	setp.eq.s32 	%p752, %r606, 1062207488;
	selp.b32 	%r1708, %r604, 0, %p752;
	setp.lt.s32 	%p753, %r1707, 0;
	or.b32  	%r1709, %r1708, 2146435072;
	selp.b32 	%r1710, %r1709, %r1708, %p753;
	mov.b32 	%r1711, 0;
	mov.b64 	%fd4006, {%r1711, %r1710};
$L__BB3_689:
	add.f64 	%fd3300, %fd766, 0d4000000000000000;
	{
	.reg .b32 %temp; 
	mov.b64 	{%temp, %r1712}, %fd3300;
	}
	and.b32  	%r1713, %r1712, 2146435072;
	setp.ne.s32 	%p754, %r1713, 2146435072;
	@%p754 bra 	$L__BB3_694;
	setp.num.f64 	%p755, %fd766, %fd766;
	@%p755 bra 	$L__BB3_692;
	mov.f64 	%fd3301, 0d4000000000000000;
	add.rn.f64 	%fd4006, %fd766, %fd3301;
	bra.uni 	$L__BB3_694;
$L__BB3_692:
	setp.neu.f64 	%p756, %fd767, 0d7FF0000000000000;
	@%p756 bra 	$L__BB3_694;
	setp.lt.s32 	%p757, %r604, 0;
	setp.eq.s32 	%p758, %r606, 1062207488;
	setp.lt.s32 	%p759, %r1707, 0;
	selp.b32 	%r1715, 0, 2146435072, %p759;
	and.b32  	%r1716, %r1707, 2147483647;
	setp.ne.s32 	%p760, %r1716, 1071644672;
	or.b32  	%r1717, %r1715, -2147483648;
	selp.b32 	%r1718, %r1717, %r1715, %p760;
	selp.b32 	%r1719, %r1718, %r1715, %p758;
	selp.b32 	%r1720, %r1719, %r1715, %p757;
	mov.b32 	%r1721, 0;
	mov.b64 	%fd4006, {%r1721, %r1720};
$L__BB3_694:
	setp.eq.f64 	%p761, %fd766, 0d3FF0000000000000;
	mov.f64 	%fd3302, 0d3FF35C28F5C28F5D;
	sub.f64 	%fd3303, %fd3302, %fd4006;
	sqrt.rn.f64 	%fd3304, %fd3303;
	selp.f64 	%fd3305, 0d3FDD54178E8830D9, %fd3304, %p761;
	mul.f64 	%fd774, %fd4004, %fd3305;
	st.global.f64 	[%rd22+8], %fd774;
	div.rn.f64 	%fd775, %fd774, %fd765;
	abs.f64 	%fd776, %fd775;
	setp.leu.f64 	%p762, %fd776, 0d3FF0000000000000;
	mov.f64 	%fd4007, %fd776;
	@%p762 bra 	$L__BB3_696;
	rcp.approx.ftz.f64 	%fd3306, %fd776;
	neg.f64 	%fd3307, %fd776;
	fma.rn.f64 	%fd3308, %fd3307, %fd3306, 0d3FF0000000000000;
	fma.rn.f64 	%fd3309, %fd3308, %fd3308, %fd3308;
	fma.rn.f64 	%fd3310, %fd3309, %fd3306, %fd3306;
	setp.eq.f64 	%p763, %fd776, 0d7FF0000000000000;
	selp.f64 	%fd4007, 0d0000000000000000, %fd3310, %p763;
$L__BB3_696:
	setp.gt.f64 	%p764, %fd776, 0d3FF0000000000000;
	mul.f64 	%fd3311, %fd4007, %fd4007;
	fma.rn.f64 	%fd3312, %fd3311, 0dBEF53E1D2A25FF7E, 0d3F2D3B63DBB65B49;
	fma.rn.f64 	%fd3313, %fd3312, %fd3311, 0dBF5312788DDE082E;
	fma.rn.f64 	%fd3314, %fd3313, %fd3311, 0d3F6F9690C8249315;
	fma.rn.f64 	%fd3315, %fd3314, %fd3311, 0dBF82CF5AABC7CF0D;
	fma.rn.f64 	%fd3316, %fd3315, %fd3311, 0d3F9162B0B2A3BFDE;
	fma.rn.f64 	%fd3317, %fd3316, %fd3311, 0dBF9A7256FEB6FC6B;
	fma.rn.f64 	%fd3318, %fd3317, %fd3311, 0d3FA171560CE4A489;
	fma.rn.f64 	%fd3319, %fd3318, %fd3311, 0dBFA4F44D841450E4;
	fma.rn.f64 	%fd3320, %fd3319, %fd3311, 0d3FA7EE3D3F36BB95;
	fma.rn.f64 	%fd3321, %fd3320, %fd3311, 0dBFAAD32AE04A9FD1;
	fma.rn.f64 	%fd3322, %fd3321, %fd3311, 0d3FAE17813D66954F;
	fma.rn.f64 	%fd3323, %fd3322, %fd3311, 0dBFB11089CA9A5BCD;
	fma.rn.f64 	%fd3324, %fd3323, %fd3311, 0d3FB3B12B2DB51738;
	fma.rn.f64 	%fd3325, %fd3324, %fd3311, 0dBFB745D022F8DC5C;
	fma.rn.f64 	%fd3326, %fd3325, %fd3311, 0d3FBC71C709DFE927;
	fma.rn.f64 	%fd3327, %fd3326, %fd3311, 0dBFC2492491FA1744;
	fma.rn.f64 	%fd3328, %fd3327, %fd3311, 0d3FC99999999840D2;
	fma.rn.f64 	%fd3329, %fd3328, %fd3311, 0dBFD555555555544C;
	mul.f64 	%fd3330, %fd3311, %fd3329;
	fma.rn.f64 	%fd3331, %fd3330, %fd4007, %fd4007;
	mov.f64 	%fd3332, 0d3FF921FB54442D18;
	sub.f64 	%fd3333, %fd3332, %fd3331;
	selp.f64 	%fd3334, %fd3333, %fd3331, %p764;
	copysign.f64 	%fd779, %fd775, %fd3334;
	{
	.reg .b32 %temp; 
	mov.b64 	{%temp, %r607}, %fd779;
	}
	mov.f64 	%fd3335, 0d4010000000000000;
	{
	.reg .b32 %temp; 
	mov.b64 	{%temp, %r1722}, %fd3335;
	}
	and.b32  	%r609, %r1722, 2146435072;
	setp.eq.s32 	%p765, %r609, 1072693248;
	abs.f64 	%fd780, %fd3334;
	{ // callseq 115, 0
	.param .b64 param0;
	st.param.f64 	[param0], %fd780;
	.param .b64 param1;
	st.param.f64 	[param1], 0d4010000000000000;
	.param .b64 retval0;
	call.uni (retval0), 
	__internal_accurate_pow, 
	(
	param0, 
	param1
	);
	ld.param.f64 	%fd3336, [retval0];
	} // callseq 115
	setp.lt.s32 	%p766, %r607, 0;
	neg.f64 	%fd3338, %fd3336;
	selp.f64 	%fd3339, %fd3338, %fd3336, %p765;
	selp.f64 	%fd4009, %fd3339, %fd3336, %p766;
	setp.neu.f64 	%p767, %fd779, 0d0000000000000000;
	@%p767 bra 	$L__BB3_698;
	setp.eq.s32 	%p768, %r609, 1072693248;
	selp.b32 	%r1723, %r607, 0, %p768;
	setp.lt.s32 	%p769, %r1722, 0;
	or.b32  	%r1724, %r1723, 2146435072;
	selp.b32 	%r1725, %r1724, %r1723, %p769;
	mov.b32 	%r1726, 0;
	mov.b64 	%fd4009, {%r1726, %r1725};
$L__BB3_698:
	add.f64 	%fd3340, %fd779, 0d4010000000000000;
	{
	.reg .b32 %temp; 
	mov.b64 	{%temp, %r1727}, %fd3340;
	}
	and.b32  	%r1728, %r1727, 2146435072;
	setp.ne.s32 	%p770, %r1728, 2146435072;
	@%p770 bra 	$L__BB3_703;
	setp.num.f64 	%p771, %fd779, %fd779;
	@%p771 bra 	$L__BB3_701;
	mov.f64 	%fd3341, 0d4010000000000000;
	add.rn.f64 	%fd4009, %fd779, %fd3341;
	bra.uni 	$L__BB3_703;
$L__BB3_701:
	setp.neu.f64 	%p772, %fd780, 0d7FF0000000000000;
	@%p772 bra 	$L__BB3_703;
	setp.lt.s32 	%p773, %r607, 0;
	setp.eq.s32 	%p774, %r609, 1072693248;
	setp.lt.s32 	%p775, %r1722, 0;
	selp.b32 	%r1730, 0, 2146435072, %p775;
	and.b32  	%r1731, %r1722, 2147483647;
	setp.ne.s32 	%p776, %r1731, 1071644672;
	or.b32  	%r1732, %r1730, -2147483648;
	selp.b32 	%r1733, %r1732, %r1730, %p776;
	selp.b32 	%r1734, %r1733, %r1730, %p774;
	selp.b32 	%r1735, %r1734, %r1730, %p773;
	mov.b32 	%r1736, 0;
	mov.b64 	%fd4009, {%r1736, %r1735};
$L__BB3_703:
	setp.eq.f64 	%p777, %fd779, 0d3FF0000000000000;
	mul.f64 	%fd3342, %fd4009, 0d4018000000000000;
	selp.f64 	%fd787, 0d4018000000000000, %fd3342, %p777;
	abs.f64 	%fd788, %fd787;
	setp.neu.f64 	%p778, %fd788, 0d7FF0000000000000;
	@%p778 bra 	$L__BB3_705;
	mov.f64 	%fd3348, 0d0000000000000000;
	mul.rn.f64 	%fd4011, %fd787, %fd3348;
	mov.b32 	%r2127, 1;
	bra.uni 	$L__BB3_708;
$L__BB3_705:
	mul.f64 	%fd3343, %fd787, 0d3FE45F306DC9C883;
	cvt.rni.s32.f64 	%r2126, %fd3343;
	cvt.rn.f64.s32 	%fd3344, %r2126;
	fma.rn.f64 	%fd3345, %fd3344, 0dBFF921FB54442D18, %fd787;
	fma.rn.f64 	%fd3346, %fd3344, 0dBC91A62633145C00, %fd3345;
	fma.rn.f64 	%fd4011, %fd3344, 0dB97B839A252049C0, %fd3346;
	setp.ltu.f64 	%p779, %fd788, 0d41E0000000000000;
	@%p779 bra 	$L__BB3_707;
	{ // callseq 116, 0
	.param .b64 param0;
	st.param.f64 	[param0], %fd787;
	.param .align 16 .b8 retval0[16];
	call.uni (retval0), 
	__internal_trig_reduction_slowpathd, 
	(
	param0
	);
	ld.param.f64 	%fd4011, [retval0];
	ld.param.b32 	%r2126, [retval0+8];
	} // callseq 116
$L__BB3_707:
	add.s32 	%r2127, %r2126, 1;
$L__BB3_708:
	shl.b32 	%r1739, %r2127, 6;
	cvt.u64.u32 	%rd528, %r1739;
	and.b64  	%rd529, %rd528, 64;
	mov.u64 	%rd530, __cudart_sin_cos_coeffs;
	add.s64 	%rd531, %rd530, %rd529;
	mul.rn.f64 	%fd3349, %fd4011, %fd4011;
	and.b32  	%r1740, %r2127, 1;
	setp.eq.b32 	%p780, %r1740, 1;
	selp.f64 	%fd3350, 0dBDA8FF8320FD8164, 0d3DE5DB65F9785EBA, %p780;
	ld.global.nc.v2.f64 	{%fd3351, %fd3352}, [%rd531];
	fma.rn.f64 	%fd3353, %fd3350, %fd3349, %fd3351;
	fma.rn.f64 	%fd3354, %fd3353, %fd3349, %fd3352;
	ld.global.nc.v2.f64 	{%fd3355, %fd3356}, [%rd531+16];
	fma.rn.f64 	%fd3357, %fd3354, %fd3349, %fd3355;
	fma.rn.f64 	%fd3358, %fd3357, %fd3349, %fd3356;
	ld.global.nc.v2.f64 	{%fd3359, %fd3360}, [%rd531+32];
	fma.rn.f64 	%fd3361, %fd3358, %fd3349, %fd3359;
	fma.rn.f64 	%fd3362, %fd3361, %fd3349, %fd3360;
	fma.rn.f64 	%fd3363, %fd3362, %fd4011, %fd4011;
	fma.rn.f64 	%fd3364, %fd3362, %fd3349, 0d3FF0000000000000;
	selp.f64 	%fd3365, %fd3364, %fd3363, %p780;
	and.b32  	%r1741, %r2127, 2;
	setp.eq.s32 	%p781, %r1741, 0;
	mov.f64 	%fd3366, 0d0000000000000000;
	sub.f64 	%fd3367, %fd3366, %fd3365;
	selp.f64 	%fd794, %fd3365, %fd3367, %p781;
	{
	.reg .b32 %temp; 
	mov.b64 	{%temp, %r615}, %fd794;
	}
	mov.f64 	%fd3368, 0d4024000000000000;
	{
	.reg .b32 %temp; 
	mov.b64 	{%temp, %r1742}, %fd3368;
	}
	and.b32  	%r617, %r1742, 2146435072;
	setp.eq.s32 	%p782, %r617, 1074790400;
	abs.f64 	%fd795, %fd794;
	{ // callseq 117, 0
	.param .b64 param0;
	st.param.f64 	[param0], %fd795;
	.param .b64 param1;
	st.param.f64 	[param1], 0d4024000000000000;
	.param .b64 retval0;
	call.uni (retval0), 
	__internal_accurate_pow, 
	(
	param0, 
	param1
	);
	ld.param.f64 	%fd3369, [retval0];
	} // callseq 117
	setp.lt.s32 	%p783, %r615, 0;
	neg.f64 	%fd3371, %fd3369;
	selp.f64 	%fd3372, %fd3371, %fd3369, %p782;
	selp.f64 	%fd4013, %fd3372, %fd3369, %p783;
	setp.neu.f64 	%p784, %fd794, 0d0000000000000000;
	@%p784 bra 	$L__BB3_710;
	setp.eq.s32 	%p785, %r617, 1074790400;
	selp.b32 	%r1743, %r615, 0, %p785;
	setp.lt.s32 	%p786, %r1742, 0;
	or.b32  	%r1744, %r1743, 2146435072;
	selp.b32 	%r1745, %r1744, %r1743, %p786;
	mov.b32 	%r1746, 0;
	mov.b64 	%fd4013, {%r1746, %r1745};
$L__BB3_710:
	add.f64 	%fd3373, %fd794, 0d4024000000000000;
	{
	.reg .b32 %temp; 
	mov.b64 	{%temp, %r1747}, %fd3373;
	}
	and.b32  	%r1748, %r1747, 2146435072;
	setp.ne.s32 	%p787, %r1748, 2146435072;
	@%p787 bra 	$L__BB3_715;
	setp.num.f64 	%p788, %fd794, %fd794;
	@%p788 bra 	$L__BB3_713;
	mov.f64 	%fd3374, 0d4024000000000000;
	add.rn.f64 	%fd4013, %fd794, %fd3374;
	bra.uni 	$L__BB3_715;
$L__BB3_713:
	setp.neu.f64 	%p789, %fd795, 0d7FF0000000000000;
	@%p789 bra 	$L__BB3_715;
	setp.lt.s32 	%p790, %r615, 0;
	setp.eq.s32 	%p791, %r617, 1074790400;
	setp.lt.s32 	%p792, %r1742, 0;
	selp.b32 	%r1750, 0, 2146435072, %p792;
	and.b32  	%r1751, %r1742, 2147483647;
	setp.ne.s32 	%p793, %r1751, 1071644672;
	or.b32  	%r1752, %r1750, -2147483648;
	selp.b32 	%r1753, %r1752, %r1750, %p793;
	selp.b32 	%r1754, %r1753, %r1750, %p791;
	selp.b32 	%r1755, %r1754, %r1750, %p790;
	mov.b32 	%r1756, 0;
	mov.b64 	%fd4013, {%r1756, %r1755};
$L__BB3_715:
	setp.eq.f64 	%p794, %fd794, 0d3FF0000000000000;
	selp.f64 	%fd3375, 0d3FF0000000000000, %fd4013, %p794;
	fma.rn.f64 	%fd3376, %fd3375, 0d3FC3333333333333, 0d3FF0000000000000;
	div.rn.f64 	%fd3377, %fd765, %fd3376;
	fma.rn.f64 	%fd3378, %fd3375, 0d3FE8000000000000, 0d3FF0000000000000;
	div.rn.f64 	%fd3379, %fd774, %fd3378;
	mul.f64 	%fd3380, %fd3379, %fd3379;
	fma.rn.f64 	%fd3381, %fd3377, %fd3377, %fd3380;
	add.f64 	%fd802, %fd3381, 0dBFF0000000000000;
	setp.leu.f64 	%p795, %fd802, 0d0000000000000000;
	@%p795 bra 	$L__BB3_717;
	add.f64 	%fd3382, %fd802, 0d3FF8000000000000;
	st.global.f64 	[%rd22], %fd3382;
	add.f64 	%fd3383, %fd802, 0d4000000000000000;
	st.global.f64 	[%rd22+8], %fd3383;
$L__BB3_717:
	ld.global.u32 	%r1757, [%rd3];
	setp.ne.s32 	%p796, %r1757, 37;
	@%p796 bra 	$L__BB3_781;
	ld.global.u32 	%r618, [%rd72];
	setp.lt.s32 	%p797, %r618, 2;
	mov.f64 	%fd4022, 0d3FF0000000000000;
	@%p797 bra 	$L__BB3_732;
	add.s32 	%r1759, %r1, -1;
	mul.lo.s32 	%r619, %r618, %r1759;
	add.s32 	%r620, %r618, -1;
	add.s32 	%r1760, %r618, -2;
	and.b32  	%r621, %r620, 7;
	setp.lt.u32 	%p798, %r1760, 7;
	mov.f64 	%fd4021, 0d0000000000000000;
	mov.b32 	%r2132, 1;
	@%p798 bra 	$L__BB3_723;
	and.b32  	%r1762, %r620, -8;
	neg.s32 	%r2130, %r1762;
	mul.wide.u32 	%rd532, %r618, 8;
	add.s64 	%rd73, %rd1, %rd532;
	add.s32 	%r2128, %r619, 1;
	add.s64 	%rd74, %rd1, 32;
	mov.f64 	%fd4021, 0d0000000000000000;
	mov.b32 	%r2129, 0;
$L__BB3_721:
	.pragma "nounroll";
	mul.wide.s32 	%rd533, %r2128, 8;
	add.s64 	%rd534, %rd73, %rd533;
	add.s64 	%rd535, %rd74, %rd533;
	ld.global.f64 	%fd3388, [%rd535+-32];
	add.f64 	%fd3389, %fd3388, 0dBFE0000000000000;
	ld.global.f64 	%fd3390, [%rd534];
	fma.rn.f64 	%fd3391, %fd3389, %fd3389, %fd3390;
	add.f64 	%fd3392, %fd3391, 0dBFF0000000000000;
	mul.f64 	%fd3393, %fd3392, %fd3392;
	fma.rn.f64 	%fd3394, %fd3393, 0d4000000000000000, %fd4021;
	ld.global.f64 	%fd3395, [%rd535+-24];
	add.f64 	%fd3396, %fd3395, 0dBFE0000000000000;
	ld.global.f64 	%fd3397, [%rd534+8];
	fma.rn.f64 	%fd3398, %fd3396, %fd3396, %fd3397;
	add.f64 	%fd3399, %fd3398, 0dBFF0000000000000;
	mul.f64 	%fd3400, %fd3399, %fd3399;
	fma.rn.f64 	%fd3401, %fd3400, 0d4000000000000000, %fd3394;
	ld.global.f64 	%fd3402, [%rd535+-16];
	add.f64 	%fd3403, %fd3402, 0dBFE0000000000000;
	ld.global.f64 	%fd3404, [%rd534+16];
	fma.rn.f64 	%fd3405, %fd3403, %fd3403, %fd3404;
	add.f64 	%fd3406, %fd3405, 0dBFF0000000000000;
	mul.f64 	%fd3407, %fd3406, %fd3406;
	fma.rn.f64 	%fd3408, %fd3407, 0d4000000000000000, %fd3401;
	ld.global.f64 	%fd3409, [%rd535+-8];
	add.f64 	%fd3410, %fd3409, 0dBFE0000000000000;
	ld.global.f64 	%fd3411, [%rd534+24];
	fma.rn.f64 	%fd3412, %fd3410, %fd3410, %fd3411;
	add.f64 	%fd3413, %fd3412, 0dBFF0000000000000;
	mul.f64 	%fd3414, %fd3413, %fd3413;
	fma.rn.f64 	%fd3415, %fd3414, 0d4000000000000000, %fd3408;
	ld.global.f64 	%fd3416, [%rd535];
	add.f64 	%fd3417, %fd3416, 0dBFE0000000000000;
	ld.global.f64 	%fd3418, [%rd534+32];
	fma.rn.f64 	%fd3419, %fd3417, %fd3417, %fd3418;
	add.f64 	%fd3420, %fd3419, 0dBFF0000000000000;
	mul.f64 	%fd3421, %fd3420, %fd3420;
	fma.rn.f64 	%fd3422, %fd3421, 0d4000000000000000, %fd3415;
	ld.global.f64 	%fd3423, [%rd535+8];
	add.f64 	%fd3424, %fd3423, 0dBFE0000000000000;
	ld.global.f64 	%fd3425, [%rd534+40];
	fma.rn.f64 	%fd3426, %fd3424, %fd3424, %fd3425;
	add.f64 	%fd3427, %fd3426, 0dBFF0000000000000;
	mul.f64 	%fd3428, %fd3427, %fd3427;
	fma.rn.f64 	%fd3429, %fd3428, 0d4000000000000000, %fd3422;
	ld.global.f64 	%fd3430, [%rd535+16];
	add.f64 	%fd3431, %fd3430, 0dBFE0000000000000;
	ld.global.f64 	%fd3432, [%rd534+48];
	fma.rn.f64 	%fd3433, %fd3431, %fd3431, %fd3432;
	add.f64 	%fd3434, %fd3433, 0dBFF0000000000000;
	mul.f64 	%fd3435, %fd3434, %fd3434;
	fma.rn.f64 	%fd3436, %fd3435, 0d4000000000000000, %fd3429;
	ld.global.f64 	%fd3437, [%rd535+24];
	add.f64 	%fd3438, %fd3437, 0dBFE0000000000000;
	ld.global.f64 	%fd3439, [%rd534+56];
	fma.rn.f64 	%fd3440, %fd3438, %fd3438, %fd3439;
	add.f64 	%fd3441, %fd3440, 0dBFF0000000000000;
	mul.f64 	%fd3442, %fd3441, %fd3441;
	fma.rn.f64 	%fd4021, %fd3442, 0d4000000000000000, %fd3436;
	add.s32 	%r2130, %r2130, 8;
	add.s32 	%r2129, %r2129, 8;
	add.s32 	%r2128, %r2128, 8;
	setp.ne.s32 	%p799, %r2130, 0;
	@%p799 bra 	$L__BB3_721;
	add.s32 	%r2132, %r2129, 1;
$L__BB3_723:
	setp.eq.s32 	%p800, %r621, 0;
	@%p800 bra 	$L__BB3_731;
	and.b32  	%r632, %r620, 3;
	setp.lt.u32 	%p801, %r621, 4;
	@%p801 bra 	$L__BB3_726;
	add.s32 	%r1763, %r2132, %r619;
	mul.wide.s32 	%rd536, %r1763, 8;
	add.s64 	%rd537, %rd1, %rd536;
	ld.global.f64 	%fd3444, [%rd537];
	add.f64 	%fd3445, %fd3444, 0dBFE0000000000000;
	mul.wide.u32 	%rd538, %r618, 8;
	add.s64 	%rd539, %rd537, %rd538;
	ld.global.f64 	%fd3446, [%rd539];
	fma.rn.f64 	%fd3447, %fd3445, %fd3445, %fd3446;
	add.f64 	%fd3448, %fd3447, 0dBFF0000000000000;
	mul.f64 	%fd3449, %fd3448, %fd3448;
	fma.rn.f64 	%fd3450, %fd3449, 0d4000000000000000, %fd4021;
	ld.global.f64 	%fd3451, [%rd537+8];
	add.f64 	%fd3452, %fd3451, 0dBFE0000000000000;
	ld.global.f64 	%fd3453, [%rd539+8];
	fma.rn.f64 	%fd3454, %fd3452, %fd3452, %fd3453;
	add.f64 	%fd3455, %fd3454, 0dBFF0000000000000;
	mul.f64 	%fd3456, %fd3455, %fd3455;
	fma.rn.f64 	%fd3457, %fd3456, 0d4000000000000000, %fd3450;
	ld.global.f64 	%fd3458, [%rd537+16];
	add.f64 	%fd3459, %fd3458, 0dBFE0000000000000;
	ld.global.f64 	%fd3460, [%rd539+16];
	fma.rn.f64 	%fd3461, %fd3459, %fd3459, %fd3460;
	add.f64 	%fd3462, %fd3461, 0dBFF0000000000000;
	mul.f64 	%fd3463, %fd3462, %fd3462;
	fma.rn.f64 	%fd3464, %fd3463, 0d4000000000000000, %fd3457;
	ld.global.f64 	%fd3465, [%rd537+24];
	add.f64 	%fd3466, %fd3465, 0dBFE0000000000000;
	ld.global.f64 	%fd3467, [%rd539+24];
	fma.rn.f64 	%fd3468, %fd3466, %fd3466, %fd3467;
	add.f64 	%fd3469, %fd3468, 0dBFF0000000000000;
	mul.f64 	%fd3470, %fd3469, %fd3469;
	fma.rn.f64 	%fd4021, %fd3470, 0d4000000000000000, %fd3464;
	add.s32 	%r2132, %r2132, 4;
$L__BB3_726:
	setp.eq.s32 	%p802, %r632, 0;
	@%p802 bra 	$L__BB3_731;
	setp.eq.s32 	%p803, %r632, 1;
	@%p803 bra 	$L__BB3_729;
	add.s32 	%r1764, %r2132, %r619;
	mul.wide.s32 	%rd540, %r1764, 8;
	add.s64 	%rd541, %rd1, %rd540;
	ld.global.f64 	%fd3472, [%rd541];
	add.f64 	%fd3473, %fd3472, 0dBFE0000000000000;
	mul.wide.u32 	%rd542, %r618, 8;
	add.s64 	%rd543, %rd541, %rd542;
	ld.global.f64 	%fd3474, [%rd543];
	fma.rn.f64 	%fd3475, %fd3473, %fd3473, %fd3474;
	add.f64 	%fd3476, %fd3475, 0dBFF0000000000000;
	mul.f64 	%fd3477, %fd3476, %fd3476;
	fma.rn.f64 	%fd3478, %fd3477, 0d4000000000000000, %fd4021;
	ld.global.f64 	%fd3479, [%rd541+8];
	add.f64 	%fd3480, %fd3479, 0dBFE0000000000000;
	ld.global.f64 	%fd3481, [%rd543+8];
	fma.rn.f64 	%fd3482, %fd3480, %fd3480, %fd3481;
	add.f64 	%fd3483, %fd3482, 0dBFF0000000000000;
	mul.f64 	%fd3484, %fd3483, %fd3483;
	fma.rn.f64 	%fd4021, %fd3484, 0d4000000000000000, %fd3478;
	add.s32 	%r2132, %r2132, 2;
$L__BB3_729:
	and.b32  	%r1765, %r620, 1;
	setp.eq.b32 	%p804, %r1765, 1;
	not.pred 	%p805, %p804;
	@%p805 bra 	$L__BB3_731;
	add.s32 	%r1766, %r2132, %r619;
	mul.wide.s32 	%rd544, %r1766, 8;
	add.s64 	%rd545, %rd1, %rd544;
	ld.global.f64 	%fd3485, [%rd545];
	add.f64 	%fd3486, %fd3485, 0dBFE0000000000000;
	mul.wide.u32 	%rd546, %r618, 8;
	add.s64 	%rd547, %rd545, %rd546;
	ld.global.f64 	%fd3487, [%rd547];
	fma.rn.f64 	%fd3488, %fd3486, %fd3486, %fd3487;
	add.f64 	%fd3489, %fd3488, 0dBFF0000000000000;
	mul.f64 	%fd3490, %fd3489, %fd3489;
	fma.rn.f64 	%fd4021, %fd3490, 0d4000000000000000, %fd4021;
$L__BB3_731:
	add.f64 	%fd4022, %fd4021, 0d3FF0000000000000;
$L__BB3_732:
	mul.lo.s32 	%r1767, %r618, %r1;
	mul.wide.s32 	%rd548, %r1767, 8;
	add.s64 	%rd549, %rd1, %rd548;
	ld.global.f64 	%fd3491, [%rd549];
	mul.f64 	%fd4037, %fd4022, %fd3491;
	st.global.f64 	[%rd22], %fd4037;
	div.rn.f64 	%fd818, %fd4037, %fd4022;
	{
	.reg .b32 %temp; 
	mov.b64 	{%temp, %r637}, %fd818;
	}
	mov.f64 	%fd3492, 0d4000000000000000;
	{
	.reg .b32 %temp; 
	mov.b64 	{%temp, %r1768}, %fd3492;
	}
	and.b32  	%r639, %r1768, 2146435072;
	setp.eq.s32 	%p806, %r639, 1062207488;
	abs.f64 	%fd819, %fd818;
	{ // callseq 118, 0
	.param .b64 param0;
	st.param.f64 	[param0], %fd819;
	.param .b64 param1;
	st.param.f64 	[param1], 0d4000000000000000;
	.param .b64 retval0;
	call.uni (retval0), 
	__internal_accurate_pow, 
	(
	param0, 
	param1
	);
	ld.param.f64 	%fd3493, [retval0];
	} // callseq 118
	setp.lt.s32 	%p807, %r637, 0;
	neg.f64 	%fd3495, %fd3493;
	selp.f64 	%fd3496, %fd3495, %fd3493, %p806;
	selp.f64 	%fd4024, %fd3496, %fd3493, %p807;
	setp.neu.f64 	%p808, %fd818, 0d0000000000000000;
	@%p808 bra 	$L__BB3_734;
	setp.eq.s32 	%p809, %r639, 1062207488;
	selp.b32 	%r1769, %r637, 0, %p809;
	setp.lt.s32 	%p810, %r1768, 0;
	or.b32  	%r1770, %r1769, 2146435072;
	selp.b32 	%r1771, %r1770, %r1769, %p810;
	mov.b32 	%r1772, 0;
	mov.b64 	%fd4024, {%r1772, %r1771};
$L__BB3_734:
	add.f64 	%fd3497, %fd818, 0d4000000000000000;
	{
	.reg .b32 %temp; 
	mov.b64 	{%temp, %r1773}, %fd3497;
	}
	and.b32  	%r1774, %r1773, 2146435072;
	setp.ne.s32 	%p811, %r1774, 2146435072;
	@%p811 bra 	$L__BB3_739;
	setp.num.f64 	%p812, %fd818, %fd818;
	@%p812 bra 	$L__BB3_737;
	mov.f64 	%fd3498, 0d4000000000000000;
	add.rn.f64 	%fd4024, %fd818, %fd3498;
	bra.uni 	$L__BB3_739;
$L__BB3_737:
	setp.neu.f64 	%p813, %fd819, 0d7FF0000000000000;
	@%p813 bra 	$L__BB3_739;
	setp.lt.s32 	%p814, %r637, 0;
	setp.eq.s32 	%p815, %r639, 1062207488;
	setp.lt.s32 	%p816, %r1768, 0;
	selp.b32 	%r1776, 0, 2146435072, %p816;
	and.b32  	%r1777, %r1768, 2147483647;
	setp.ne.s32 	%p817, %r1777, 1071644672;
	or.b32  	%r1778, %r1776, -2147483648;
	selp.b32 	%r1779, %r1778, %r1776, %p817;
	selp.b32 	%r1780, %r1779, %r1776, %p815;
	selp.b32 	%r1781, %r1780, %r1776, %p814;
	mov.b32 	%r1782, 0;
	mov.b64 	%fd4024, {%r1782, %r1781};
$L__BB3_739:
	setp.eq.f64 	%p818, %fd818, 0d3FF0000000000000;
	mov.f64 	%fd3499, 0d3FF0000000000000;
	sub.f64 	%fd3500, %fd3499, %fd4024;
	sqrt.rn.f64 	%fd3501, %fd3500;
	selp.f64 	%fd3502, 0d0000000000000000, %fd3501, %p818;
	mul.f64 	%fd4036, %fd4022, %fd3502;
	st.global.f64 	[%rd22+8], %fd4036;
	div.rn.f64 	%fd827, %fd4036, %fd4037;
	abs.f64 	%fd828, %fd827;
	setp.leu.f64 	%p819, %fd828, 0d3FF0000000000000;
	mov.f64 	%fd4025, %fd828;
	@%p819 bra 	$L__BB3_741;
	rcp.approx.ftz.f64 	%fd3503, %fd828;
	neg.f64 	%fd3504, %fd828;
	fma.rn.f64 	%fd3505, %fd3504, %fd3503, 0d3FF0000000000000;
	fma.rn.f64 	%fd3506, %fd3505, %fd3505, %fd3505;
	fma.rn.f64 	%fd3507, %fd3506, %fd3503, %fd3503;
	setp.eq.f64 	%p820, %fd828, 0d7FF0000000000000;
	selp.f64 	%fd4025, 0d0000000000000000, %fd3507, %p820;
$L__BB3_741:
	setp.gt.f64 	%p821, %fd828, 0d3FF0000000000000;
	mul.f64 	%fd3508, %fd4025, %fd4025;
	fma.rn.f64 	%fd3509, %fd3508, 0dBEF53E1D2A25FF7E, 0d3F2D3B63DBB65B49;
	fma.rn.f64 	%fd3510, %fd3509, %fd3508, 0dBF5312788DDE082E;
	fma.rn.f64 	%fd3511, %fd3510, %fd3508, 0d3F6F9690C8249315;
	fma.rn.f64 	%fd3512, %fd3511, %fd3508, 0dBF82CF5AABC7CF0D;
	fma.rn.f64 	%fd3513, %fd3512, %fd3508, 0d3F9162B0B2A3BFDE;
	fma.rn.f64 	%fd3514, %fd3513, %fd3508, 0dBF9A7256FEB6FC6B;
	fma.rn.f64 	%fd3515, %fd3514, %fd3508, 0d3FA171560CE4A489;
	fma.rn.f64 	%fd3516, %fd3515, %fd3508, 0dBFA4F44D841450E4;
	fma.rn.f64 	%fd3517, %fd3516, %fd3508, 0d3FA7EE3D3F36BB95;
	fma.rn.f64 	%fd3518, %fd3517, %fd3508, 0dBFAAD32AE04A9FD1;
	fma.rn.f64 	%fd3519, %fd3518, %fd3508, 0d3FAE17813D66954F;
	fma.rn.f64 	%fd3520, %fd3519, %fd3508, 0dBFB11089CA9A5BCD;
	fma.rn.f64 	%fd3521, %fd3520, %fd3508, 0d3FB3B12B2DB51738;
	fma.rn.f64 	%fd3522, %fd3521, %fd3508, 0dBFB745D022F8DC5C;
	fma.rn.f64 	%fd3523, %fd3522, %fd3508, 0d3FBC71C709DFE927;
	fma.rn.f64 	%fd3524, %fd3523, %fd3508, 0dBFC2492491FA1744;
	fma.rn.f64 	%fd3525, %fd3524, %fd3508, 0d3FC99999999840D2;
	fma.rn.f64 	%fd3526, %fd3525, %fd3508, 0dBFD555555555544C;
	mul.f64 	%fd3527, %fd3508, %fd3526;
	fma.rn.f64 	%fd3528, %fd3527, %fd4025, %fd4025;
	mov.f64 	%fd3529, 0d3FF921FB54442D18;
	sub.f64 	%fd3530, %fd3529, %fd3528;
	selp.f64 	%fd3531, %fd3530, %fd3528, %p821;
	copysign.f64 	%fd831, %fd827, %fd3531;
	{
	.reg .b32 %temp; 
	mov.b64 	{%temp, %r640}, %fd831;
	}
	mov.f64 	%fd3532, 0d3FF0000000000000;
	{
	.reg .b32 %temp; 
	mov.b64 	{%temp, %r1783}, %fd3532;
	}
	and.b32  	%r642, %r1783, 2146435072;
	setp.eq.s32 	%p822, %r642, 1072693248;
	abs.f64 	%fd832, %fd3531;
	{ // callseq 119, 0
	.param .b64 param0;
	st.param.f64 	[param0], %fd832;
	.param .b64 param1;
	st.param.f64 	[param1], 0d3FF0000000000000;
	.param .b64 retval0;
	call.uni (retval0), 
	__internal_accurate_pow, 
	(
	param0, 
	param1
	);
	ld.param.f64 	%fd3533, [retval0];
	} // callseq 119
	setp.lt.s32 	%p823, %r640, 0;
	neg.f64 	%fd3535, %fd3533;
	selp.f64 	%fd3536, %fd3535, %fd3533, %p822;
	selp.f64 	%fd4032, %fd3536, %fd3533, %p823;
	setp.neu.f64 	%p824, %fd831, 0d0000000000000000;
	mov.f64 	%fd4027, %fd4032;
	@%p824 bra 	$L__BB3_743;
	setp.eq.s32 	%p825, %r642, 1072693248;
	selp.b32 	%r1784, %r640, 0, %p825;
	setp.lt.s32 	%p826, %r1783, 0;
	or.b32  	%r1785, %r1784, 2146435072;
	selp.b32 	%r1786, %r1785, %r1784, %p826;
	mov.b32 	%r1787, 0;
	mov.b64 	%fd4027, {%r1787, %r1786};
$L__BB3_743:
	add.f64 	%fd3537, %fd831, 0d3FF0000000000000;
	{
	.reg .b32 %temp; 
	mov.b64 	{%temp, %r1788}, %fd3537;
	}
	and.b32  	%r643, %r1788, 2146435072;
	setp.ne.s32 	%p827, %r643, 2146435072;
	@%p827 bra 	$L__BB3_748;
	setp.num.f64 	%p828, %fd831, %fd831;
	@%p828 bra 	$L__BB3_746;
	mov.f64 	%fd3538, 0d3FF0000000000000;
	add.rn.f64 	%fd4027, %fd831, %fd3538;
	bra.uni 	$L__BB3_748;
$L__BB3_746:
	setp.neu.f64 	%p829, %fd832, 0d7FF0000000000000;
	@%p829 bra 	$L__BB3_748;
	setp.lt.s32 	%p830, %r640, 0;
	setp.eq.s32 	%p831, %r642, 1072693248;
	setp.lt.s32 	%p832, %r1783, 0;
	selp.b32 	%r1790, 0, 2146435072, %p832;
	and.b32  	%r1791, %r1783, 2147483647;
	setp.ne.s32 	%p833, %r1791, 1071644672;
	or.b32  	%r1792, %r1790, -2147483648;
	selp.b32 	%r1793, %r1792, %r1790, %p833;
	selp.b32 	%r1794, %r1793, %r1790, %p831;
	selp.b32 	%r1795, %r1794, %r1790, %p830;
	mov.b32 	%r1796, 0;
	mov.b64 	%fd4027, {%r1796, %r1795};
$L__BB3_748:
	setp.eq.f64 	%p834, %fd831, 0d3FF0000000000000;
	mul.f64 	%fd3539, %fd4027, 0d4010000000000000;
	selp.f64 	%fd839, 0d4010000000000000, %fd3539, %p834;
	abs.f64 	%fd840, %fd839;
	setp.neu.f64 	%p835, %fd840, 0d7FF0000000000000;
	@%p835 bra 	$L__BB3_750;
	mov.f64 	%fd3545, 0d0000000000000000;
	mul.rn.f64 	%fd4028, %fd839, %fd3545;
	mov.b32 	%r2134, 0;
	bra.uni 	$L__BB3_752;
$L__BB3_750:
	mul.f64 	%fd3540, %fd839, 0d3FE45F306DC9C883;
	cvt.rni.s32.f64 	%r2134, %fd3540;
	cvt.rn.f64.s32 	%fd3541, %r2134;
	fma.rn.f64 	%fd3542, %fd3541, 0dBFF921FB54442D18, %fd839;
	fma.rn.f64 	%fd3543, %fd3541, 0dBC91A62633145C00, %fd3542;
	fma.rn.f64 	%fd4028, %fd3541, 0dB97B839A252049C0, %fd3543;
	setp.ltu.f64 	%p836, %fd840, 0d41E0000000000000;
	@%p836 bra 	$L__BB3_752;
	{ // callseq 120, 0
	.param .b64 param0;
	st.param.f64 	[param0], %fd839;
	.param .align 16 .b8 retval0[16];
	call.uni (retval0), 
	__internal_trig_reduction_slowpathd, 
	(
	param0
	);
	ld.param.f64 	%fd4028, [retval0];
	ld.param.b32 	%r2134, [retval0+8];
	} // callseq 120
$L__BB3_752:
	shl.b32 	%r1799, %r2134, 6;
	cvt.u64.u32 	%rd550, %r1799;
	and.b64  	%rd551, %rd550, 64;
	mov.u64 	%rd552, __cudart_sin_cos_coeffs;
	add.s64 	%rd553, %rd552, %rd551;
	mul.rn.f64 	%fd3546, %fd4028, %fd4028;
	and.b32  	%r1800, %r2134, 1;
	setp.eq.b32 	%p837, %r1800, 1;
	selp.f64 	%fd3547, 0dBDA8FF8320FD8164, 0d3DE5DB65F9785EBA, %p837;
	ld.global.nc.v2.f64 	{%fd3548, %fd3549}, [%rd553];
	fma.rn.f64 	%fd3550, %fd3547, %fd3546, %fd3548;
	fma.rn.f64 	%fd3551, %fd3550, %fd3546, %fd3549;
	ld.global.nc.v2.f64 	{%fd3552, %fd3553}, [%rd553+16];
	fma.rn.f64 	%fd3554, %fd3551, %fd3546, %fd3552;
	fma.rn.f64 	%fd3555, %fd3554, %fd3546, %fd3553;
	ld.global.nc.v2.f64 	{%fd3556, %fd3557}, [%rd553+32];
	fma.rn.f64 	%fd3558, %fd3555, %fd3546, %fd3556;
	fma.rn.f64 	%fd3559, %fd3558, %fd3546, %fd3557;
	fma.rn.f64 	%fd3560, %fd3559, %fd4028, %fd4028;
	fma.rn.f64 	%fd3561, %fd3559, %fd3546, 0d3FF0000000000000;
	selp.f64 	%fd3562, %fd3561, %fd3560, %p837;
	and.b32  	%r1801, %r2134, 2;
	setp.eq.s32 	%p838, %r1801, 0;
	mov.f64 	%fd3563, 0d0000000000000000;
	sub.f64 	%fd3564, %fd3563, %fd3562;
	selp.f64 	%fd845, %fd3562, %fd3564, %p838;
	{
	.reg .b32 %temp; 
	mov.b64 	{%temp, %r647}, %fd845;
	}
	mov.f64 	%fd3565, 0d4030000000000000;
	{
	.reg .b32 %temp; 
	mov.b64 	{%temp, %r1802}, %fd3565;
	}
	and.b32  	%r649, %r1802, 2146435072;
	setp.eq.s32 	%p839, %r649, 1072693248;
	abs.f64 	%fd846, %fd845;
	{ // callseq 121, 0
	.param .b64 param0;
	st.param.f64 	[param0], %fd846;
	.param .b64 param1;
	st.param.f64 	[param1], 0d4030000000000000;
	.param .b64 retval0;
	call.uni (retval0), 
	__internal_accurate_pow, 
	(
	param0, 
	param1
	);
	ld.param.f64 	%fd3566, [retval0];
	} // callseq 121
	setp.lt.s32 	%p840, %r647, 0;
	neg.f64 	%fd3568, %fd3566;
	selp.f64 	%fd3569, %fd3568, %fd3566, %p839;
	selp.f64 	%fd4030, %fd3569, %fd3566, %p840;
	setp.neu.f64 	%p841, %fd845, 0d0000000000000000;
	@%p841 bra 	$L__BB3_754;
	selp.b32 	%r1803, %r647, 0, %p839;
	setp.lt.s32 	%p843, %r1802, 0;
	or.b32  	%r1804, %r1803, 2146435072;
	selp.b32 	%r1805, %r1804, %r1803, %p843;
	mov.b32 	%r1806, 0;
	mov.b64 	%fd4030, {%r1806, %r1805};
$L__BB3_754:
	add.f64 	%fd3570, %fd845, 0d4030000000000000;
	{
	.reg .b32 %temp; 
	mov.b64 	{%temp, %r1807}, %fd3570;
	}
	and.b32  	%r1808, %r1807, 2146435072;
	setp.ne.s32 	%p844, %r1808, 2146435072;
	@%p844 bra 	$L__BB3_759;
	setp.num.f64 	%p845, %fd845, %fd845;
	@%p845 bra 	$L__BB3_757;
	mov.f64 	%fd3571, 0d4030000000000000;
	add.rn.f64 	%fd4030, %fd845, %fd3571;
	bra.uni 	$L__BB3_759;
$L__BB3_757:
	setp.neu.f64 	%p846, %fd846, 0d7FF0000000000000;
	@%p846 bra 	$L__BB3_759;
	setp.lt.s32 	%p847, %r647, 0;
	setp.eq.s32 	%p848, %r649, 1072693248;
	setp.lt.s32 	%p849, %r1802, 0;
	selp.b32 	%r1810, 0, 2146435072, %p849;
	and.b32  	%r1811, %r1802, 2147483647;
	setp.ne.s32 	%p850, %r1811, 1071644672;
	or.b32  	%r1812, %r1810, -2147483648;
	selp.b32 	%r1813, %r1812, %r1810, %p850;
	selp.b32 	%r1814, %r1813, %r1810, %p848;
	selp.b32 	%r1815, %r1814, %r1810, %p847;
	mov.b32 	%r1816, 0;
	mov.b64 	%fd4030, {%r1816, %r1815};
$L__BB3_759:
	setp.neu.f64 	%p851, %fd831, 0d0000000000000000;
	setp.eq.f64 	%p852, %fd845, 0d3FF0000000000000;
	fma.rn.f64 	%fd3572, %fd4030, 0d3FD999999999999A, 0d3FF3333333333333;
	selp.f64 	%fd3573, 0d3FF999999999999A, %fd3572, %p852;
	mul.f64 	%fd853, %fd4037, %fd4037;
	mul.f64 	%fd3574, %fd3573, %fd3573;
	sub.f64 	%fd3575, %fd853, %fd3574;
	mul.f64 	%fd854, %fd4036, %fd4036;
	add.f64 	%fd855, %fd854, %fd3575;
	@%p851 bra 	$L__BB3_761;
	setp.eq.s32 	%p853, %r642, 1072693248;
	selp.b32 	%r1817, %r640, 0, %p853;
	setp.lt.s32 	%p854, %r1783, 0;
	or.b32  	%r1818, %r1817, 2146435072;
	selp.b32 	%r1819, %r1818, %r1817, %p854;
	mov.b32 	%r1820, 0;
	mov.b64 	%fd4032, {%r1820, %r1819};
$L__BB3_761:
	setp.ne.s32 	%p855, %r643, 2146435072;
	@%p855 bra 	$L__BB3_766;
	setp.num.f64 	%p856, %fd831, %fd831;
	@%p856 bra 	$L__BB3_764;
	mov.f64 	%fd3576, 0d3FF0000000000000;
	add.rn.f64 	%fd4032, %fd831, %fd3576;
	bra.uni 	$L__BB3_766;
$L__BB3_764:
	setp.neu.f64 	%p857, %fd832, 0d7FF0000000000000;
	@%p857 bra 	$L__BB3_766;
	setp.lt.s32 	%p858, %r640, 0;
	setp.eq.s32 	%p859, %r642, 1072693248;
	setp.lt.s32 	%p860, %r1783, 0;
	selp.b32 	%r1822, 0, 2146435072, %p860;
	and.b32  	%r1823, %r1783, 2147483647;
	setp.ne.s32 	%p861, %r1823, 1071644672;
	or.b32  	%r1824, %r1822, -2147483648;
	selp.b32 	%r1825, %r1824, %r1822, %p861;
	selp.b32 	%r1826, %r1825, %r1822, %p859;
	selp.b32 	%r1827, %r1826, %r1822, %p858;
	mov.b32 	%r1828, 0;
	mov.b64 	%fd4032, {%r1828, %r1827};
$L__BB3_766:
	setp.eq.f64 	%p862, %fd831, 0d3FF0000000000000;
	mul.f64 	%fd3577, %fd4032, 0d4010000000000000;
	selp.f64 	%fd861, 0d4010000000000000, %fd3577, %p862;
	abs.f64 	%fd862, %fd861;
	setp.neu.f64 	%p863, %fd862, 0d7FF0000000000000;
	@%p863 bra 	$L__BB3_768;
	mov.f64 	%fd3583, 0d0000000000000000;
	mul.rn.f64 	%fd4033, %fd861, %fd3583;
	mov.b32 	%r2135, 0;
	bra.uni 	$L__BB3_770;
$L__BB3_768:
	mul.f64 	%fd3578, %fd861, 0d3FE45F306DC9C883;
	cvt.rni.s32.f64 	%r2135, %fd3578;
	cvt.rn.f64.s32 	%fd3579, %r2135;
	fma.rn.f64 	%fd3580, %fd3579, 0dBFF921FB54442D18, %fd861;
	fma.rn.f64 	%fd3581, %fd3579, 0dBC91A62633145C00, %fd3580;
	fma.rn.f64 	%fd4033, %fd3579, 0dB97B839A252049C0, %fd3581;
	setp.ltu.f64 	%p864, %fd862, 0d41E0000000000000;
	@%p864 bra 	$L__BB3_770;
	{ // callseq 122, 0
	.param .b64 param0;
	st.param.f64 	[param0], %fd861;
	.param .align 16 .b8 retval0[16];
	call.uni (retval0), 
	__internal_trig_reduction_slowpathd, 
	(
	param0
	);
	ld.param.f64 	%fd4033, [retval0];
	ld.param.b32 	%r2135, [retval0+8];
	} // callseq 122
$L__BB3_770:
	shl.b32 	%r1831, %r2135, 6;
	cvt.u64.u32 	%rd554, %r1831;
	and.b64  	%rd555, %rd554, 64;
	add.s64 	%rd557, %rd552, %rd555;
	mul.rn.f64 	%fd3584, %fd4033, %fd4033;
	and.b32  	%r1832, %r2135, 1;
	setp.eq.b32 	%p865, %r1832, 1;
	selp.f64 	%fd3585, 0dBDA8FF8320FD8164, 0d3DE5DB65F9785EBA, %p865;
	ld.global.nc.v2.f64 	{%fd3586, %fd3587}, [%rd557];
	fma.rn.f64 	%fd3588, %fd3585, %fd3584, %fd3586;
	fma.rn.f64 	%fd3589, %fd3588, %fd3584, %fd3587;
	ld.global.nc.v2.f64 	{%fd3590, %fd3591}, [%rd557+16];
	fma.rn.f64 	%fd3592, %fd3589, %fd3584, %fd3590;
	fma.rn.f64 	%fd3593, %fd3592, %fd3584, %fd3591;
	ld.global.nc.v2.f64 	{%fd3594, %fd3595}, [%rd557+32];
	fma.rn.f64 	%fd3596, %fd3593, %fd3584, %fd3594;
	fma.rn.f64 	%fd3597, %fd3596, %fd3584, %fd3595;
	fma.rn.f64 	%fd3598, %fd3597, %fd4033, %fd4033;
	fma.rn.f64 	%fd3599, %fd3597, %fd3584, 0d3FF0000000000000;
	selp.f64 	%fd3600, %fd3599, %fd3598, %p865;
	and.b32  	%r1833, %r2135, 2;
	setp.eq.s32 	%p866, %r1833, 0;
	mov.f64 	%fd3601, 0d0000000000000000;
	sub.f64 	%fd3602, %fd3601, %fd3600;
	selp.f64 	%fd867, %fd3600, %fd3602, %p866;
	{
	.reg .b32 %temp; 
	mov.b64 	{%temp, %r653}, %fd867;
	}
	mov.f64 	%fd3603, 0d4020000000000000;
	{
	.reg .b32 %temp; 
	mov.b64 	{%temp, %r1834}, %fd3603;
	}
	and.b32  	%r655, %r1834, 2146435072;
	setp.eq.s32 	%p867, %r655, 1071644672;
	abs.f64 	%fd868, %fd867;
	{ // callseq 123, 0
	.param .b64 param0;
	st.param.f64 	[param0], %fd868;
	.param .b64 param1;
	st.param.f64 	[param1], 0d4020000000000000;
	.param .b64 retval0;
	call.uni (retval0), 
	__internal_accurate_pow, 
	(
	param0, 
	param1
	);
	ld.param.f64 	%fd3604, [retval0];
	} // callseq 123
	setp.lt.s32 	%p868, %r653, 0;
	neg.f64 	%fd3606, %fd3604;
	selp.f64 	%fd3607, %fd3606, %fd3604, %p867;
	selp.f64 	%fd4035, %fd3607, %fd3604, %p868;
	setp.neu.f64 	%p869, %fd867, 0d0000000000000000;
	@%p869 bra 	$L__BB3_772;
	setp.eq.s32 	%p870, %r655, 1071644672;
	selp.b32 	%r1835, %r653, 0, %p870;
	setp.lt.s32 	%p871, %r1834, 0;
	or.b32  	%r1836, %r1835, 2146435072;
	selp.b32 	%r1837, %r1836, %r1835, %p871;
	mov.b32 	%r1838, 0;
	mov.b64 	%fd4035, {%r1838, %r1837};
$L__BB3_772:
	add.f64 	%fd3608, %fd867, 0d4020000000000000;
	{
	.reg .b32 %temp; 
	mov.b64 	{%temp, %r1839}, %fd3608;
	}
	and.b32  	%r1840, %r1839, 2146435072;
	setp.ne.s32 	%p872, %r1840, 2146435072;
	@%p872 bra 	$L__BB3_777;
	setp.num.f64 	%p873, %fd867, %fd867;
	@%p873 bra 	$L__BB3_775;
	mov.f64 	%fd3609, 0d4020000000000000;
	add.rn.f64 	%fd4035, %fd867, %fd3609;
	bra.uni 	$L__BB3_777;
$L__BB3_775:
	setp.neu.f64 	%p874, %fd868, 0d7FF0000000000000;
	@%p874 bra 	$L__BB3_777;
	setp.lt.s32 	%p875, %r653, 0;
	setp.eq.s32 	%p876, %r655, 1071644672;
	setp.lt.s32 	%p877, %r1834, 0;
	selp.b32 	%r1842, 0, 2146435072, %p877;
	and.b32  	%r1843, %r1834, 2147483647;
	setp.ne.s32 	%p878, %r1843, 1071644672;
	or.b32  	%r1844, %r1842, -2147483648;
	selp.b32 	%r1845, %r1844, %r1842, %p878;
	selp.b32 	%r1846, %r1845, %r1842, %p876;
	selp.b32 	%r1847, %r1846, %r1842, %p875;
	mov.b32 	%r1848, 0;
	mov.b64 	%fd4035, {%r1848, %r1847};
$L__BB3_777:
	setp.eq.f64 	%p879, %fd867, 0d3FF0000000000000;
	fma.rn.f64 	%fd3610, %fd4035, 0dBFC999999999999A, 0d3FF2666666666666;
	selp.f64 	%fd3611, 0d3FEE666666666666, %fd3610, %p879;
	mul.f64 	%fd3612, %fd3611, %fd3611;
	sub.f64 	%fd3613, %fd3612, %fd853;
	sub.f64 	%fd875, %fd3613, %fd854;
	setp.leu.f64 	%p880, %fd855, 0d0000000000000000;
	@%p880 bra 	$L__BB3_779;
	add.f64 	%fd4037, %fd855, %fd4037;
	st.global.f64 	[%rd22], %fd4037;
	add.f64 	%fd4036, %fd855, %fd4036;
	st.global.f64 	[%rd22+8], %fd4036;
$L__BB3_779:
	setp.leu.f64 	%p881, %fd875, 0d0000000000000000;
	@%p881 bra 	$L__BB3_781;
	add.f64 	%fd3614, %fd875, %fd4037;
	st.global.f64 	[%rd22], %fd3614;
	add.f64 	%fd3615, %fd875, %fd4036;
	st.global.f64 	[%rd22+8], %fd3615;
$L__BB3_781:
	ld.global.u32 	%r1849, [%rd3];
	setp.ne.s32 	%p882, %r1849, 39;
	@%p882 bra 	$L__BB3_805;
	ld.param.u64 	%rd582, [function_param_2];
	cvta.to.global.u64 	%rd558, %rd582;
	ld.global.u32 	%r656, [%rd558];
	setp.lt.s32 	%p883, %r656, 2;
	mov.f64 	%fd4042, 0d3FF0000000000000;
	@%p883 bra 	$L__BB3_794;
	add.s32 	%r657, %r656, -2;
	cvt.rn.f64.u32 	%fd880, %r657;
	{
	.reg .b32 %temp; 
	mov.b64 	{%temp, %r658}, %fd880;
	}
	shr.u32 	%r1850, %r658, 20;
	and.b32  	%r1851, %r1850, 2047;
	add.s32 	%r1852, %r1851, -1012;
	mov.b64 	%rd559, %fd880;
	shl.b64 	%rd75, %rd559, %r1852;
	setp.lt.s32 	%p884, %r658, 0;
	selp.b32 	%r659, 0, 2146435072, %p884;
	and.b32  	%r660, %r658, 2147483647;
	or.b32  	%r661, %r659, -2147483648;
	shl.b32 	%r1853, %r656, 1;
	cvt.rn.f64.u32 	%fd881, %r1853;
	neg.s32 	%r2137, %r656;
	mad.lo.s32 	%r2136, %r656, %r1, 1;
	mov.f64 	%fd4039, 0d0000000000000000;
	mov.f64 	%fd4038, 0d3FF0000000000000;
$L__BB3_784:
	setp.lt.s32 	%p885, %r658, 0;
	setp.eq.s64 	%p886, %rd75, -9223372036854775808;
	mul.wide.s32 	%rd560, %r2136, 8;
	add.s64 	%rd561, %rd1, %rd560;
	ld.global.f64 	%fd884, [%rd561];
	{
	.reg .b32 %temp; 
	mov.b64 	{%temp, %r1854}, %fd884;
	}
	abs.f64 	%fd885, %fd884;
	{ // callseq 124, 0
	.param .b64 param0;
	st.param.f64 	[param0], %fd885;
	.param .b64 param1;
	st.param.f64 	[param1], %fd880;
	.param .b64 retval0;
	call.uni (retval0), 
	__internal_accurate_pow, 
	(
	param0, 
	param1
	);
	ld.param.f64 	%fd3619, [retval0];
	} // callseq 124
	setp.lt.s32 	%p887, %r1854, 0;
	and.pred  	%p5, %p887, %p886;
	neg.f64 	%fd3621, %fd3619;
	selp.f64 	%fd3622, %fd3621, %fd3619, %p5;
	setp.eq.f64 	%p888, %fd884, 0d0000000000000000;
	selp.b32 	%r1855, %r1854, 0, %p886;
	or.b32  	%r1856, %r1855, 2146435072;
	selp.b32 	%r1857, %r1856, %r1855, %p885;
	mov.b32 	%r1858, 0;
	mov.b64 	%fd3623, {%r1858, %r1857};
	selp.f64 	%fd4040, %fd3623, %fd3622, %p888;
	add.f64 	%fd3624, %fd884, %fd880;
	{
	.reg .b32 %temp; 
	mov.b64 	{%temp, %r1859}, %fd3624;
	}
	and.b32  	%r1860, %r1859, 2146435072;
	setp.ne.s32 	%p889, %r1860, 2146435072;
	@%p889 bra 	$L__BB3_789;
	setp.num.f64 	%p890, %fd884, %fd884;
	@%p890 bra 	$L__BB3_787;
	add.rn.f64 	%fd4040, %fd884, %fd880;
	bra.uni 	$L__BB3_789;
$L__BB3_787:
	setp.neu.f64 	%p891, %fd885, 0d7FF0000000000000;
	@%p891 bra 	$L__BB3_789;
	setp.ne.s32 	%p892, %r660, 1071644672;
	selp.b32 	%r1862, %r661, %r659, %p892;
	selp.b32 	%r1863, %r1862, %r659, %p5;
	mov.b32 	%r1864, 0;
	mov.b64 	%fd4040, {%r1864, %r1863};
$L__BB3_789:
	setp.eq.s32 	%p893, %r657, 0;
	setp.eq.f64 	%p894, %fd884, 0d3FF0000000000000;
	add.f64 	%fd3625, %fd4040, 0dBFE0000000000000;
	selp.f64 	%fd3626, 0d3FE0000000000000, %fd3625, %p893;
	selp.f64 	%fd3627, 0d3FE0000000000000, %fd3626, %p894;
	div.rn.f64 	%fd3628, %fd4038, %fd881;
	sub.f64 	%fd3629, %fd3627, %fd3628;
	mul.f64 	%fd3630, %fd3629, %fd3629;
	mul.f64 	%fd890, %fd3630, 0dC024000000000000;
	fma.rn.f64 	%fd3631, %fd890, 0d3FF71547652B82FE, 0d4338000000000000;
	{
	.reg .b32 %temp; 
	mov.b64 	{%r666, %temp}, %fd3631;
	}
	mov.f64 	%fd3632, 0dC338000000000000;
	add.rn.f64 	%fd3633, %fd3631, %fd3632;
	fma.rn.f64 	%fd3634, %fd3633, 0dBFE62E42FEFA39EF, %fd890;
	fma.rn.f64 	%fd3635, %fd3633, 0dBC7ABC9E3B39803F, %fd3634;
	fma.rn.f64 	%fd3636, %fd3635, 0d3E5ADE1569CE2BDF, 0d3E928AF3FCA213EA;
	fma.rn.f64 	%fd3637, %fd3636, %fd3635, 0d3EC71DEE62401315;
	fma.rn.f64 	%fd3638, %fd3637, %fd3635, 0d3EFA01997C89EB71;
	fma.rn.f64 	%fd3639, %fd3638, %fd3635, 0d3F2A01A014761F65;
	fma.rn.f64 	%fd3640, %fd3639, %fd3635, 0d3F56C16C1852B7AF;
	fma.rn.f64 	%fd3641, %fd3640, %fd3635, 0d3F81111111122322;
	fma.rn.f64 	%fd3642, %fd3641, %fd3635, 0d3FA55555555502A1;
	fma.rn.f64 	%fd3643, %fd3642, %fd3635, 0d3FC5555555555511;
	fma.rn.f64 	%fd3644, %fd3643, %fd3635, 0d3FE000000000000B;
	fma.rn.f64 	%fd3645, %fd3644, %fd3635, 0d3FF0000000000000;
	fma.rn.f64 	%fd3646, %fd3645, %fd3635, 0d3FF0000000000000;
	{
	.reg .b32 %temp; 
	mov.b64 	{%r667, %temp}, %fd3646;
	}
	{
	.reg .b32 %temp; 
	mov.b64 	{%temp, %r668}, %fd3646;
	}
	shl.b32 	%r1865, %r666, 20;
	add.s32 	%r1866, %r1865, %r668;
	mov.b64 	%fd4041, {%r667, %r1866};
	{
	.reg .b32 %temp; 
	mov.b64 	{%temp, %r1867}, %fd890;
	}
	mov.b32 	%f452, %r1867;
	abs.f32 	%f49, %f452;
	setp.lt.f32 	%p895, %f49, 0f4086232B;
	@%p895 bra 	$L__BB3_792;
	setp.lt.f64 	%p896, %fd890, 0d0000000000000000;
	add.f64 	%fd3647, %fd890, 0d7FF0000000000000;
	selp.f64 	%fd4041, 0d0000000000000000, %fd3647, %p896;
	setp.geu.f32 	%p897, %f49, 0f40874800;
	@%p897 bra 	$L__BB3_792;
	shr.u32 	%r1868, %r666, 31;
	add.s32 	%r1869, %r666, %r1868;
	shr.s32 	%r1870, %r1869, 1;
	shl.b32 	%r1871, %r1870, 20;
	add.s32 	%r1872, %r668, %r1871;
	mov.b64 	%fd3648, {%r667, %r1872};
	sub.s32 	%r1873, %r666, %r1870;
	shl.b32 	%r1874, %r1873, 20;
	add.s32 	%r1875, %r1874, 1072693248;
	mov.b32 	%r1876, 0;
	mov.b64 	%fd3649, {%r1876, %r1875};
	mul.f64 	%fd4041, %fd3649, %fd3648;
$L__BB3_792:
	mov.f64 	%fd3650, 0d3FF0000000000000;
	sub.f64 	%fd3651, %fd3650, %fd4041;
	add.f64 	%fd4039, %fd4039, %fd3651;
	add.f64 	%fd4038, %fd4038, 0d3FF0000000000000;
	add.s32 	%r2137, %r2137, 1;
	add.s32 	%r2136, %r2136, 1;
	setp.ne.s32 	%p898, %r2137, -1;
	@%p898 bra 	$L__BB3_784;
	add.f64 	%fd4042, %fd4039, 0d3FF0000000000000;
$L__BB3_794:
	mul.lo.s32 	%r1877, %r656, %r1;
	mul.wide.s32 	%rd562, %r1877, 8;
	add.s64 	%rd563, %rd1, %rd562;
	ld.global.f64 	%fd3652, [%rd563];
	mul.f64 	%fd899, %fd4042, %fd3652;
	st.global.f64 	[%rd22], %fd899;
	div.rn.f64 	%fd3653, %fd899, %fd4042;
	cvt.rn.f32.f64 	%f50, %fd3653;
	abs.f32 	%f51, %f50;
	setp.eq.f32 	%p899, %f50, 0f3F800000;
	mov.f32 	%f717, 0f3F800000;
	@%p899 bra 	$L__BB3_801;
	setp.num.f32 	%p900, %f51, %f51;
	@%p900 bra 	$L__BB3_797;
	mov.f32 	%f510, 0f3F19999A;
	add.rn.f32 	%f717, %f50, %f510;
	bra.uni 	$L__BB3_801;
$L__BB3_797:
	setp.neu.f32 	%p901, %f50, 0f00000000;
	setp.neu.f32 	%p902, %f51, 0f7F800000;
	and.pred  	%p903, %p901, %p902;
	@%p903 bra 	$L__BB3_799;
	add.f32 	%f509, %f50, %f50;
	mov.b32 	%r1887, %f509;
	and.b32  	%r1888, %r1887, 2147483647;
	mov.b32 	%f717, %r1888;
	bra.uni 	$L__BB3_801;
$L__BB3_799:
	setp.lt.f32 	%p904, %f51, 0f00800000;
	mul.f32 	%f454, %f51, 0f4B800000;
	selp.f32 	%f455, %f454, %f51, %p904;
	mov.b32 	%r1878, %f455;
	add.s32 	%r1879, %r1878, -1060439283;
	and.b32  	%r1880, %r1879, -8388608;
	sub.s32 	%r1881, %r1878, %r1880;
	mov.b32 	%f456, %r1881;
	cvt.rn.f32.s32 	%f457, %r1880;
	selp.f32 	%f458, 0fC1C00000, 0f00000000, %p904;
	fma.rn.f32 	%f459, %f457, 0f34000000, %f458;
	add.f32 	%f460, %f456, 0fBF800000;
	add.f32 	%f461, %f456, 0f3F800000;
	rcp.approx.ftz.f32 	%f462, %f461;
	add.f32 	%f463, %f460, %f460;
	mul.f32 	%f464, %f463, %f462;
	mul.f32 	%f465, %f464, %f464;
	neg.f32 	%f466, %f464;
	sub.f32 	%f467, %f460, %f464;
	add.f32 	%f468, %f467, %f467;
	fma.rn.f32 	%f469, %f466, %f460, %f468;
	mul.rn.f32 	%f470, %f462, %f469;
	fma.rn.f32 	%f471, %f465, 0f3A2C32E4, 0f3B52E7DB;
	fma.rn.f32 	%f472, %f471, %f465, 0f3C93BB73;
	fma.rn.f32 	%f473, %f472, %f465, 0f3DF6384F;
	mul.rn.f32 	%f474, %f473, %f465;
	fma.rn.f32 	%f475, %f464, 0f3FB8AA3B, %f459;
	mul.f32 	%f476, %f474, 0f40400000;
	sub.f32 	%f477, %f459, %f475;
	fma.rn.f32 	%f478, %f464, 0f3FB8AA3B, %f477;
	fma.rn.f32 	%f479, %f470, 0f3FB8AA3B, %f478;
	fma.rn.f32 	%f480, %f464, 0f32A55E34, %f479;
	fma.rn.f32 	%f481, %f476, %f470, %f480;
	fma.rn.f32 	%f482, %f474, %f464, %f481;
	add.rn.f32 	%f483, %f475, %f482;
	mov.f32 	%f484, 0f3F19999A;
	mul.rn.f32 	%f485, %f483, %f484;
	cvt.rni.f32.f32 	%f486, %f485;
	sub.f32 	%f487, %f485, %f486;
	neg.f32 	%f488, %f485;
	fma.rn.f32 	%f489, %f483, 0f3F19999A, %f488;
	neg.f32 	%f490, %f475;
	add.rn.f32 	%f491, %f483, %f490;
	neg.f32 	%f492, %f491;
	add.rn.f32 	%f493, %f482, %f492;
	fma.rn.f32 	%f494, %f493, 0f3F19999A, %f489;
	add.f32 	%f495, %f487, %f494;
	setp.gt.f32 	%p905, %f486, 0f00000000;
	selp.b32 	%r1882, 0, -2097152000, %p905;
	setp.geu.f32 	%p906, %f50, 0f00000000;
	setp.lt.f32 	%p907, %f485, 0f00000000;
	selp.f32 	%f496, 0f00000000, 0f7F800000, %p907;
	abs.f32 	%f497, %f485;
	setp.gt.f32 	%p908, %f497, 0f43180000;
	cvt.rzi.s32.f32 	%r1883, %f486;
	shl.b32 	%r1884, %r1883, 23;
	sub.s32 	%r1885, %r1884, %r1882;
	mov.b32 	%f498, %r1885;
	add.s32 	%r1886, %r1882, 2130706432;
	mov.b32 	%f499, %r1886;
	fma.rn.f32 	%f500, %f495, 0f391FCB8E, 0f3AAF85ED;
	fma.rn.f32 	%f501, %f500, %f495, 0f3C1D9856;
	fma.rn.f32 	%f502, %f501, %f495, 0f3D6357BB;
	fma.rn.f32 	%f503, %f502, %f495, 0f3E75FDEC;
	fma.rn.f32 	%f504, %f503, %f495, 0f3F317218;
	fma.rn.f32 	%f505, %f504, %f495, 0f3F800000;
	mul.f32 	%f506, %f505, %f499;
	mul.f32 	%f507, %f506, %f498;
	selp.f32 	%f717, %f496, %f507, %p908;
	@%p906 bra 	$L__BB3_801;
	mov.f32 	%f717, 0f7FFFFFFF;
$L__BB3_801:
	mov.f32 	%f511, 0f3F800000;
	sub.f32 	%f512, %f511, %f717;
	cvt.f64.f32 	%fd3654, %f512;
	mul.f64 	%fd900, %fd4042, %fd3654;
	st.global.f64 	[%rd22+8], %fd900;
	mul.f64 	%fd3655, %fd899, %fd899;
	mul.f64 	%fd3656, %fd3655, 0dBFE47AE147AE147B;
	sub.f64 	%fd3657, %fd3656, %fd900;
	add.f64 	%fd3658, %fd3657, 0d3FF0000000000000;
	mul.f64 	%fd3659, %fd3655, 0dBFD70A3D70A3D70A;
	sub.f64 	%fd3660, %fd3659, %fd900;
	add.f64 	%fd3661, %fd3660, 0d3FF0000000000000;
	mul.f64 	%fd3662, %fd3658, %fd3661;
	add.f64 	%fd3663, %fd899, 0d3FD6666666666666;
	neg.f64 	%fd3664, %fd3663;
	mul.f64 	%fd3665, %fd3663, %fd3664;
	sub.f64 	%fd3666, %fd3665, %fd900;
	mov.f32 	%f513, 0fB289CDE4;
	mov.f32 	%f514, 0f3ED9DF52;
	mul.rn.f32 	%f515, %f514, %f513;
	mov.f32 	%f516, 0f3DB5B6FF;
	mov.f32 	%f517, 0f3DF98CBE;
	mul.rn.f32 	%f518, %f517, %f516;
	fma.rn.f32 	%f519, %f515, 0f3FB8AA3B, 0f32169378;
	fma.rn.f32 	%f520, 0f3E9882BA, 0f32A55E34, %f519;
	mul.f32 	%f521, %f518, 0f40400000;
	fma.rn.f32 	%f522, %f521, %f515, %f520;
	fma.rn.f32 	%f523, %f518, 0f3E9882BA, %f522;
	mov.f32 	%f524, 0f3EDC06BF;
	add.rn.f32 	%f525, %f524, %f523;
	mov.f32 	%f526, 0fBEDC06BF;
	add.rn.f32 	%f527, %f525, %f526;
	neg.f32 	%f528, %f527;
	add.rn.f32 	%f529, %f523, %f528;
	mov.f32 	%f530, 0f40000000;
	mul.rn.f32 	%f531, %f525, %f530;
	neg.f32 	%f532, %f531;
	fma.rn.f32 	%f533, %f525, 0f40000000, %f532;
	fma.rn.f32 	%f534, %f529, 0f40000000, %f533;
	cvt.rni.f32.f32 	%f535, %f531;
	sub.f32 	%f536, %f531, %f535;
	add.f32 	%f537, %f536, %f534;
	fma.rn.f32 	%f538, %f537, 0f391FCB8E, 0f3AAF85ED;
	fma.rn.f32 	%f539, %f538, %f537, 0f3C1D9856;
	fma.rn.f32 	%f540, %f539, %f537, 0f3D6357BB;
	fma.rn.f32 	%f541, %f540, %f537, 0f3E75FDEC;
	fma.rn.f32 	%f542, %f541, %f537, 0f3F317218;
	fma.rn.f32 	%f543, %f542, %f537, 0f3F800000;
	cvt.rzi.s32.f32 	%r1889, %f535;
	setp.gt.f32 	%p909, %f535, 0f00000000;
	selp.b32 	%r1890, 0, -2097152000, %p909;
	add.s32 	%r1891, %r1890, 2130706432;
	mov.b32 	%f544, %r1891;
	mul.f32 	%f545, %f543, %f544;
	shl.b32 	%r1892, %r1889, 23;
	sub.s32 	%r1893, %r1892, %r1890;
	mov.b32 	%f546, %r1893;
	mul.f32 	%f547, %f545, %f546;
	abs.f32 	%f548, %f531;
	setp.gt.f32 	%p910, %f548, 0f43180000;
	setp.lt.f32 	%p911, %f531, 0f00000000;
	selp.f32 	%f549, 0f00000000, 0f7F800000, %p911;
	selp.f32 	%f550, %f549, %f547, %p910;
	cvt.f64.f32 	%fd3667, %f550;
	add.f64 	%fd3668, %fd3666, %fd3667;
	add.f64 	%fd3669, %fd899, 0d3FC3333333333333;
	neg.f64 	%fd3670, %fd3669;
	mul.f64 	%fd3671, %fd3669, %fd3670;
	sub.f64 	%fd3672, %fd3671, %fd900;
	mov.f32 	%f551, 0f31A581C8;
	mov.f32 	%f552, 0f3EEE23B8;
	mul.rn.f32 	%f553, %f552, %f551;
	mov.f32 	%f554, 0f3C9F7F81;
	mov.f32 	%f555, 0f3DF6F109;
	mul.rn.f32 	%f556, %f555, %f554;
	fma.rn.f32 	%f557, %f553, 0f3FB8AA3B, 0fB19D6288;
	fma.rn.f32 	%f558, 0f3E0EE23A, 0f32A55E34, %f557;
	mul.f32 	%f559, %f556, 0f40400000;
	fma.rn.f32 	%f560, %f559, %f553, %f558;
	fma.rn.f32 	%f561, %f556, 0f3E0EE23A, %f560;
	mov.f32 	%f562, 0f3E4E233A;
	add.rn.f32 	%f563, %f562, %f561;
	mov.f32 	%f564, 0fBE4E233A;
	add.rn.f32 	%f565, %f563, %f564;
	neg.f32 	%f566, %f565;
	add.rn.f32 	%f567, %f561, %f566;
	mul.rn.f32 	%f568, %f563, %f530;
	neg.f32 	%f569, %f568;
	fma.rn.f32 	%f570, %f563, 0f40000000, %f569;
	fma.rn.f32 	%f571, %f567, 0f40000000, %f570;
	cvt.rni.f32.f32 	%f572, %f568;
	sub.f32 	%f573, %f568, %f572;
	add.f32 	%f574, %f573, %f571;
	fma.rn.f32 	%f575, %f574, 0f391FCB8E, 0f3AAF85ED;
	fma.rn.f32 	%f576, %f575, %f574, 0f3C1D9856;
	fma.rn.f32 	%f577, %f576, %f574, 0f3D6357BB;
	fma.rn.f32 	%f578, %f577, %f574, 0f3E75FDEC;
	fma.rn.f32 	%f579, %f578, %f574, 0f3F317218;
	fma.rn.f32 	%f580, %f579, %f574, 0f3F800000;
	cvt.rzi.s32.f32 	%r1894, %f572;
	setp.gt.f32 	%p912, %f572, 0f00000000;
	selp.b32 	%r1895, 0, -2097152000, %p912;
	add.s32 	%r1896, %r1895, 2130706432;
	mov.b32 	%f581, %r1896;
	mul.f32 	%f582, %f580, %f581;
	shl.b32 	%r1897, %r1894, 23;
	sub.s32 	%r1898, %r1897, %r1895;
	mov.b32 	%f583, %r1898;
	mul.f32 	%f584, %f582, %f583;
	abs.f32 	%f585, %f568;
	setp.gt.f32 	%p913, %f585, 0f43180000;
	setp.lt.f32 	%p914, %f568, 0f00000000;
	selp.f32 	%f586, 0f00000000, 0f7F800000, %p914;
	selp.f32 	%f587, %f586, %f584, %p913;
	cvt.f64.f32 	%fd3673, %f587;
	add.f64 	%fd3674, %fd3672, %fd3673;
	mul.f64 	%fd3675, %fd3668, %fd3674;
	setp.gt.f64 	%p915, %fd3662, %fd3675;
	selp.f64 	%fd901, %fd3675, %fd3662, %p915;
	setp.leu.f64 	%p916, %fd901, 0d0000000000000000;
	@%p916 bra 	$L__BB3_805;
	ld.param.u64 	%rd600, [function_param_4];
	cvta.to.global.u64 	%rd76, %rd600;
	ld.global.f64 	%fd902, [%rd76];
	setp.geu.f64 	%p917, %fd902, 0d0000000000000000;
	@%p917 bra 	$L__BB3_804;
	add.f64 	%fd3679, %fd901, 0d3FF199999999999A;
	st.global.f64 	[%rd22], %fd3679;
	st.global.f64 	[%rd22+8], %fd3679;
	bra.uni 	$L__BB3_805;
$L__BB3_804:
	fma.rn.f64 	%fd3676, %fd901, %fd902, %fd899;
	st.global.f64 	[%rd22], %fd3676;
	ld.global.f64 	%fd3677, [%rd76];
	fma.rn.f64 	%fd3678, %fd901, %fd3677, %fd900;
	st.global.f64 	[%rd22+8], %fd3678;
$L__BB3_805:
	ld.global.u32 	%r1899, [%rd3];
	setp.ne.s32 	%p918, %r1899, 310;
	@%p918 bra 	$L__BB3_839;
	ld.param.u64 	%rd583, [function_param_2];
	cvta.to.global.u64 	%rd564, %rd583;
	ld.global.u32 	%r671, [%rd564];
	setp.lt.s32 	%p919, %r671, 2;
	mov.f64 	%fd4048, 0d3FF0000000000000;
	@%p919 bra 	$L__BB3_818;
	cvt.rn.f64.u32 	%fd903, %r671;
	neg.s32 	%r2139, %r671;
	mad.lo.s32 	%r2138, %r671, %r1, 1;
	mov.f64 	%fd4044, 0d0000000000000000;
	mov.f64 	%fd4043, 0d3FF0000000000000;
	mov.u64 	%rd569, __cudart_sin_cos_coeffs;
$L__BB3_808:
	mul.wide.s32 	%rd565, %r2138, 8;
	add.s64 	%rd566, %rd1, %rd565;
	div.rn.f64 	%fd3683, %fd4043, %fd903;
	ld.global.f64 	%fd3684, [%rd566];
	sub.f64 	%fd3685, %fd3684, %fd3683;
	mul.f64 	%fd3686, %fd3685, %fd3685;
	mul.f64 	%fd906, %fd3686, 0dC024000000000000;
	fma.rn.f64 	%fd3687, %fd906, 0d3FF71547652B82FE, 0d4338000000000000;
	{
	.reg .b32 %temp; 
	mov.b64 	{%r676, %temp}, %fd3687;
	}
	mov.f64 	%fd3688, 0dC338000000000000;
	add.rn.f64 	%fd3689, %fd3687, %fd3688;
	fma.rn.f64 	%fd3690, %fd3689, 0dBFE62E42FEFA39EF, %fd906;
	fma.rn.f64 	%fd3691, %fd3689, 0dBC7ABC9E3B39803F, %fd3690;
	fma.rn.f64 	%fd3692, %fd3691, 0d3E5ADE1569CE2BDF, 0d3E928AF3FCA213EA;
	fma.rn.f64 	%fd3693, %fd3692, %fd3691, 0d3EC71DEE62401315;
	fma.rn.f64 	%fd3694, %fd3693, %fd3691, 0d3EFA01997C89EB71;
	fma.rn.f64 	%fd3695, %fd3694, %fd3691, 0d3F2A01A014761F65;
	fma.rn.f64 	%fd3696, %fd3695, %fd3691, 0d3F56C16C1852B7AF;
	fma.rn.f64 	%fd3697, %fd3696, %fd3691, 0d3F81111111122322;
	fma.rn.f64 	%fd3698, %fd3697, %fd3691, 0d3FA55555555502A1;
	fma.rn.f64 	%fd3699, %fd3698, %fd3691, 0d3FC5555555555511;
	fma.rn.f64 	%fd3700, %fd3699, %fd3691, 0d3FE000000000000B;
	fma.rn.f64 	%fd3701, %fd3700, %fd3691, 0d3FF0000000000000;
	fma.rn.f64 	%fd3702, %fd3701, %fd3691, 0d3FF0000000000000;
	{
	.reg .b32 %temp; 
	mov.b64 	{%r677, %temp}, %fd3702;
	}
	{
	.reg .b32 %temp; 
	mov.b64 	{%temp, %r678}, %fd3702;
	}
	shl.b32 	%r1900, %r676, 20;
	add.s32 	%r1901, %r1900, %r678;
	mov.b64 	%fd4045, {%r677, %r1901};
	{
	.reg .b32 %temp; 
	mov.b64 	{%temp, %r1902}, %fd906;
	}
	mov.b32 	%f588, %r1902;
	abs.f32 	%f56, %f588;
	setp.lt.f32 	%p920, %f56, 0f4086232B;
	@%p920 bra 	$L__BB3_811;
	setp.lt.f64 	%p921, %fd906, 0d0000000000000000;
	add.f64 	%fd3703, %fd906, 0d7FF0000000000000;
	selp.f64 	%fd4045, 0d0000000000000000, %fd3703, %p921;
	setp.geu.f32 	%p922, %f56, 0f40874800;
	@%p922 bra 	$L__BB3_811;
	shr.u32 	%r1903, %r676, 31;
	add.s32 	%r1904, %r676, %r1903;
	shr.s32 	%r1905, %r1904, 1;
	shl.b32 	%r1906, %r1905, 20;
	add.s32 	%r1907, %r678, %r1906;
	mov.b64 	%fd3704, {%r677, %r1907};
	sub.s32 	%r1908, %r676, %r1905;
	shl.b32 	%r1909, %r1908, 20;
	add.s32 	%r1910, %r1909, 1072693248;
	mov.b32 	%r1911, 0;
	mov.b64 	%fd3705, {%r1911, %r1910};
	mul.f64 	%fd4045, %fd3705, %fd3704;
$L__BB3_811:
	mov.f64 	%fd3706, 0d3FF0000000000000;
	sub.f64 	%fd3707, %fd3706, %fd4045;
	mul.f64 	%fd3708, %fd3707, %fd3707;
	mul.f64 	%fd911, %fd3708, 0d3FB999999999999A;
	mul.f64 	%fd912, %fd3707, 0d401921FB54442D18;
	abs.f64 	%fd913, %fd912;
	setp.neu.f64 	%p923, %fd913, 0d7FF0000000000000;
	@%p923 bra 	$L__BB3_813;
	mov.f64 	%fd3714, 0d0000000000000000;
	mul.rn.f64 	%fd4047, %fd912, %fd3714;
	mov.b32 	%r2141, 1;
	bra.uni 	$L__BB3_816;
$L__BB3_813:
	mul.f64 	%fd3709, %fd912, 0d3FE45F306DC9C883;
	cvt.rni.s32.f64 	%r2140, %fd3709;
	cvt.rn.f64.s32 	%fd3710, %r2140;
	fma.rn.f64 	%fd3711, %fd3710, 0dBFF921FB54442D18, %fd912;
	fma.rn.f64 	%fd3712, %fd3710, 0dBC91A62633145C00, %fd3711;
	fma.rn.f64 	%fd4047, %fd3710, 0dB97B839A252049C0, %fd3712;
	setp.ltu.f64 	%p924, %fd913, 0d41E0000000000000;
	@%p924 bra 	$L__BB3_815;
	{ // callseq 125, 0
	.param .b64 param0;
	st.param.f64 	[param0], %fd912;
	.param .align 16 .b8 retval0[16];
	call.uni (retval0), 
	__internal_trig_reduction_slowpathd, 
	(
	param0
	);
	ld.param.f64 	%fd4047, [retval0];
	ld.param.b32 	%r2140, [retval0+8];
	} // callseq 125
$L__BB3_815:
	add.s32 	%r2141, %r2140, 1;
$L__BB3_816:
	shl.b32 	%r1914, %r2141, 6;
	cvt.u64.u32 	%rd567, %r1914;
	and.b64  	%rd568, %rd567, 64;
	add.s64 	%rd570, %rd569, %rd568;
	mul.rn.f64 	%fd3715, %fd4047, %fd4047;
	and.b32  	%r1915, %r2141, 1;
	setp.eq.b32 	%p925, %r1915, 1;
	selp.f64 	%fd3716, 0dBDA8FF8320FD8164, 0d3DE5DB65F9785EBA, %p925;
	ld.global.nc.v2.f64 	{%fd3717, %fd3718}, [%rd570];
	fma.rn.f64 	%fd3719, %fd3716, %fd3715, %fd3717;
	fma.rn.f64 	%fd3720, %fd3719, %fd3715, %fd3718;
	ld.global.nc.v2.f64 	{%fd3721, %fd3722}, [%rd570+16];
	fma.rn.f64 	%fd3723, %fd3720, %fd3715, %fd3721;
	fma.rn.f64 	%fd3724, %fd3723, %fd3715, %fd3722;
	ld.global.nc.v2.f64 	{%fd3725, %fd3726}, [%rd570+32];
	fma.rn.f64 	%fd3727, %fd3724, %fd3715, %fd3725;
	fma.rn.f64 	%fd3728, %fd3727, %fd3715, %fd3726;
	fma.rn.f64 	%fd3729, %fd3728, %fd4047, %fd4047;
	fma.rn.f64 	%fd3730, %fd3728, %fd3715, 0d3FF0000000000000;
	selp.f64 	%fd3731, %fd3730, %fd3729, %p925;
	and.b32  	%r1916, %r2141, 2;
	setp.eq.s32 	%p926, %r1916, 0;
	mov.f64 	%fd3732, 0d0000000000000000;
	sub.f64 	%fd3733, %fd3732, %fd3731;
	selp.f64 	%fd3734, %fd3731, %fd3733, %p926;
	mul.f64 	%fd3735, %fd3734, 0d3FF8000000000000;
	div.rn.f64 	%fd3736, %fd911, %fd903;
	sub.f64 	%fd3737, %fd3736, %fd3735;
	add.f64 	%fd3738, %fd3737, 0d3FF8000000000000;
	add.f64 	%fd4044, %fd4044, %fd3738;
	add.f64 	%fd4043, %fd4043, 0d3FF0000000000000;
	add.s32 	%r2139, %r2139, 1;
	add.s32 	%r2138, %r2138, 1;
	setp.ne.s32 	%p927, %r2139, -1;
	@%p927 bra 	$L__BB3_808;
	add.f64 	%fd4048, %fd4044, 0d3FF0000000000000;
$L__BB3_818:
	mul.lo.s32 	%r1917, %r671, %r1;
	mul.wide.s32 	%rd571, %r1917, 8;
	add.s64 	%rd572, %rd1, %rd571;
	ld.global.f64 	%fd3739, [%rd572];
	cvt.rn.f32.f64 	%f57, %fd3739;
	cvt.rn.f32.s32 	%f58, %r671;
	mul.f32 	%f590, %f58, 0f3F000000;
	cvt.rzi.f32.f32 	%f591, %f590;
	add.f32 	%f592, %f591, %f591;
	sub.f32 	%f593, %f58, %f592;
	abs.f32 	%f59, %f593;
	abs.f32 	%f60, %f57;
	setp.lt.f32 	%p928, %f60, 0f00800000;
	mul.f32 	%f594, %f60, 0f4B800000;
	selp.f32 	%f595, %f594, %f60, %p928;
	selp.f32 	%f596, 0fC1C00000, 0f00000000, %p928;
	mov.b32 	%r1918, %f595;
	add.s32 	%r1919, %r1918, -1060439283;
	and.b32  	%r1920, %r1919, -8388608;
	sub.s32 	%r1921, %r1918, %r1920;
	mov.b32 	%f597, %r1921;
	cvt.rn.f32.s32 	%f598, %r1920;
	fma.rn.f32 	%f599, %f598, 0f34000000, %f596;
	add.f32 	%f600, %f597, 0fBF800000;
	add.f32 	%f601, %f597, 0f3F800000;
	rcp.approx.ftz.f32 	%f602, %f601;
	add.f32 	%f603, %f600, %f600;
	mul.f32 	%f604, %f603, %f602;
	mul.f32 	%f605, %f604, %f604;
	sub.f32 	%f606, %f600, %f604;
	add.f32 	%f607, %f606, %f606;
	neg.f32 	%f608, %f604;
	fma.rn.f32 	%f609, %f608, %f600, %f607;
	mul.rn.f32 	%f610, %f602, %f609;
	fma.rn.f32 	%f611, %f605, 0f3A2C32E4, 0f3B52E7DB;
	fma.rn.f32 	%f612, %f611, %f605, 0f3C93BB73;
	fma.rn.f32 	%f613, %f612, %f605, 0f3DF6384F;
	mul.rn.f32 	%f614, %f613, %f605;
	fma.rn.f32 	%f615, %f604, 0f3FB8AA3B, %f599;
	sub.f32 	%f616, %f599, %f615;
	fma.rn.f32 	%f617, %f604, 0f3FB8AA3B, %f616;
	fma.rn.f32 	%f618, %f610, 0f3FB8AA3B, %f617;
	fma.rn.f32 	%f619, %f604, 0f32A55E34, %f618;
	mul.f32 	%f620, %f614, 0f40400000;
	fma.rn.f32 	%f621, %f620, %f610, %f619;
	fma.rn.f32 	%f622, %f614, %f604, %f621;
	add.rn.f32 	%f623, %f615, %f622;
	neg.f32 	%f624, %f615;
	add.rn.f32 	%f625, %f623, %f624;
	neg.f32 	%f626, %f625;
	add.rn.f32 	%f627, %f622, %f626;
	mul.rn.f32 	%f628, %f623, %f58;
	neg.f32 	%f629, %f628;
	fma.rn.f32 	%f630, %f623, %f58, %f629;
	fma.rn.f32 	%f631, %f627, %f58, %f630;
	cvt.rni.f32.f32 	%f632, %f628;
	sub.f32 	%f633, %f628, %f632;
	add.f32 	%f634, %f633, %f631;
	fma.rn.f32 	%f635, %f634, 0f391FCB8E, 0f3AAF85ED;
	fma.rn.f32 	%f636, %f635, %f634, 0f3C1D9856;
	fma.rn.f32 	%f637, %f636, %f634, 0f3D6357BB;
	fma.rn.f32 	%f638, %f637, %f634, 0f3E75FDEC;
	fma.rn.f32 	%f639, %f638, %f634, 0f3F317218;
	fma.rn.f32 	%f640, %f639, %f634, 0f3F800000;
	cvt.rzi.s32.f32 	%r1922, %f632;
	setp.gt.f32 	%p929, %f632, 0f00000000;
	selp.b32 	%r1923, 0, -2097152000, %p929;
	add.s32 	%r1924, %r1923, 2130706432;
	mov.b32 	%f641, %r1924;
	mul.f32 	%f642, %f640, %f641;
	shl.b32 	%r1925, %r1922, 23;
	sub.s32 	%r1926, %r1925, %r1923;
	mov.b32 	%f643, %r1926;
	mul.f32 	%f644, %f642, %f643;
	abs.f32 	%f645, %f628;
	setp.gt.f32 	%p930, %f645, 0f43180000;
	setp.lt.f32 	%p931, %f628, 0f00000000;
	selp.f32 	%f646, 0f00000000, 0f7F800000, %p931;
	selp.f32 	%f61, %f646, %f644, %p930;
	setp.eq.f32 	%p932, %f57, 0f3F800000;
	setp.eq.s32 	%p933, %r671, 0;
	or.pred  	%p934, %p932, %p933;
	mov.f32 	%f718, 0f3F800000;
	@%p934 bra 	$L__BB3_826;
	setp.num.f32 	%p935, %f60, %f60;
	abs.f32 	%f647, %f58;
	setp.num.f32 	%p936, %f647, %f647;
	and.pred  	%p937, %p935, %p936;
	@%p937 bra 	$L__BB3_821;
	add.rn.f32 	%f718, %f57, %f58;
	bra.uni 	$L__BB3_826;
$L__BB3_821:
	setp.neu.f32 	%p938, %f57, 0f00000000;
	setp.neu.f32 	%p939, %f60, 0f7F800000;
	and.pred  	%p940, %p938, %p939;
	@%p940 bra 	$L__BB3_823;
	setp.neu.f32 	%p946, %f59, 0f3F800000;
	add.f32 	%f650, %f57, %f57;
	mov.b32 	%r1927, %f650;
	setp.lt.s32 	%p947, %r671, 0;
	xor.b32  	%r1928, %r1927, 2139095040;
	selp.b32 	%r1929, %r1928, %r1927, %p947;
	and.b32  	%r1930, %r1929, 2147483647;
	selp.b32 	%r1931, %r1930, %r1929, %p946;
	mov.b32 	%f718, %r1931;
	bra.uni 	$L__BB3_826;
$L__BB3_823:
	setp.eq.f32 	%p941, %f57, 0fBF800000;
	setp.eq.f32 	%p942, %f647, 0f7F800000;
	and.pred  	%p943, %p941, %p942;
	@%p943 bra 	$L__BB3_826;
	setp.geu.f32 	%p944, %f57, 0f00000000;
	mov.f32 	%f718, %f61;
	@%p944 bra 	$L__BB3_826;
	setp.neu.f32 	%p945, %f59, 0f3F800000;
	neg.f32 	%f649, %f61;
	selp.f32 	%f718, %f61, %f649, %p945;
$L__BB3_826:
	cvt.f64.f32 	%fd3740, %f718;
	mul.f64 	%fd4052, %fd4048, %fd3740;
	st.global.f64 	[%rd22], %fd4052;
	div.rn.f64 	%fd3741, %fd4052, %fd4048;
	cvt.rn.f32.f64 	%f67, %fd3741;
	abs.f32 	%f68, %f67;
	setp.eq.f32 	%p948, %f67, 0f3F800000;
	mov.f32 	%f719, 0f3F800000;
	@%p948 bra 	$L__BB3_831;
	setp.num.f32 	%p949, %f68, %f68;
	@%p949 bra 	$L__BB3_829;
	mov.f32 	%f707, 0f40000000;
	add.rn.f32 	%f719, %f67, %f707;
	bra.uni 	$L__BB3_831;
$L__BB3_829:
	setp.lt.f32 	%p950, %f68, 0f00800000;
	mul.f32 	%f652, %f68, 0f4B800000;
	selp.f32 	%f653, %f652, %f68, %p950;
	mov.b32 	%r1932, %f653;
	add.s32 	%r1933, %r1932, -1060439283;
	and.b32  	%r1934, %r1933, -8388608;
	sub.s32 	%r1935, %r1932, %r1934;
	mov.b32 	%f654, %r1935;
	cvt.rn.f32.s32 	%f655, %r1934;
	selp.f32 	%f656, 0fC1C00000, 0f00000000, %p950;
	fma.rn.f32 	%f657, %f655, 0f34000000, %f656;
	add.f32 	%f658, %f654, 0fBF800000;
	add.f32 	%f659, %f654, 0f3F800000;
	rcp.approx.ftz.f32 	%f660, %f659;
	add.f32 	%f661, %f658, %f658;
	mul.f32 	%f662, %f661, %f660;
	mul.f32 	%f663, %f662, %f662;
	neg.f32 	%f664, %f662;
	sub.f32 	%f665, %f658, %f662;
	add.f32 	%f666, %f665, %f665;
	fma.rn.f32 	%f667, %f664, %f658, %f666;
	mul.rn.f32 	%f668, %f660, %f667;
	fma.rn.f32 	%f669, %f663, 0f3A2C32E4, 0f3B52E7DB;
	fma.rn.f32 	%f670, %f669, %f663, 0f3C93BB73;
	fma.rn.f32 	%f671, %f670, %f663, 0f3DF6384F;
	mul.rn.f32 	%f672, %f671, %f663;
	fma.rn.f32 	%f673, %f662, 0f3FB8AA3B, %f657;
	mul.f32 	%f674, %f672, 0f40400000;
	sub.f32 	%f675, %f657, %f673;
	fma.rn.f32 	%f676, %f662, 0f3FB8AA3B, %f675;
	fma.rn.f32 	%f677, %f668, 0f3FB8AA3B, %f676;
	fma.rn.f32 	%f678, %f662, 0f32A55E34, %f677;
	fma.rn.f32 	%f679, %f674, %f668, %f678;
	fma.rn.f32 	%f680, %f672, %f662, %f679;
	add.rn.f32 	%f681, %f673, %f680;
	mov.f32 	%f682, 0f40000000;
	mul.rn.f32 	%f683, %f681, %f682;
	cvt.rni.f32.f32 	%f684, %f683;
	sub.f32 	%f685, %f683, %f684;
	neg.f32 	%f686, %f683;
	fma.rn.f32 	%f687, %f681, 0f40000000, %f686;
	neg.f32 	%f688, %f673;
	add.rn.f32 	%f689, %f681, %f688;
	neg.f32 	%f690, %f689;
	add.rn.f32 	%f691, %f680, %f690;
	fma.rn.f32 	%f692, %f691, 0f40000000, %f687;
	add.f32 	%f693, %f685, %f692;
	setp.gt.f32 	%p951, %f684, 0f00000000;
	selp.b32 	%r1936, 0, -2097152000, %p951;
	setp.neu.f32 	%p952, %f67, 0f00000000;
	setp.neu.f32 	%p953, %f68, 0f7F800000;
	setp.lt.f32 	%p954, %f683, 0f00000000;
	selp.f32 	%f694, 0f00000000, 0f7F800000, %p954;
	abs.f32 	%f695, %f683;
	setp.gt.f32 	%p955, %f695, 0f43180000;
	cvt.rzi.s32.f32 	%r1937, %f684;
	shl.b32 	%r1938, %r1937, 23;
	sub.s32 	%r1939, %r1938, %r1936;
	mov.b32 	%f696, %r1939;
	add.s32 	%r1940, %r1936, 2130706432;
	mov.b32 	%f697, %r1940;
	fma.rn.f32 	%f698, %f693, 0f391FCB8E, 0f3AAF85ED;
	fma.rn.f32 	%f699, %f698, %f693, 0f3C1D9856;
	fma.rn.f32 	%f700, %f699, %f693, 0f3D6357BB;
	fma.rn.f32 	%f701, %f700, %f693, 0f3E75FDEC;
	fma.rn.f32 	%f702, %f701, %f693, 0f3F317218;
	fma.rn.f32 	%f703, %f702, %f693, 0f3F800000;
	mul.f32 	%f704, %f703, %f697;
	mul.f32 	%f705, %f704, %f696;
	selp.f32 	%f719, %f694, %f705, %p955;
	and.pred  	%p956, %p952, %p953;
	@%p956 bra 	$L__BB3_831;
	add.f32 	%f706, %f67, %f67;
	mov.b32 	%r1941, %f706;
	and.b32  	%r1942, %r1941, 2147483647;
	mov.b32 	%f719, %r1942;
$L__BB3_831:
	mov.f32 	%f708, 0f3F800000;
	sub.f32 	%f709, %f708, %f719;
	cvt.f64.f32 	%fd3742, %f709;
	mul.f64 	%fd4051, %fd4048, %fd3742;
	st.global.f64 	[%rd22+8], %fd4051;
	mul.f64 	%fd3743, %fd4052, %fd4052;
	mul.f64 	%fd3744, %fd3743, 0dC010000000000000;
	sub.f64 	%fd3745, %fd3744, %fd4051;
	add.f64 	%fd3746, %fd3745, 0d4000000000000000;
	mul.f64 	%fd3747, %fd3743, 0dC020000000000000;
	sub.f64 	%fd3748, %fd3747, %fd4051;
	add.f64 	%fd3749, %fd3748, 0d4000000000000000;
	neg.f64 	%fd3750, %fd3749;
	mul.f64 	%fd925, %fd3746, %fd3750;
	mul.f64 	%fd3751, %fd3743, 0dC000000000000000;
	sub.f64 	%fd3752, %fd3751, %fd4051;
	add.f64 	%fd3753, %fd3752, 0d4000000000000000;
	mul.f64 	%fd3754, %fd3743, 0dC030000000000000;
	sub.f64 	%fd3755, %fd3754, %fd4051;
	add.f64 	%fd3756, %fd3755, 0d4000000000000000;
	mul.f64 	%fd926, %fd3753, %fd3756;
	neg.f64 	%fd3757, %fd4052;
	mul.f64 	%fd3758, %fd4052, %fd3757;
	sub.f64 	%fd3759, %fd3758, %fd4051;
	add.f64 	%fd3760, %fd3759, 0d3FF0000000000000;
	mul.f64 	%fd3761, %fd3743, 0dBFF3333333333333;
	sub.f64 	%fd3762, %fd3761, %fd4051;
	add.f64 	%fd3763, %fd3762, 0d3FF3333333333333;
	mul.f64 	%fd927, %fd3760, %fd3763;
	max.f64 	%fd3764, %fd925, %fd926;
	setp.leu.f64 	%p957, %fd3764, 0d0000000000000000;
	@%p957 bra 	$L__BB3_833;
	mov.b64 	%rd573, 4607632778762754458;
	st.global.u64 	[%rd22], %rd573;
	mov.b64 	%rd574, 4609434218613702656;
	st.global.u64 	[%rd22+8], %rd574;
	mov.f64 	%fd4052, 0d3FF199999999999A;
	mov.f64 	%fd4051, 0d3FF8000000000000;
$L__BB3_833:
	setp.leu.f64 	%p958, %fd925, 0d0000000000000000;
	@%p958 bra 	$L__BB3_835;
	add.f64 	%fd4052, %fd925, %fd4052;
	st.global.f64 	[%rd22], %fd4052;
	add.f64 	%fd4051, %fd925, %fd4051;
	st.global.f64 	[%rd22+8], %fd4051;
$L__BB3_835:
	setp.leu.f64 	%p959, %fd926, 0d0000000000000000;
	@%p959 bra 	$L__BB3_837;
	add.f64 	%fd4052, %fd926, %fd4052;
	st.global.f64 	[%rd22], %fd4052;
	add.f64 	%fd4051, %fd926, %fd4051;
	st.global.f64 	[%rd22+8], %fd4051;
$L__BB3_837:
	setp.leu.f64 	%p960, %fd927, 0d0000000000000000;
	@%p960 bra 	$L__BB3_839;
	add.f64 	%fd3767, %fd927, %fd4052;
	st.global.f64 	[%rd22], %fd3767;
	add.f64 	%fd3768, %fd927, %fd4051;
	st.global.f64 	[%rd22+8], %fd3768;
$L__BB3_839:
	ret;

}
	// .globl	fast_nondominated_sort2
.visible .entry fast_nondominated_sort2(
	.param .u64 .ptr .align 1 fast_nondominated_sort2_param_0,
	.param .u64 .ptr .align 1 fast_nondominated_sort2_param_1,
	.param .u64 .ptr .align 1 fast_nondominated_sort2_param_2
)
{
	.reg .pred 	%p<3>;
	.reg .b32 	%r<20>;
	.reg .b64 	%rd<13>;

	ld.param.u64 	%rd4, [fast_nondominated_sort2_param_0];
	ld.param.u64 	%rd5, [fast_nondominated_sort2_param_1];
	ld.param.u64 	%rd6, [fast_nondominated_sort2_param_2];
	cvta.to.global.u64 	%rd1, %rd4;
	cvta.to.global.u64 	%rd2, %rd5;
	cvta.to.global.u64 	%rd3, %rd6;
	mov.u32 	%r1, %tid.x;
	ld.global.u32 	%r7, [%rd3];
	ld.global.u32 	%r8, [%rd2];
	mad.lo.s32 	%r9, %r8, %r7, %r1;
	mul.wide.s32 	%rd7, %r9, 4;
	add.s64 	%rd8, %rd1, %rd7;
	mov.b32 	%r10, 0;
	st.global.u32 	[%rd8], %r10;
	ld.global.u32 	%r18, [%rd2];
	setp.lt.s32 	%p1, %r18, 1;
	@%p1 bra 	$L__BB4_3;
	mov.b32 	%r19, 0;
$L__BB4_2:
	mad.lo.s32 	%r12, %r18, %r19, %r1;
	mul.wide.s32 	%rd9, %r12, 4;
	add.s64 	%rd10, %rd1, %rd9;
	ld.global.u32 	%r13, [%rd10];
	ld.global.u32 	%r14, [%rd3];
	mad.lo.s32 	%r15, %r18, %r14, %r1;
	mul.wide.s32 	%rd11, %r15, 4;
	add.s64 	%rd12, %rd1, %rd11;
	ld.global.u32 	%r16, [%rd12];
	add.s32 	%r17, %r16, %r13;
	st.global.u32 	[%rd12], %r17;
	add.s32 	%r19, %r19, 1;
	ld.global.u32 	%r18, [%rd2];
	setp.lt.s32 	%p2, %r19, %r18;
	@%p2 bra 	$L__BB4_2;
$L__BB4_3:
	ret;

}
	// .globl	fast_nondominated_sort5
.visible .entry fast_nondominated_sort5(
	.param .u64 .ptr .align 1 fast_nondominated_sort5_param_0
)
{
	.reg .pred 	%p<5>;
	.reg .b32 	%r<40>;
	.reg .b64 	%rd<23>;

	ld.param.u64 	%rd14, [fast_nondominated_sort5_param_0];
	cvta.to.global.u64 	%rd1, %rd14;
	mov.u32 	%r1, %tid.x;
	mov.u32 	%r2, %ntid.x;
	mad.lo.s32 	%r18, %r2, %r2, %r1;
	mul.wide.u32 	%rd15, %r18, 4;
	add.s64 	%rd2, %rd1, %rd15;
	mov.b32 	%r36, 0;
	st.global.u32 	[%rd2], %r36;
	and.b32  	%r3, %r2, 3;
	setp.lt.u32 	%p1, %r2, 4;
	mov.u32 	%r37, %r36;
	@%p1 bra 	$L__BB5_3;
	and.b32  	%r37, %r2, 2044;
	and.b32  	%r20, %r2, -4;
	neg.s32 	%r34, %r20;
	add.s32 	%r21, %r1, %r2;
	mul.wide.u32 	%rd3, %r21, 4;
	mul.wide.u32 	%rd4, %r2, 16;
	shl.b32 	%r22, %r2, 1;
	add.s32 	%r23, %r1, %r22;
	mul.wide.u32 	%rd5, %r23, 4;
	mad.lo.s32 	%r24, %r2, 3, %r1;
	mul.wide.u32 	%rd6, %r24, 4;
	mul.wide.u32 	%rd7, %r1, 4;
	mov.b32 	%r36, 0;
	mov.u64 	%rd21, %rd1;
$L__BB5_2:
	add.s64 	%rd16, %rd21, %rd7;
	ld.global.u32 	%r25, [%rd16];
	add.s32 	%r26, %r36, %r25;
	st.global.u32 	[%rd2], %r26;
	add.s64 	%rd17, %rd21, %rd3;
	ld.global.u32 	%r27, [%rd17];
	add.s32 	%r28, %r26, %r27;
	st.global.u32 	[%rd2], %r28;
	add.s64 	%rd18, %rd21, %rd5;
	ld.global.u32 	%r29, [%rd18];
	add.s32 	%r30, %r28, %r29;
	st.global.u32 	[%rd2], %r30;
	add.s64 	%rd19, %rd21, %rd6;
	ld.global.u32 	%r31, [%rd19];
	add.s32 	%r36, %r30, %r31;
	st.global.u32 	[%rd2], %r36;
	add.s32 	%r34, %r34, 4;
	add.s64 	%rd21, %rd21, %rd4;
	setp.ne.s32 	%p2, %r34, 0;
	@%p2 bra 	$L__BB5_2;
$L__BB5_3:
	setp.eq.s32 	%p3, %r3, 0;
	@%p3 bra 	$L__BB5_6;
	mad.lo.s32 	%r32, %r2, %r37, %r1;
	mul.wide.u32 	%rd20, %r32, 4;
	add.s64 	%rd22, %rd1, %rd20;
	mul.wide.u32 	%rd11, %r2, 4;
	neg.s32 	%r38, %r3;
$L__BB5_5:
	.pragma "nounroll";
	ld.global.u32 	%r33, [%rd22];
	add.s32 	%r36, %r36, %r33;
	st.global.u32 	[%rd2], %r36;
	add.s64 	%rd22, %rd22, %rd11;
	add.s32 	%r38, %r38, 1;
	setp.ne.s32 	%p4, %r38, 0;
	@%p4 bra 	$L__BB5_5;
$L__BB5_6:
	ret;

}
	// .globl	fast_nondominated_sort
.visible .entry fast_nondominated_sort(
	.param .u64 .ptr .align 1 fast_nondominated_sort_param_0,
	.param .u64 .ptr .align 1 fast_nondominated_sort_param_1,
	.param .u64 .ptr .align 1 fast_nondominated_sort_param_2,
	.param .u64 .ptr .align 1 fast_nondominated_sort_param_3,
	.param .u64 .ptr .align 1 fast_nondominated_sort_param_4,
	.param .u64 .ptr .align 1 fast_nondominated_sort_param_5
)
{
	.reg .pred 	%p<7>;
	.reg .b32 	%r<29>;
	.reg .b64 	%rd<25>;
	.reg .b64 	%fd<9>;

	ld.param.u64 	%rd5, [fast_nondominated_sort_param_0];
	ld.param.u64 	%rd6, [fast_nondominated_sort_param_1];
	ld.param.u64 	%rd7, [fast_nondominated_sort_param_2];
	ld.param.u64 	%rd8, [fast_nondominated_sort_param_4];
	ld.param.u64 	%rd9, [fast_nondominated_sort_param_5];
	cvta.to.global.u64 	%rd10, %rd5;
	cvta.to.global.u64 	%rd1, %rd8;
	cvta.to.global.u64 	%rd11, %rd6;
	cvta.to.global.u64 	%rd12, %rd9;
	cvta.to.global.u64 	%rd13, %rd7;
	mov.u32 	%r8, %ctaid.x;
	mov.u32 	%r9, %ntid.x;
	mov.u32 	%r10, %tid.x;
	mad.lo.s32 	%r11, %r8, %r9, %r10;
	mov.u32 	%r12, %ctaid.y;
	mov.u32 	%r13, %ntid.y;
	mov.u32 	%r14, %tid.y;
	mad.lo.s32 	%r15, %r12, %r13, %r14;
	mov.u32 	%r16, %nctaid.y;
	mul.lo.s32 	%r17, %r16, %r13;
	mad.lo.s32 	%r18, %r17, %r11, %r15;
	mul.wide.s32 	%rd14, %r18, 4;
	add.s64 	%rd2, %rd13, %rd14;
	mov.b32 	%r28, 0;
	st.global.u32 	[%rd2], %r28;
	ld.global.u32 	%r19, [%rd12];
	mul.lo.s32 	%r20, %r19, %r11;
	mul.wide.s32 	%rd15, %r20, 8;
	add.s64 	%rd3, %rd10, %rd15;
	mul.lo.s32 	%r21, %r19, %r15;
	mul.wide.s32 	%rd16, %r21, 8;
	add.s64 	%rd4, %rd10, %rd16;
	ld.global.u32 	%r1, [%rd11];
	setp.lt.s32 	%p1, %r1, 1;
	@%p1 bra 	$L__BB6_6;
	mov.b32 	%r26, 0;
	mov.u32 	%r27, %r26;
$L__BB6_2:
	mul.wide.u32 	%rd17, %r27, 4;
	add.s64 	%rd18, %rd1, %rd17;
	ld.global.u32 	%r23, [%rd18];
	setp.ne.s32 	%p2, %r23, 0;
	@%p2 bra 	$L__BB6_4;
	mul.wide.u32 	%rd22, %r27, 8;
	add.s64 	%rd23, %rd3, %rd22;
	ld.global.f64 	%fd8, [%rd23];
	add.s64 	%rd24, %rd4, %rd22;
	ld.global.f64 	%fd7, [%rd24];
	setp.gt.f64 	%p4, %fd8, %fd7;
	mov.b32 	%r28, 0;
	@%p4 bra 	$L__BB6_6;
	bra.uni 	$L__BB6_5;
$L__BB6_4:
	mul.wide.u32 	%rd19, %r27, 8;
	add.s64 	%rd20, %rd3, %rd19;
	ld.global.f64 	%fd7, [%rd20];
	add.s64 	%rd21, %rd4, %rd19;
	ld.global.f64 	%fd8, [%rd21];
	setp.lt.f64 	%p3, %fd7, %fd8;
	mov.b32 	%r28, 0;
	@%p3 bra 	$L__BB6_6;
$L__BB6_5:
	setp.gt.f64 	%p5, %fd7, %fd8;
	selp.b32 	%r26, 1, %r26, %p5;
	add.s32 	%r27, %r27, 1;
	setp.ne.s32 	%p6, %r27, %r1;
	mov.u32 	%r28, %r26;
	@%p6 bra 	$L__BB6_2;
$L__BB6_6:
	st.global.u32 	[%rd2], %r28;
	ret;

}
	// .globl	fast_nondominated_sort4
.visible .entry fast_nondominated_sort4(
	.param .u64 .ptr .align 1 fast_nondominated_sort4_param_0,
	.param .u64 .ptr .align 1 fast_nondominated_sort4_param_1,
	.param .u64 .ptr .align 1 fast_nondominated_sort4_param_2,
	.param .u64 .ptr .align 1 fast_nondominated_sort4_param_3,
	.param .u64 .ptr .align 1 fast_nondominated_sort4_param_4,
	.param .u64 .ptr .align 1 fast_nondominated_sort4_param_5,
	.param .u64 .ptr .align 1 fast_nondominated_sort4_param_6,
	.param .u64 .ptr .align 1 fast_nondominated_sort4_param_7
)
{
	.reg .pred 	%p<7>;
	.reg .b32 	%r<32>;
	.reg .b64 	%rd<35>;
	.reg .b64 	%fd<9>;

	ld.param.u64 	%rd6, [fast_nondominated_sort4_param_0];
	ld.param.u64 	%rd7, [fast_nondominated_sort4_param_1];
	ld.param.u64 	%rd8, [fast_nondominated_sort4_param_2];
	ld.param.u64 	%rd9, [fast_nondominated_sort4_param_4];
	ld.param.u64 	%rd10, [fast_nondominated_sort4_param_5];
	ld.param.u64 	%rd11, [fast_nondominated_sort4_param_6];
	ld.param.u64 	%rd12, [fast_nondominated_sort4_param_7];
	cvta.to.global.u64 	%rd13, %rd6;
	cvta.to.global.u64 	%rd1, %rd9;
	cvta.to.global.u64 	%rd14, %rd7;
	cvta.to.global.u64 	%rd15, %rd10;
	cvta.to.global.u64 	%rd2, %rd8;
	cvta.to.global.u64 	%rd3, %rd12;
	cvta.to.global.u64 	%rd16, %rd11;
	mov.u32 	%r10, %ctaid.x;
	mov.u32 	%r11, %ntid.x;
	mov.u32 	%r12, %tid.x;
	mad.lo.s32 	%r1, %r10, %r11, %r12;
	mov.u32 	%r13, %ctaid.y;
	mov.u32 	%r14, %ntid.y;
	mov.u32 	%r15, %tid.y;
	mad.lo.s32 	%r2, %r13, %r14, %r15;
	mul.wide.s32 	%rd17, %r1, 4;
	add.s64 	%rd18, %rd16, %rd17;
	ld.global.u32 	%r16, [%rd18];
	mul.wide.u32 	%rd19, %r2, 4;
	add.s64 	%rd20, %rd16, %rd19;
	ld.global.u32 	%r17, [%rd20];
	ld.global.u32 	%r18, [%rd3];
	mad.lo.s32 	%r19, %r18, %r1, %r2;
	mul.wide.s32 	%rd21, %r19, 4;
	add.s64 	%rd22, %rd2, %rd21;
	mov.b32 	%r31, 0;
	st.global.u32 	[%rd22], %r31;
	ld.global.u32 	%r20, [%rd15];
	mul.lo.s32 	%r21, %r20, %r16;
	mul.wide.s32 	%rd23, %r21, 8;
	add.s64 	%rd4, %rd13, %rd23;
	mul.lo.s32 	%r22, %r20, %r17;
	mul.wide.s32 	%rd24, %r22, 8;
	add.s64 	%rd5, %rd13, %rd24;
	ld.global.u32 	%r3, [%rd14];
	setp.lt.s32 	%p1, %r3, 1;
	@%p1 bra 	$L__BB7_6;
	mov.b32 	%r29, 0;
	mov.u32 	%r30, %r29;
$L__BB7_2:
	mul.wide.u32 	%rd25, %r30, 4;
	add.s64 	%rd26, %rd1, %rd25;
	ld.global.u32 	%r24, [%rd26];
	setp.ne.s32 	%p2, %r24, 0;
	@%p2 bra 	$L__BB7_4;
	mul.wide.u32 	%rd30, %r30, 8;
	add.s64 	%rd31, %rd4, %rd30;
	ld.global.f64 	%fd8, [%rd31];
	add.s64 	%rd32, %rd5, %rd30;
	ld.global.f64 	%fd7, [%rd32];
	setp.gt.f64 	%p4, %fd8, %fd7;
	mov.b32 	%r31, 0;
	@%p4 bra 	$L__BB7_6;
	bra.uni 	$L__BB7_5;
$L__BB7_4:
	mul.wide.u32 	%rd27, %r30, 8;
	add.s64 	%rd28, %rd4, %rd27;
	ld.global.f64 	%fd7, [%rd28];
	add.s64 	%rd29, %rd5, %rd27;
	ld.global.f64 	%fd8, [%rd29];
	setp.lt.f64 	%p3, %fd7, %fd8;
	mov.b32 	%r31, 0;
	@%p3 bra 	$L__BB7_6;
$L__BB7_5:
	setp.gt.f64 	%p5, %fd7, %fd8;
	selp.b32 	%r29, 1, %r29, %p5;
	add.s32 	%r30, %r30, 1;
	setp.ne.s32 	%p6, %r30, %r3;
	mov.u32 	%r31, %r29;
	@%p6 bra 	$L__BB7_2;
$L__BB7_6:
	ld.global.u32 	%r27, [%rd3];
	mad.lo.s32 	%r28, %r27, %r1, %r2;
	mul.wide.s32 	%rd33, %r28, 4;
	add.s64 	%rd34, %rd2, %rd33;
	st.global.u32 	[%rd34], %r31;
	ret;

}
	// .globl	fast_nondominated_sort4_2
.visible .entry fast_nondominated_sort4_2(
	.param .u64 .ptr .align 1 fast_nondominated_sort4_2_param_0,
	.param .u64 .ptr .align 1 fast_nondominated_sort4_2_param_1,
	.param .u64 .ptr .align 1 fast_nondominated_sort4_2_param_2,
	.param .u64 .ptr .align 1 fast_nondominated_sort4_2_param_3,
	.param .u64 .ptr .align 1 fast_nondominated_sort4_2_param_4,
	.param .u64 .ptr .align 1 fast_nondominated_sort4_2_param_5,
	.param .u64 .ptr .align 1 fast_nondominated_sort4_2_param_6,
	.param .u64 .ptr .align 1 fast_nondominated_sort4_2_param_7
)
{
	.reg .pred 	%p<8>;
	.reg .b32 	%r<35>;
	.reg .b64 	%rd<35>;
	.reg .b64 	%fd<9>;

	ld.param.u64 	%rd6, [fast_nondominated_sort4_2_param_0];
	ld.param.u64 	%rd7, [fast_nondominated_sort4_2_param_1];
	ld.param.u64 	%rd11, [fast_nondominated_sort4_2_param_2];
	ld.param.u64 	%rd8, [fast_nondominated_sort4_2_param_4];
	ld.param.u64 	%rd9, [fast_nondominated_sort4_2_param_5];
	ld.param.u64 	%rd10, [fast_nondominated_sort4_2_param_6];
	ld.param.u64 	%rd12, [fast_nondominated_sort4_2_param_7];
	cvta.to.global.u64 	%rd1, %rd11;
	cvta.to.global.u64 	%rd2, %rd12;
	mov.u32 	%r10, %ctaid.x;
	mov.u32 	%r11, %ntid.x;
	mov.u32 	%r12, %tid.x;
	mad.lo.s32 	%r1, %r10, %r11, %r12;
	mov.u32 	%r13, %ctaid.y;
	mov.u32 	%r14, %ntid.y;
	mov.u32 	%r15, %tid.y;
	mad.lo.s32 	%r16, %r13, %r14, %r15;
	ld.global.u32 	%r17, [%rd2];
	max.s32 	%r18, %r1, %r16;
	setp.ge.s32 	%p1, %r18, %r17;
	@%p1 bra 	$L__BB8_8;
	cvta.to.global.u64 	%rd13, %rd10;
	cvta.to.global.u64 	%rd14, %rd9;
	cvta.to.global.u64 	%rd15, %rd7;
	cvta.to.global.u64 	%rd16, %rd6;
	mul.wide.s32 	%rd17, %r1, 4;
	add.s64 	%rd18, %rd13, %rd17;
	ld.global.u32 	%r20, [%rd18];
	mul.wide.u32 	%rd19, %r16, 4;
	add.s64 	%rd20, %rd13, %rd19;
	ld.global.u32 	%r21, [%rd20];
	mad.lo.s32 	%r22, %r17, %r1, %r16;
	mul.wide.s32 	%rd21, %r22, 4;
	add.s64 	%rd22, %rd1, %rd21;
	mov.b32 	%r34, 0;
	st.global.u32 	[%rd22], %r34;
	ld.global.u32 	%r23, [%rd14];
	mul.lo.s32 	%r24, %r23, %r20;
	mul.wide.s32 	%rd23, %r24, 8;
	add.s64 	%rd3, %rd16, %rd23;
	mul.lo.s32 	%r25, %r23, %r21;
	mul.wide.s32 	%rd24, %r25, 8;
	add.s64 	%rd4, %rd16, %rd24;
	ld.global.u32 	%r4, [%rd15];
	setp.lt.s32 	%p2, %r4, 1;
	@%p2 bra 	$L__BB8_7;
	cvta.to.global.u64 	%rd5, %rd8;
	mov.b32 	%r32, 0;
	mov.u32 	%r33, %r32;
$L__BB8_3:
	mul.wide.u32 	%rd25, %r33, 4;
	add.s64 	%rd26, %rd5, %rd25;
	ld.global.u32 	%r27, [%rd26];
	setp.ne.s32 	%p3, %r27, 0;
	@%p3 bra 	$L__BB8_5;
	mul.wide.u32 	%rd30, %r33, 8;
	add.s64 	%rd31, %rd3, %rd30;
	ld.global.f64 	%fd8, [%rd31];
	add.s64 	%rd32, %rd4, %rd30;
	ld.global.f64 	%fd7, [%rd32];
	setp.gt.f64 	%p5, %fd8, %fd7;
	mov.b32 	%r34, 0;
	@%p5 bra 	$L__BB8_7;
	bra.uni 	$L__BB8_6;
$L__BB8_5:
	mul.wide.u32 	%rd27, %r33, 8;
	add.s64 	%rd28, %rd3, %rd27;
	ld.global.f64 	%fd7, [%rd28];
	add.s64 	%rd29, %rd4, %rd27;
	ld.global.f64 	%fd8, [%rd29];
	setp.lt.f64 	%p4, %fd7, %fd8;
	mov.b32 	%r34, 0;
	@%p4 bra 	$L__BB8_7;
$L__BB8_6:
	setp.gt.f64 	%p6, %fd7, %fd8;
	selp.b32 	%r32, 1, %r32, %p6;
	add.s32 	%r33, %r33, 1;
	setp.ne.s32 	%p7, %r33, %r4;
	mov.u32 	%r34, %r32;
	@%p7 bra 	$L__BB8_3;
$L__BB8_7:
	ld.global.u32 	%r30, [%rd2];
	mad.lo.s32 	%r31, %r30, %r1, %r16;
	mul.wide.s32 	%rd33, %r31, 4;
	add.s64 	%rd34, %rd1, %rd33;
	st.global.u32 	[%rd34], %r34;
$L__BB8_8:
	ret;

}
	// .globl	fast_nondominated_sort7
.visible .entry fast_nondominated_sort7(
	.param .u64 .ptr .align 1 fast_nondominated_sort7_param_0,
	.param .u64 .ptr .align 1 fast_nondominated_sort7_param_1,
	.param .u64 .ptr .align 1 fast_nondominated_sort7_param_2,
	.param .u64 .ptr .align 1 fast_nondominated_sort7_param_3,
	.param .u64 .ptr .align 1 fast_nondominated_sort7_param_4,
	.param .u64 .ptr .align 1 fast_nondominated_sort7_param_5
)
{
	.reg .pred 	%p<8>;
	.reg .b32 	%r<33>;
	.reg .b64 	%rd<27>;
	.reg .b64 	%fd<9>;

	ld.param.u64 	%rd5, [fast_nondominated_sort7_param_0];
	ld.param.u64 	%rd6, [fast_nondominated_sort7_param_1];
	ld.param.u64 	%rd7, [fast_nondominated_sort7_param_2];
	ld.param.u64 	%rd10, [fast_nondominated_sort7_param_3];
	ld.param.u64 	%rd8, [fast_nondominated_sort7_param_4];
	ld.param.u64 	%rd9, [fast_nondominated_sort7_param_5];
	cvta.to.global.u64 	%rd11, %rd10;
	mov.u32 	%r10, %ctaid.x;
	mov.u32 	%r11, %ntid.x;
	mov.u32 	%r12, %tid.x;
	mad.lo.s32 	%r1, %r10, %r11, %r12;
	mov.u32 	%r13, %ctaid.y;
	mov.u32 	%r2, %ntid.y;
	mov.u32 	%r14, %tid.y;
	mad.lo.s32 	%r15, %r13, %r2, %r14;
	ld.global.u32 	%r16, [%rd11];
	max.s32 	%r18, %r1, %r15;
	setp.ge.s32 	%p1, %r18, %r16;
	@%p1 bra 	$L__BB9_8;
	cvta.to.global.u64 	%rd12, %rd7;
	cvta.to.global.u64 	%rd13, %rd9;
	cvta.to.global.u64 	%rd14, %rd6;
	cvta.to.global.u64 	%rd15, %rd5;
	mov.u32 	%r20, %nctaid.y;
	mul.lo.s32 	%r21, %r20, %r2;
	mad.lo.s32 	%r22, %r21, %r1, %r15;
	mul.wide.s32 	%rd16, %r22, 4;
	add.s64 	%rd1, %rd12, %rd16;
	mov.b32 	%r32, 0;
	st.global.u32 	[%rd1], %r32;
	ld.global.u32 	%r23, [%rd13];
	mul.lo.s32 	%r24, %r23, %r1;
	mul.wide.s32 	%rd17, %r24, 8;
	add.s64 	%rd2, %rd15, %rd17;
	mul.lo.s32 	%r25, %r23, %r15;
	mul.wide.s32 	%rd18, %r25, 8;
	add.s64 	%rd3, %rd15, %rd18;
	ld.global.u32 	%r4, [%rd14];
	setp.lt.s32 	%p2, %r4, 1;
	@%p2 bra 	$L__BB9_7;
	cvta.to.global.u64 	%rd4, %rd8;
	mov.b32 	%r30, 0;
	mov.u32 	%r31, %r30;
$L__BB9_3:
	mul.wide.u32 	%rd19, %r31, 4;
	add.s64 	%rd20, %rd4, %rd19;
	ld.global.u32 	%r27, [%rd20];
	setp.ne.s32 	%p3, %r27, 0;
	@%p3 bra 	$L__BB9_5;
	mul.wide.u32 	%rd24, %r31, 8;
	add.s64 	%rd25, %rd2, %rd24;
	ld.global.f64 	%fd8, [%rd25];
	add.s64 	%rd26, %rd3, %rd24;
	ld.global.f64 	%fd7, [%rd26];
	setp.gt.f64 	%p5, %fd8, %fd7;
	mov.b32 	%r32, 0;
	@%p5 bra 	$L__BB9_7;
	bra.uni 	$L__BB9_6;
$L__BB9_5:
	mul.wide.u32 	%rd21, %r31, 8;
	add.s64 	%rd22, %rd2, %rd21;
	ld.global.f64 	%fd7, [%rd22];
	add.s64 	%rd23, %rd3, %rd21;
	ld.global.f64 	%fd8, [%rd23];
	setp.lt.f64 	%p4, %fd7, %fd8;
	mov.b32 	%r32, 0;
	@%p4 bra 	$L__BB9_7;
$L__BB9_6:
	setp.gt.f64 	%p6, %fd7, %fd8;
	selp.b32 	%r30, 1, %r30, %p6;
	add.s32 	%r31, %r31, 1;
	setp.ne.s32 	%p7, %r31, %r4;
	mov.u32 	%r32, %r30;
	@%p7 bra 	$L__BB9_3;
$L__BB9_7:
	st.global.u32 	[%rd1], %r32;
$L__BB9_8:
	ret;

}
	// .globl	fast_nondominated_sort3
.visible .entry fast_nondominated_sort3(
	.param .u64 .ptr .align 1 fast_nondominated_sort3_param_0,
	.param .u64 .ptr .align 1 fast_nondominated_sort3_param_1,
	.param .u64 .ptr .align 1 fast_nondominated_sort3_param_2,
	.param .u64 .ptr .align 1 fast_nondominated_sort3_param_3,
	.param .u64 .ptr .align 1 fast_nondominated_sort3_param_4,
	.param .u64 .ptr .align 1 fast_nondominated_sort3_param_5
)
{
	.reg .pred 	%p<12>;
	.reg .b32 	%r<97>;
	.reg .b64 	%rd<39>;

	ld.param.u64 	%rd12, [fast_nondominated_sort3_param_0];
	ld.param.u64 	%rd13, [fast_nondominated_sort3_param_1];
	ld.param.u64 	%rd14, [fast_nondominated_sort3_param_2];
	ld.param.u64 	%rd15, [fast_nondominated_sort3_param_3];
	ld.param.u64 	%rd16, [fast_nondominated_sort3_param_4];
	ld.param.u64 	%rd17, [fast_nondominated_sort3_param_5];
	cvta.to.global.u64 	%rd1, %rd17;
	cvta.to.global.u64 	%rd2, %rd15;
	cvta.to.global.u64 	%rd3, %rd12;
	cvta.to.global.u64 	%rd4, %rd13;
	cvta.to.global.u64 	%rd5, %rd16;
	cvta.to.global.u64 	%rd6, %rd14;
	ld.global.u32 	%r75, [%rd6];
	setp.lt.s32 	%p1, %r75, 1;
	mov.b32 	%r93, 0;
	mov.u32 	%r77, %r93;
	@%p1 bra 	$L__BB10_5;
	mov.b32 	%r77, 0;
	mov.u32 	%r93, %r77;
	mov.u32 	%r74, %r77;
$L__BB10_2:
	ld.global.u32 	%r48, [%rd4];
	mad.lo.s32 	%r49, %r48, %r75, %r74;
	mul.wide.s32 	%rd18, %r49, 4;
	add.s64 	%rd7, %rd3, %rd18;
	ld.global.u32 	%r50, [%rd7];
	setp.ne.s32 	%p2, %r50, 0;
	@%p2 bra 	$L__BB10_4;
	mov.b32 	%r51, -1;
	st.global.u32 	[%rd7], %r51;
	mul.wide.s32 	%rd19, %r93, 4;
	add.s64 	%rd20, %rd2, %rd19;
	st.global.u32 	[%rd20], %r74;
	mul.wide.u32 	%rd21, %r74, 4;
	add.s64 	%rd22, %rd1, %rd21;
	mov.b32 	%r52, 0;
	st.global.u32 	[%rd22], %r52;
	add.s32 	%r77, %r77, 1;
	add.s32 	%r93, %r93, 1;
	ld.global.u32 	%r75, [%rd6];
$L__BB10_4:
	add.s32 	%r74, %r74, 1;
	setp.lt.s32 	%p3, %r74, %r75;
	@%p3 bra 	$L__BB10_2;
$L__BB10_5:
	st.global.u32 	[%rd5], %r77;
	ld.global.u32 	%r91, [%rd6];
	setp.ge.s32 	%p4, %r93, %r91;
	mov.b64 	%rd38, 1;
	@%p4 bra 	$L__BB10_20;
	mov.b32 	%r81, 0;
$L__BB10_7:
	mov.u32 	%r17, %r81;
	add.s32 	%r81, %r17, 1;
	mul.wide.s32 	%rd24, %r81, 4;
	add.s64 	%rd8, %rd5, %rd24;
	setp.lt.s32 	%p5, %r91, 1;
	mov.b32 	%r94, 0;
	@%p5 bra 	$L__BB10_18;
	ld.global.u32 	%r56, [%rd8+-4];
	sub.s32 	%r20, %r93, %r56;
	mov.b32 	%r94, 0;
	mov.u32 	%r86, %r94;
$L__BB10_9:
	ld.global.u32 	%r90, [%rd8+-4];
	setp.lt.s32 	%p6, %r90, 1;
	@%p6 bra 	$L__BB10_15;
	mov.b32 	%r89, 0;
	mov.u32 	%r87, %r20;
$L__BB10_11:
	mul.wide.s32 	%rd25, %r87, 4;
	add.s64 	%rd26, %rd2, %rd25;
	ld.global.u32 	%r58, [%rd26];
	ld.global.u32 	%r29, [%rd4];
	mad.lo.s32 	%r59, %r29, %r58, %r86;
	mul.wide.s32 	%rd27, %r59, 4;
	add.s64 	%rd28, %rd3, %rd27;
	ld.global.u32 	%r60, [%rd28];
	setp.ne.s32 	%p7, %r60, 1;
	@%p7 bra 	$L__BB10_13;
	ld.global.u32 	%r61, [%rd6];
	mad.lo.s32 	%r62, %r29, %r61, %r86;
	mul.wide.s32 	%rd29, %r62, 4;
	add.s64 	%rd30, %rd3, %rd29;
	ld.global.u32 	%r63, [%rd30];
	add.s32 	%r64, %r63, -1;
	st.global.u32 	[%rd30], %r64;
	ld.global.u32 	%r90, [%rd8+-4];
$L__BB10_13:
	add.s32 	%r89, %r89, 1;
	add.s32 	%r87, %r87, 1;
	setp.lt.s32 	%p8, %r89, %r90;
	@%p8 bra 	$L__BB10_11;
	ld.global.u32 	%r91, [%rd6];
$L__BB10_15:
	ld.global.u32 	%r65, [%rd4];
	mad.lo.s32 	%r66, %r65, %r91, %r86;
	mul.wide.s32 	%rd31, %r66, 4;
	add.s64 	%rd9, %rd3, %rd31;
	ld.global.u32 	%r67, [%rd9];
	setp.ne.s32 	%p9, %r67, 0;
	@%p9 bra 	$L__BB10_17;
	mov.b32 	%r68, -1;
	st.global.u32 	[%rd9], %r68;
	mul.wide.s32 	%rd32, %r93, 4;
	add.s64 	%rd33, %rd2, %rd32;
	st.global.u32 	[%rd33], %r86;
	mul.wide.u32 	%rd34, %r86, 4;
	add.s64 	%rd35, %rd1, %rd34;
	st.global.u32 	[%rd35], %r81;
	add.s32 	%r93, %r93, 1;
	add.s32 	%r94, %r94, 1;
	ld.global.u32 	%r91, [%rd6];
$L__BB10_17:
	add.s32 	%r86, %r86, 1;
	setp.lt.s32 	%p10, %r86, %r91;
	@%p10 bra 	$L__BB10_9;
$L__BB10_18:
	st.global.u32 	[%rd8], %r94;
	ld.global.u32 	%r91, [%rd6];
	setp.lt.s32 	%p11, %r93, %r91;
	@%p11 bra 	$L__BB10_7;
	add.s32 	%r69, %r17, 2;
	cvt.u64.u32 	%rd38, %r69;
$L__BB10_20:
	shl.b64 	%rd36, %rd38, 2;
	add.s64 	%rd37, %rd5, %rd36;
	mov.b32 	%r70, -1;
	st.global.u32 	[%rd37], %r70;
	ret;

}
	// .globl	fast_nondominated_sort3_teste
.visible .entry fast_nondominated_sort3_teste(
	.param .u64 .ptr .align 1 fast_nondominated_sort3_teste_param_0,
	.param .u64 .ptr .align 1 fast_nondominated_sort3_teste_param_1,
	.param .u64 .ptr .align 1 fast_nondominated_sort3_teste_param_2,
	.param .u64 .ptr .align 1 fast_nondominated_sort3_teste_param_3,
	.param .u64 .ptr .align 1 fast_nondominated_sort3_teste_param_4,
	.param .u64 .ptr .align 1 fast_nondominated_sort3_teste_param_5,
	.param .u64 .ptr .align 1 fast_nondominated_sort3_teste_param_6
)
{
	.local .align 16 .b8 	__local_depot11[32];
	.reg .b64 	%SP;
	.reg .b64 	%SPL;
	.reg .pred 	%p<15>;
	.reg .b32 	%r<110>;
	.reg .b64 	%rd<58>;
	.reg .b64 	%fd<13>;

	mov.u64 	%SPL, __local_depot11;
	cvta.local.u64 	%SP, %SPL;
	ld.param.u64 	%rd15, [fast_nondominated_sort3_teste_param_0];
	ld.param.u64 	%rd16, [fast_nondominated_sort3_teste_param_1];
	ld.param.u64 	%rd17, [fast_nondominated_sort3_teste_param_2];
	ld.param.u64 	%rd18, [fast_nondominated_sort3_teste_param_3];
	ld.param.u64 	%rd19, [fast_nondominated_sort3_teste_param_4];
	ld.param.u64 	%rd14, [fast_nondominated_sort3_teste_param_5];
	ld.param.u64 	%rd20, [fast_nondominated_sort3_teste_param_6];
	cvta.to.global.u64 	%rd1, %rd14;
	cvta.to.global.u64 	%rd2, %rd18;
	cvta.to.global.u64 	%rd3, %rd15;
	cvta.to.global.u64 	%rd4, %rd16;
	cvta.to.global.u64 	%rd5, %rd20;
	cvta.to.global.u64 	%rd6, %rd19;
	cvta.to.global.u64 	%rd7, %rd17;
	add.u64 	%rd21, %SP, 0;
	add.u64 	%rd8, %SPL, 0;
	ld.global.u32 	%r88, [%rd7];
	setp.lt.s32 	%p1, %r88, 1;
	mov.b32 	%r105, 0;
	mov.u32 	%r90, %r105;
	@%p1 bra 	$L__BB11_5;
	mov.b32 	%r90, 0;
	mov.u32 	%r105, %r90;
	mov.u32 	%r87, %r90;
$L__BB11_2:
	ld.global.u32 	%r49, [%rd4];
	mad.lo.s32 	%r50, %r49, %r88, %r87;
	mul.wide.s32 	%rd22, %r50, 4;
	add.s64 	%rd9, %rd3, %rd22;
	ld.global.u32 	%r51, [%rd9];
	setp.ne.s32 	%p2, %r51, 0;
	@%p2 bra 	$L__BB11_4;
	mov.b32 	%r52, -1;
	st.global.u32 	[%rd9], %r52;
	mul.wide.s32 	%rd23, %r105, 4;
	add.s64 	%rd24, %rd2, %rd23;
	st.global.u32 	[%rd24], %r87;
	mul.wide.u32 	%rd25, %r87, 4;
	add.s64 	%rd26, %rd1, %rd25;
	mov.b32 	%r53, 0;
	st.global.u32 	[%rd26], %r53;
	add.s32 	%r90, %r90, 1;
	add.s32 	%r105, %r105, 1;
	ld.global.u32 	%r88, [%rd7];
$L__BB11_4:
	add.s32 	%r87, %r87, 1;
	setp.lt.s32 	%p3, %r87, %r88;
	@%p3 bra 	$L__BB11_2;
$L__BB11_5:
	st.global.u32 	[%rd6], %r90;
	ld.global.f64 	%fd1, [%rd5];
	ld.global.f64 	%fd2, [%rd5+8];
	ld.global.f64 	%fd3, [%rd5+16];
	st.local.v2.f64 	[%rd8], {%fd1, %fd2};
	st.local.f64 	[%rd8+16], %fd3;
	mov.u64 	%rd28, $str$41;
	cvta.global.u64 	%rd29, %rd28;
	{ // callseq 126, 0
	.param .b64 param0;
	st.param.b64 	[param0], %rd29;
	.param .b64 param1;
	st.param.b64 	[param1], %rd21;
	.param .b32 retval0;
	call.uni (retval0), 
	vprintf, 
	(
	param0, 
	param1
	);
	ld.param.b32 	%r54, [retval0];
	} // callseq 126
	ld.global.u32 	%r56, [%rd4];
	ld.global.u32 	%r57, [%rd7];
	st.local.v2.u32 	[%rd8], {%r56, %r57};
	mov.u64 	%rd31, $str$42;
	cvta.global.u64 	%rd32, %rd31;
	{ // callseq 127, 0
	.param .b64 param0;
	st.param.b64 	[param0], %rd32;
	.param .b64 param1;
	st.param.b64 	[param1], %rd21;
	.param .b32 retval0;
	call.uni (retval0), 
	vprintf, 
	(
	param0, 
	param1
	);
	ld.param.b32 	%r58, [retval0];
	} // callseq 127
	ld.global.u32 	%r60, [%rd7];
	setp.ge.s32 	%p4, %r105, %r60;
	mov.b64 	%rd57, 1;
	@%p4 bra 	$L__BB11_23;
	mov.b32 	%r93, 0;
$L__BB11_7:
	add.s32 	%r109, %r93, 1;
	ld.global.f64 	%fd4, [%rd5];
	ld.global.f64 	%fd5, [%rd5+8];
	ld.global.f64 	%fd6, [%rd5+16];
	cvta.to.local.u64 	%rd34, %rd21;
	st.local.v2.u32 	[%rd34], {%r105, %r93};
	st.local.f64 	[%rd34+8], %fd4;
	st.local.v2.f64 	[%rd34+16], {%fd5, %fd6};
	mov.u64 	%rd35, $str$43;
	cvta.global.u64 	%rd36, %rd35;
	{ // callseq 128, 0
	.param .b64 param0;
	st.param.b64 	[param0], %rd36;
	.param .b64 param1;
	st.param.b64 	[param1], %rd21;
	.param .b32 retval0;
	call.uni (retval0), 
	vprintf, 
	(
	param0, 
	param1
	);
	ld.param.b32 	%r62, [retval0];
	} // callseq 128
	ld.global.f64 	%fd7, [%rd5];
	setp.neu.f64 	%p5, %fd7, 0d0000000000000000;
	@%p5 bra 	$L__BB11_10;
	ld.global.f64 	%fd8, [%rd5+8];
	setp.neu.f64 	%p6, %fd8, 0d0000000000000000;
	@%p6 bra 	$L__BB11_10;
	ld.global.f64 	%fd9, [%rd5+16];
	setp.eq.f64 	%p7, %fd9, 0d0000000000000000;
	@%p7 bra 	$L__BB11_22;
$L__BB11_10:
	mul.wide.s32 	%rd37, %r109, 4;
	add.s64 	%rd10, %rd6, %rd37;
	ld.global.u32 	%r103, [%rd7];
	setp.lt.s32 	%p8, %r103, 1;
	mov.b32 	%r106, 0;
	@%p8 bra 	$L__BB11_21;
	ld.global.u32 	%r66, [%rd10+-4];
	sub.s32 	%r19, %r105, %r66;
	mov.b32 	%r106, 0;
	mov.u32 	%r98, %r106;
$L__BB11_12:
	ld.global.u32 	%r102, [%rd10+-4];
	setp.lt.s32 	%p9, %r102, 1;
	@%p9 bra 	$L__BB11_18;
	mov.b32 	%r101, 0;
	mov.u32 	%r99, %r19;
$L__BB11_14:
	mul.wide.s32 	%rd38, %r99, 4;
	add.s64 	%rd39, %rd2, %rd38;
	ld.global.u32 	%r68, [%rd39];
	ld.global.u32 	%r28, [%rd4];
	mad.lo.s32 	%r69, %r28, %r68, %r98;
	mul.wide.s32 	%rd40, %r69, 4;
	add.s64 	%rd41, %rd3, %rd40;
	ld.global.u32 	%r70, [%rd41];
	setp.ne.s32 	%p10, %r70, 1;
	@%p10 bra 	$L__BB11_16;
	ld.global.u32 	%r71, [%rd7];
	mad.lo.s32 	%r72, %r28, %r71, %r98;
	mul.wide.s32 	%rd42, %r72, 4;
	add.s64 	%rd43, %rd3, %rd42;
	ld.global.u32 	%r73, [%rd43];
	add.s32 	%r74, %r73, -1;
	st.global.u32 	[%rd43], %r74;
	ld.global.u32 	%r102, [%rd10+-4];
$L__BB11_16:
	add.s32 	%r101, %r101, 1;
	add.s32 	%r99, %r99, 1;
	setp.lt.s32 	%p11, %r101, %r102;
	@%p11 bra 	$L__BB11_14;
	ld.global.u32 	%r103, [%rd7];
$L__BB11_18:
	ld.global.u32 	%r75, [%rd4];
	mad.lo.s32 	%r76, %r75, %r103, %r98;
	mul.wide.s32 	%rd44, %r76, 4;
	add.s64 	%rd11, %rd3, %rd44;
	ld.global.u32 	%r77, [%rd11];
	setp.ne.s32 	%p12, %r77, 0;
	@%p12 bra 	$L__BB11_20;
	ld.param.u64 	%rd56, [fast_nondominated_sort3_teste_param_5];
	mov.b32 	%r78, -1;
	st.global.u32 	[%rd11], %r78;
	mul.wide.s32 	%rd45, %r105, 4;
	add.s64 	%rd46, %rd2, %rd45;
	st.global.u32 	[%rd46], %r98;
	cvta.to.global.u64 	%rd47, %rd56;
	mul.wide.u32 	%rd48, %r98, 4;
	add.s64 	%rd49, %rd47, %rd48;
	add.s32 	%r79, %r93, 1;
	st.global.u32 	[%rd49], %r79;
	add.s32 	%r105, %r105, 1;
	add.s32 	%r106, %r106, 1;
	ld.global.u32 	%r103, [%rd7];
$L__BB11_20:
	add.s32 	%r98, %r98, 1;
	setp.lt.s32 	%p13, %r98, %r103;
	@%p13 bra 	$L__BB11_12;
$L__BB11_21:
	add.s32 	%r44, %r93, 1;
	st.global.u32 	[%rd10], %r106;
	add.s32 	%r109, %r93, 2;
	ld.global.u32 	%r80, [%rd7];
	setp.lt.s32 	%p14, %r105, %r80;
	mov.u32 	%r93, %r44;
	@%p14 bra 	$L__BB11_7;
$L__BB11_22:
	cvt.u64.u32 	%rd57, %r109;
$L__BB11_23:
	shl.b64 	%rd50, %rd57, 2;
	add.s64 	%rd51, %rd6, %rd50;
	mov.b32 	%r81, -1;
	st.global.u32 	[%rd51], %r81;
	ld.global.f64 	%fd10, [%rd5];
	ld.global.f64 	%fd11, [%rd5+8];
	ld.global.f64 	%fd12, [%rd5+16];
	cvta.to.local.u64 	%rd53, %rd21;
	st.local.v2.f64 	[%rd53], {%fd10, %fd11};
	st.local.f64 	[%rd53+16], %fd12;
	cvta.global.u64 	%rd55, %rd28;
	{ // callseq 129, 0
	.param .b64 param0;
	st.param.b64 	[param0], %rd55;
	.param .b64 param1;
	st.param.b64 	[param1], %rd21;
	.param .b32 retval0;
	call.uni (retval0), 
	vprintf, 
	(
	param0, 
	param1
	);
	ld.param.b32 	%r82, [retval0];
	} // callseq 129
	ret;

}
	// .globl	fast_nondominated_sort6
.visible .entry fast_nondominated_sort6(
	.param .u64 .ptr .align 1 fast_nondominated_sort6_param_0,
	.param .u64 .ptr .align 1 fast_nondominated_sort6_param_1,
	.param .u64 .ptr .align 1 fast_nondominated_sort6_param_2,
	.param .u64 .ptr .align 1 fast_nondominated_sort6_param_3,
	.param .u64 .ptr .align 1 fast_nondominated_sort6_param_4
)
{
	.reg .pred 	%p<4>;
	.reg .b32 	%r<23>;
	.reg .b64 	%rd<23>;

	ld.param.u64 	%rd8, [fast_nondominated_sort6_param_0];
	ld.param.u64 	%rd11, [fast_nondominated_sort6_param_1];
	ld.param.u64 	%rd9, [fast_nondominated_sort6_param_2];
	ld.param.u64 	%rd12, [fast_nondominated_sort6_param_3];
	ld.param.u64 	%rd13, [fast_nondominated_sort6_param_4];
	cvta.to.global.u64 	%rd1, %rd13;
	cvta.to.global.u64 	%rd2, %rd11;
	cvta.to.global.u64 	%rd3, %rd12;
	mov.b32 	%r10, 0;
	st.global.u32 	[%rd3], %r10;
	ld.global.u32 	%r21, [%rd2];
	setp.lt.s32 	%p1, %r21, 1;
	mov.b64 	%rd22, 0;
	@%p1 bra 	$L__BB12_6;
	cvta.to.global.u64 	%rd4, %rd8;
	cvta.to.global.u64 	%rd5, %rd9;
	mov.b32 	%r22, 0;
	mov.u32 	%r20, %r22;
$L__BB12_2:
	mad.lo.s32 	%r12, %r21, %r21, %r20;
	mul.wide.u32 	%rd14, %r12, 4;
	add.s64 	%rd15, %rd4, %rd14;
	ld.global.u32 	%r13, [%rd15];
	setp.ne.s32 	%p2, %r13, 0;
	@%p2 bra 	$L__BB12_4;
	mul.wide.u32 	%rd16, %r20, 4;
	add.s64 	%rd17, %rd5, %rd16;
	ld.global.u32 	%r14, [%rd17];
	mul.wide.s32 	%rd18, %r22, 4;
	add.s64 	%rd19, %rd1, %rd18;
	st.global.u32 	[%rd19], %r14;
	ld.global.u32 	%r15, [%rd3];
	add.s32 	%r16, %r15, 1;
	st.global.u32 	[%rd3], %r16;
	add.s32 	%r22, %r22, 1;
	ld.global.u32 	%r21, [%rd2];
$L__BB12_4:
	add.s32 	%r20, %r20, 1;
	setp.lt.s32 	%p3, %r20, %r21;
	@%p3 bra 	$L__BB12_2;
	cvt.s64.s32 	%rd22, %r22;
$L__BB12_6:
	shl.b64 	%rd20, %rd22, 2;
	add.s64 	%rd21, %rd1, %rd20;
	mov.b32 	%r17, -1;
	st.global.u32 	[%rd21], %r17;
	ret;

}
	// .globl	print_dominantion_counter
.visible .entry print_dominantion_counter(
	.param .u64 .ptr .align 1 print_dominantion_counter_param_0,
	.param .u64 .ptr .align 1 print_dominantion_counter_param_1,
	.param .u64 .ptr .align 1 print_dominantion_counter_param_2
)
{
	.local .align 8 .b8 	__local_depot13[8];
	.reg .b64 	%SP;
	.reg .b64 	%SPL;
	.reg .pred 	%p<7>;
	.reg .b32 	%r<41>;
	.reg .b64 	%rd<27>;

	mov.u64 	%SPL, __local_depot13;
	cvta.local.u64 	%SP, %SPL;
	ld.param.u64 	%rd6, [print_dominantion_counter_param_0];
	ld.param.u64 	%rd7, [print_dominantion_counter_param_1];
	ld.param.u64 	%rd5, [print_dominantion_counter_param_2];
	cvta.to.global.u64 	%rd1, %rd6;
	cvta.to.global.u64 	%rd2, %rd7;
	add.u64 	%rd8, %SP, 0;
	add.u64 	%rd3, %SPL, 0;
	mov.u64 	%rd9, $str$39;
	cvta.global.u64 	%rd10, %rd9;
	{ // callseq 130, 0
	.param .b64 param0;
	st.param.b64 	[param0], %rd10;
	.param .b64 param1;
	st.param.b64 	[param1], 0;
	.param .b32 retval0;
	call.uni (retval0), 
	vprintf, 
	(
	param0, 
	param1
	);
	ld.param.b32 	%r15, [retval0];
	} // callseq 130
	ld.global.u32 	%r35, [%rd2];
	setp.lt.s32 	%p1, %r35, 1;
	@%p1 bra 	$L__BB13_3;
	cvta.to.global.u64 	%rd4, %rd5;
	mov.b32 	%r36, 0;
	mov.u64 	%rd13, $str$44;
$L__BB13_2:
	ld.global.u32 	%r18, [%rd4];
	mad.lo.s32 	%r19, %r35, %r18, %r36;
	mul.wide.s32 	%rd11, %r19, 4;
	add.s64 	%rd12, %rd1, %rd11;
	ld.global.u32 	%r20, [%rd12];
	st.local.u32 	[%rd3], %r20;
	cvta.global.u64 	%rd14, %rd13;
	{ // callseq 131, 0
	.param .b64 param0;
	st.param.b64 	[param0], %rd14;
	.param .b64 param1;
	st.param.b64 	[param1], %rd8;
	.param .b32 retval0;
	call.uni (retval0), 
	vprintf, 
	(
	param0, 
	param1
	);
	ld.param.b32 	%r21, [retval0];
	} // callseq 131
	add.s32 	%r36, %r36, 1;
	ld.global.u32 	%r35, [%rd2];
	setp.lt.s32 	%p2, %r36, %r35;
	@%p2 bra 	$L__BB13_2;
$L__BB13_3:
	cvta.global.u64 	%rd17, %rd9;
	{ // callseq 132, 0
	.param .b64 param0;
	st.param.b64 	[param0], %rd17;
	.param .b64 param1;
	st.param.b64 	[param1], 0;
	.param .b32 retval0;
	call.uni (retval0), 
	vprintf, 
	(
	param0, 
	param1
	);
	ld.param.b32 	%r23, [retval0];
	} // callseq 132
	ld.global.u32 	%r39, [%rd2];
	setp.lt.s32 	%p3, %r39, 1;
	@%p3 bra 	$L__BB13_9;
	mov.b32 	%r38, 0;
	mov.u64 	%rd20, $str$44;
$L__BB13_5:
	setp.lt.s32 	%p4, %r39, 1;
	@%p4 bra 	$L__BB13_8;
	mov.b32 	%r40, 0;
$L__BB13_7:
	mad.lo.s32 	%r27, %r39, %r38, %r40;
	mul.wide.s32 	%rd18, %r27, 4;
	add.s64 	%rd19, %rd1, %rd18;
	ld.global.u32 	%r28, [%rd19];
	st.local.u32 	[%rd3], %r28;
	cvta.global.u64 	%rd21, %rd20;
	{ // callseq 133, 0
	.param .b64 param0;
	st.param.b64 	[param0], %rd21;
	.param .b64 param1;
	st.param.b64 	[param1], %rd8;
	.param .b32 retval0;
	call.uni (retval0), 
	vprintf, 
	(
	param0, 
	param1
	);
	ld.param.b32 	%r29, [retval0];
	} // callseq 133
	add.s32 	%r40, %r40, 1;
	ld.global.u32 	%r39, [%rd2];
	setp.lt.s32 	%p5, %r40, %r39;
	@%p5 bra 	$L__BB13_7;
$L__BB13_8:
	cvta.global.u64 	%rd24, %rd9;
	{ // callseq 134, 0
	.param .b64 param0;
	st.param.b64 	[param0], %rd24;
	.param .b64 param1;
	st.param.b64 	[param1], 0;
	.param .b32 retval0;
	call.uni (retval0), 
	vprintf, 
	(
	param0, 
	param1
	);
	ld.param.b32 	%r31, [retval0];
	} // callseq 134
	add.s32 	%r38, %r38, 1;
	ld.global.u32 	%r39, [%rd2];
	setp.lt.s32 	%p6, %r38, %r39;
	@%p6 bra 	$L__BB13_5;
$L__BB13_9:
	cvta.global.u64 	%rd26, %rd9;
	{ // callseq 135, 0
	.param .b64 param0;
	st.param.b64 	[param0], %rd26;
	.param .b64 param1;
	st.param.b64 	[param1], 0;
	.param .b32 retval0;
	call.uni (retval0), 
	vprintf, 
	(
	param0, 
	param1
	);
	ld.param.b32 	%r33, [retval0];
	} // callseq 135
	ret;

}
	// .globl	memory_inicialization1
.visible .entry memory_inicialization1(
	.param .u64 .ptr .align 1 memory_inicialization1_param_0,
	.param .u64 .ptr .align 1 memory_inicialization1_param_1,
	.param .u64 .ptr .align 1 memory_inicialization1_param_2,
	.param .u64 .ptr .align 1 memory_inicialization1_param_3,
	.param .u64 .ptr .align 1 memory_inicialization1_param_4,
	.param .u64 .ptr .align 1 memory_inicialization1_param_5
)
{
	.reg .pred 	%p<5>;
	.reg .b32 	%r<29>;
	.reg .b64 	%rd<23>;
	.reg .b64 	%fd<3>;

	ld.param.u64 	%rd6, [memory_inicialization1_param_0];
	ld.param.u64 	%rd7, [memory_inicialization1_param_1];
	ld.param.u64 	%rd8, [memory_inicialization1_param_2];
	ld.param.u64 	%rd9, [memory_inicialization1_param_3];
	ld.param.u64 	%rd10, [memory_inicialization1_param_4];
	ld.param.u64 	%rd11, [memory_inicialization1_param_5];
	cvta.to.global.u64 	%rd1, %rd11;
	cvta.to.global.u64 	%rd2, %rd10;
	cvta.to.global.u64 	%rd3, %rd9;
	cvta.to.global.u64 	%rd12, %rd8;
	mov.u32 	%r1, %tid.x;
	mul.wide.u32 	%rd13, %r1, 4;
	add.s64 	%rd14, %rd12, %rd13;
	ld.global.u32 	%r2, [%rd14];
	ld.global.u32 	%r25, [%rd3];
	setp.lt.s32 	%p1, %r25, 1;
	@%p1 bra 	$L__BB14_3;
	cvta.to.global.u64 	%rd4, %rd6;
	mov.b32 	%r26, 0;
$L__BB14_2:
	mad.lo.s32 	%r14, %r25, %r2, %r26;
	mul.wide.s32 	%rd15, %r14, 8;
	add.s64 	%rd16, %rd4, %rd15;
	ld.global.f64 	%fd1, [%rd16];
	ld.global.u32 	%r15, [%rd1];
	shl.b32 	%r16, %r15, 1;
	add.s32 	%r17, %r16, %r1;
	mad.lo.s32 	%r18, %r17, %r25, %r26;
	mul.wide.s32 	%rd17, %r18, 8;
	add.s64 	%rd18, %rd4, %rd17;
	st.global.f64 	[%rd18], %fd1;
	add.s32 	%r26, %r26, 1;
	ld.global.u32 	%r25, [%rd3];
	setp.lt.s32 	%p2, %r26, %r25;
	@%p2 bra 	$L__BB14_2;
$L__BB14_3:
	ld.global.u32 	%r27, [%rd2];
	setp.lt.s32 	%p3, %r27, 1;
	@%p3 bra 	$L__BB14_6;
	cvta.to.global.u64 	%rd5, %rd7;
	mov.b32 	%r28, 0;
$L__BB14_5:
	mad.lo.s32 	%r20, %r27, %r2, %r28;
	mul.wide.s32 	%rd19, %r20, 8;
	add.s64 	%rd20, %rd5, %rd19;
	ld.global.f64 	%fd2, [%rd20];
	ld.global.u32 	%r21, [%rd1];
	shl.b32 	%r22, %r21, 1;
	add.s32 	%r23, %r22, %r1;
	mad.lo.s32 	%r24, %r23, %r27, %r28;
	mul.wide.s32 	%rd21, %r24, 8;
	add.s64 	%rd22, %rd5, %rd21;
	st.global.f64 	[%rd22], %fd2;
	add.s32 	%r28, %r28, 1;
	ld.global.u32 	%r27, [%rd2];
	setp.lt.s32 	%p4, %r28, %r27;
	@%p4 bra 	$L__BB14_5;
$L__BB14_6:
	ret;

}
	// .globl	crowding_distance_inicialization
.visible .entry crowding_distance_inicialization(
	.param .u64 .ptr .align 1 crowding_distance_inicialization_param_0
)
{
	.reg .b32 	%r<3>;
	.reg .b64 	%rd<5>;

	ld.param.u64 	%rd1, [crowding_distance_inicialization_param_0];
	cvta.to.global.u64 	%rd2, %rd1;
	mov.u32 	%r1, %tid.x;
	mul.wide.u32 	%rd3, %r1, 4;
	add.s64 	%rd4, %rd2, %rd3;
	mov.b32 	%r2, 0;
	st.global.u32 	[%rd4], %r2;
	ret;

}
	// .globl	front_sort
.visible .entry front_sort(
	.param .u64 .ptr .align 1 front_sort_param_0,
	.param .u64 .ptr .align 1 front_sort_param_1,
	.param .u64 .ptr .align 1 front_sort_param_2,
	.param .u64 .ptr .align 1 front_sort_param_3,
	.param .u64 .ptr .align 1 front_sort_param_4,
	.param .u64 .ptr .align 1 front_sort_param_5
)
{
	.reg .pred 	%p<6>;
	.reg .b32 	%r<29>;
	.reg .b64 	%rd<25>;
	.reg .b64 	%fd<5>;

	ld.param.u64 	%rd13, [front_sort_param_0];
	ld.param.u64 	%rd14, [front_sort_param_1];
	ld.param.u64 	%rd10, [front_sort_param_2];
	ld.param.u64 	%rd11, [front_sort_param_3];
	ld.param.u64 	%rd12, [front_sort_param_4];
	ld.param.u64 	%rd15, [front_sort_param_5];
	cvta.to.global.u64 	%rd1, %rd15;
	cvta.to.global.u64 	%rd2, %rd13;
	cvta.to.global.u64 	%rd3, %rd14;
	ld.global.u32 	%r26, [%rd3];
	setp.lt.s32 	%p1, %r26, 2;
	@%p1 bra 	$L__BB16_8;
	cvta.to.global.u64 	%rd4, %rd10;
	cvta.to.global.u64 	%rd5, %rd11;
	cvta.to.global.u64 	%rd6, %rd12;
	mov.b32 	%r22, 0;
$L__BB16_2:
	add.s32 	%r4, %r22, 1;
	setp.ge.s32 	%p2, %r4, %r26;
	@%p2 bra 	$L__BB16_7;
	mul.wide.u32 	%rd16, %r22, 4;
	add.s64 	%rd7, %rd2, %rd16;
	mul.wide.u32 	%rd17, %r22, 8;
	add.s64 	%rd8, %rd1, %rd17;
	mov.u32 	%r25, %r4;
$L__BB16_4:
	ld.global.u32 	%r8, [%rd7];
	mul.wide.u32 	%rd18, %r25, 4;
	add.s64 	%rd9, %rd2, %rd18;
	ld.global.u32 	%r9, [%rd9];
	ld.global.u32 	%r16, [%rd5];
	ld.global.u32 	%r17, [%rd6];
	mad.lo.s32 	%r18, %r16, %r8, %r17;
	mul.wide.s32 	%rd19, %r18, 8;
	add.s64 	%rd20, %rd4, %rd19;
	ld.global.f64 	%fd1, [%rd20];
	mad.lo.s32 	%r19, %r16, %r9, %r17;
	mul.wide.s32 	%rd21, %r19, 8;
	add.s64 	%rd22, %rd4, %rd21;
	ld.global.f64 	%fd2, [%rd22];
	setp.leu.f64 	%p3, %fd1, %fd2;
	@%p3 bra 	$L__BB16_6;
	st.global.u32 	[%rd7], %r9;
	st.global.u32 	[%rd9], %r8;
	ld.global.f64 	%fd3, [%rd8];
	mul.wide.u32 	%rd23, %r25, 8;
	add.s64 	%rd24, %rd1, %rd23;
	ld.global.f64 	%fd4, [%rd24];
	st.global.f64 	[%rd8], %fd4;
	st.global.f64 	[%rd24], %fd3;
	ld.global.u32 	%r26, [%rd3];
$L__BB16_6:
	add.s32 	%r25, %r25, 1;
	setp.lt.s32 	%p4, %r25, %r26;
	@%p4 bra 	$L__BB16_4;
$L__BB16_7:
	add.s32 	%r20, %r26, -1;
	setp.lt.s32 	%p5, %r4, %r20;
	mov.u32 	%r22, %r4;
	@%p5 bra 	$L__BB16_2;
$L__BB16_8:
	ret;

}
	// .globl	front_sort2
.visible .entry front_sort2(
	.param .u64 .ptr .align 1 front_sort2_param_0,
	.param .u64 .ptr .align 1 front_sort2_param_1,
	.param .u64 .ptr .align 1 front_sort2_param_2,
	.param .u64 .ptr .align 1 front_sort2_param_3,
	.param .u64 .ptr .align 1 front_sort2_param_4,
	.param .u64 .ptr .align 1 front_sort2_param_5,
	.param .u64 .ptr .align 1 front_sort2_param_6
)
{
	.reg .pred 	%p<6>;
	.reg .b32 	%r<48>;
	.reg .b64 	%rd<28>;
	.reg .b64 	%fd<5>;

	ld.param.u64 	%rd13, [front_sort2_param_0];
	ld.param.u64 	%rd14, [front_sort2_param_1];
	ld.param.u64 	%rd9, [front_sort2_param_2];
	ld.param.u64 	%rd10, [front_sort2_param_3];
	ld.param.u64 	%rd11, [front_sort2_param_4];
	ld.param.u64 	%rd15, [front_sort2_param_6];
	cvta.to.global.u64 	%rd1, %rd13;
	cvta.to.global.u64 	%rd2, %rd15;
	cvta.to.global.u64 	%rd3, %rd14;
	ld.global.u32 	%r43, [%rd3];
	ld.global.u32 	%r42, [%rd2];
	add.s32 	%r23, %r43, %r42;
	add.s32 	%r24, %r23, -1;
	setp.lt.s32 	%p1, %r24, 1;
	@%p1 bra 	$L__BB17_8;
	cvta.to.global.u64 	%rd4, %rd9;
	cvta.to.global.u64 	%rd5, %rd10;
	cvta.to.global.u64 	%rd6, %rd11;
	mov.b32 	%r36, 0;
$L__BB17_2:
	add.s32 	%r6, %r36, 1;
	add.s32 	%r26, %r42, %r43;
	setp.ge.s32 	%p2, %r6, %r26;
	@%p2 bra 	$L__BB17_7;
	mul.wide.u32 	%rd16, %r36, 4;
	add.s64 	%rd7, %rd1, %rd16;
	mov.u32 	%r41, %r6;
$L__BB17_4:
	ld.global.u32 	%r12, [%rd7];
	mul.wide.u32 	%rd17, %r41, 4;
	add.s64 	%rd8, %rd1, %rd17;
	ld.global.u32 	%r13, [%rd8];
	ld.global.u32 	%r27, [%rd5];
	ld.global.u32 	%r28, [%rd6];
	mad.lo.s32 	%r29, %r27, %r12, %r28;
	mul.wide.s32 	%rd18, %r29, 8;
	add.s64 	%rd19, %rd4, %rd18;
	ld.global.f64 	%fd1, [%rd19];
	mad.lo.s32 	%r30, %r27, %r13, %r28;
	mul.wide.s32 	%rd20, %r30, 8;
	add.s64 	%rd21, %rd4, %rd20;
	ld.global.f64 	%fd2, [%rd21];
	setp.leu.f64 	%p3, %fd1, %fd2;
	@%p3 bra 	$L__BB17_6;
	ld.param.u64 	%rd27, [front_sort2_param_5];
	st.global.u32 	[%rd7], %r13;
	st.global.u32 	[%rd8], %r12;
	cvta.to.global.u64 	%rd22, %rd27;
	mul.wide.u32 	%rd23, %r36, 8;
	add.s64 	%rd24, %rd22, %rd23;
	ld.global.f64 	%fd3, [%rd24];
	mul.wide.u32 	%rd25, %r41, 8;
	add.s64 	%rd26, %rd22, %rd25;
	ld.global.f64 	%fd4, [%rd26];
	st.global.f64 	[%rd24], %fd4;
	st.global.f64 	[%rd26], %fd3;
	ld.global.u32 	%r43, [%rd3];
	ld.global.u32 	%r42, [%rd2];
$L__BB17_6:
	add.s32 	%r41, %r41, 1;
	add.s32 	%r31, %r42, %r43;
	setp.lt.s32 	%p4, %r41, %r31;
	@%p4 bra 	$L__BB17_4;
$L__BB17_7:
	add.s32 	%r32, %r43, %r42;
	add.s32 	%r33, %r32, -1;
	setp.lt.s32 	%p5, %r6, %r33;
	mov.u32 	%r36, %r6;
	@%p5 bra 	$L__BB17_2;
$L__BB17_8:
	ret;

}
	// .globl	front_sort3
.visible .entry front_sort3(
	.param .u64 .ptr .align 1 front_sort3_param_0,
	.param .u64 .ptr .align 1 front_sort3_param_1,
	.param .u64 .ptr .align 1 front_sort3_param_2,
	.param .u64 .ptr .align 1 front_sort3_param_3,
	.param .u64 .ptr .align 1 front_sort3_param_4,
	.param .u64 .ptr .align 1 front_sort3_param_5,
	.param .u64 .ptr .align 1 front_sort3_param_6
)
{
	.reg .pred 	%p<15>;
	.reg .b32 	%r<141>;
	.reg .b64 	%rd<52>;
	.reg .b64 	%fd<5>;

	ld.param.u64 	%rd19, [front_sort3_param_0];
	ld.param.u64 	%rd20, [front_sort3_param_1];
	ld.param.u64 	%rd16, [front_sort3_param_2];
	ld.param.u64 	%rd17, [front_sort3_param_3];
	ld.param.u64 	%rd18, [front_sort3_param_4];
	ld.param.u64 	%rd21, [front_sort3_param_5];
	ld.param.u64 	%rd22, [front_sort3_param_6];
	cvta.to.global.u64 	%rd1, %rd21;
	cvta.to.global.u64 	%rd2, %rd19;
	cvta.to.global.u64 	%rd3, %rd20;
	cvta.to.global.u64 	%rd4, %rd22;
	ld.global.u32 	%r138, [%rd4];
	mul.wide.s32 	%rd23, %r138, 4;
	add.s64 	%rd24, %rd3, %rd23;
	ld.global.u32 	%r2, [%rd24+-8];
	setp.lt.s32 	%p1, %r2, 1;
	mov.b32 	%r129, 0;
	@%p1 bra 	$L__BB18_13;
	and.b32  	%r3, %r2, 15;
	setp.lt.u32 	%p2, %r2, 16;
	mov.b32 	%r129, 0;
	mov.u32 	%r120, %r129;
	@%p2 bra 	$L__BB18_4;
	and.b32  	%r120, %r2, 2147483632;
	neg.s32 	%r130, %r120;
	add.s64 	%rd51, %rd3, 32;
	mov.b32 	%r129, 0;
$L__BB18_3:
	.pragma "nounroll";
	ld.global.u32 	%r51, [%rd51+-32];
	add.s32 	%r52, %r51, %r129;
	ld.global.u32 	%r53, [%rd51+-28];
	add.s32 	%r54, %r53, %r52;
	ld.global.u32 	%r55, [%rd51+-24];
	add.s32 	%r56, %r55, %r54;
	ld.global.u32 	%r57, [%rd51+-20];
	add.s32 	%r58, %r57, %r56;
	ld.global.u32 	%r59, [%rd51+-16];
	add.s32 	%r60, %r59, %r58;
	ld.global.u32 	%r61, [%rd51+-12];
	add.s32 	%r62, %r61, %r60;
	ld.global.u32 	%r63, [%rd51+-8];
	add.s32 	%r64, %r63, %r62;
	ld.global.u32 	%r65, [%rd51+-4];
	add.s32 	%r66, %r65, %r64;
	ld.global.u32 	%r67, [%rd51];
	add.s32 	%r68, %r67, %r66;
	ld.global.u32 	%r69, [%rd51+4];
	add.s32 	%r70, %r69, %r68;
	ld.global.u32 	%r71, [%rd51+8];
	add.s32 	%r72, %r71, %r70;
	ld.global.u32 	%r73, [%rd51+12];
	add.s32 	%r74, %r73, %r72;
	ld.global.u32 	%r75, [%rd51+16];
	add.s32 	%r76, %r75, %r74;
	ld.global.u32 	%r77, [%rd51+20];
	add.s32 	%r78, %r77, %r76;
	ld.global.u32 	%r79, [%rd51+24];
	add.s32 	%r80, %r79, %r78;
	ld.global.u32 	%r81, [%rd51+28];
	add.s32 	%r129, %r81, %r80;
	add.s32 	%r130, %r130, 16;
	add.s64 	%rd51, %rd51, 64;
	setp.eq.s32 	%p3, %r130, 0;
	@%p3 bra 	$L__BB18_4;
	bra.uni 	$L__BB18_3;
$L__BB18_4:
	setp.eq.s32 	%p4, %r3, 0;
	@%p4 bra 	$L__BB18_13;
	and.b32  	%r9, %r2, 7;
	setp.lt.u32 	%p5, %r3, 8;
	@%p5 bra 	$L__BB18_7;
	mul.wide.u32 	%rd25, %r120, 4;
	add.s64 	%rd26, %rd3, %rd25;
	ld.global.u32 	%r83, [%rd26];
	add.s32 	%r84, %r83, %r129;
	ld.global.u32 	%r85, [%rd26+4];
	add.s32 	%r86, %r85, %r84;
	ld.global.u32 	%r87, [%rd26+8];
	add.s32 	%r88, %r87, %r86;
	ld.global.u32 	%r89, [%rd26+12];
	add.s32 	%r90, %r89, %r88;
	ld.global.u32 	%r91, [%rd26+16];
	add.s32 	%r92, %r91, %r90;
	ld.global.u32 	%r93, [%rd26+20];
	add.s32 	%r94, %r93, %r92;
	ld.global.u32 	%r95, [%rd26+24];
	add.s32 	%r96, %r95, %r94;
	ld.global.u32 	%r97, [%rd26+28];
	add.s32 	%r129, %r97, %r96;
	add.s32 	%r120, %r120, 8;
$L__BB18_7:
	setp.eq.s32 	%p6, %r9, 0;
	@%p6 bra 	$L__BB18_13;
	and.b32  	%r15, %r2, 3;
	setp.lt.u32 	%p7, %r9, 4;
	@%p7 bra 	$L__BB18_10;
	mul.wide.u32 	%rd27, %r120, 4;
	add.s64 	%rd28, %rd3, %rd27;
	ld.global.u32 	%r99, [%rd28];
	add.s32 	%r100, %r99, %r129;
	ld.global.u32 	%r101, [%rd28+4];
	add.s32 	%r102, %r101, %r100;
	ld.global.u32 	%r103, [%rd28+8];
	add.s32 	%r104, %r103, %r102;
	ld.global.u32 	%r105, [%rd28+12];
	add.s32 	%r129, %r105, %r104;
	add.s32 	%r120, %r120, 4;
$L__BB18_10:
	setp.eq.s32 	%p8, %r15, 0;
	@%p8 bra 	$L__BB18_13;
	mul.wide.u32 	%rd29, %r120, 4;
	add.s64 	%rd50, %rd3, %rd29;
	neg.s32 	%r127, %r15;
$L__BB18_12:
	.pragma "nounroll";
	ld.global.u32 	%r106, [%rd50];
	add.s32 	%r129, %r106, %r129;
	add.s64 	%rd50, %rd50, 4;
	add.s32 	%r127, %r127, 1;
	setp.ne.s32 	%p9, %r127, 0;
	@%p9 bra 	$L__BB18_12;
$L__BB18_13:
	mul.wide.s32 	%rd30, %r2, 4;
	add.s64 	%rd31, %rd3, %rd30;
	ld.global.u32 	%r133, [%rd31];
	setp.lt.s32 	%p10, %r133, 2;
	@%p10 bra 	$L__BB18_21;
	cvta.to.global.u64 	%rd9, %rd16;
	cvta.to.global.u64 	%rd10, %rd17;
	cvta.to.global.u64 	%rd11, %rd18;
	mov.b32 	%r134, 0;
$L__BB18_15:
	add.s32 	%r35, %r134, 1;
	setp.ge.s32 	%p11, %r35, %r133;
	@%p11 bra 	$L__BB18_20;
	add.s32 	%r108, %r134, %r129;
	mul.wide.s32 	%rd32, %r108, 4;
	add.s64 	%rd14, %rd2, %rd32;
	mul.wide.u32 	%rd38, %r134, 8;
	add.s64 	%rd39, %rd1, %rd38;
	mov.u32 	%r137, %r35;
$L__BB18_17:
	ld.global.u32 	%r39, [%rd14];
	add.s32 	%r109, %r137, %r129;
	mul.wide.s32 	%rd33, %r109, 4;
	add.s64 	%rd15, %rd2, %rd33;
	ld.global.u32 	%r40, [%rd15];
	ld.global.u32 	%r110, [%rd10];
	ld.global.u32 	%r111, [%rd11];
	mad.lo.s32 	%r112, %r110, %r39, %r111;
	mul.wide.s32 	%rd34, %r112, 8;
	add.s64 	%rd35, %rd9, %rd34;
	ld.global.f64 	%fd1, [%rd35];
	mad.lo.s32 	%r113, %r110, %r40, %r111;
	mul.wide.s32 	%rd36, %r113, 8;
	add.s64 	%rd37, %rd9, %rd36;
	ld.global.f64 	%fd2, [%rd37];
	setp.leu.f64 	%p12, %fd1, %fd2;
	@%p12 bra 	$L__BB18_19;
	st.global.u32 	[%rd14], %r40;
	st.global.u32 	[%rd15], %r39;
	ld.global.f64 	%fd3, [%rd39];
	mul.wide.u32 	%rd40, %r137, 8;
	add.s64 	%rd41, %rd1, %rd40;
	ld.global.f64 	%fd4, [%rd41];
	st.global.f64 	[%rd39], %fd4;
	st.global.f64 	[%rd41], %fd3;
	ld.global.u32 	%r138, [%rd4];
$L__BB18_19:
	add.s32 	%r137, %r137, 1;
	mul.wide.s32 	%rd42, %r138, 4;
	add.s64 	%rd43, %rd3, %rd42;
	ld.global.u32 	%r114, [%rd43+-8];
	mul.wide.s32 	%rd44, %r114, 4;
	add.s64 	%rd45, %rd3, %rd44;
	ld.global.u32 	%r115, [%rd45];
	setp.lt.s32 	%p13, %r137, %r115;
	@%p13 bra 	$L__BB18_17;
$L__BB18_20:
	mul.wide.s32 	%rd46, %r138, 4;
	add.s64 	%rd47, %rd3, %rd46;
	ld.global.u32 	%r116, [%rd47+-8];
	mul.wide.s32 	%rd48, %r116, 4;
	add.s64 	%rd49, %rd3, %rd48;
	ld.global.u32 	%r133, [%rd49];
	add.s32 	%r117, %r133, -1;
	setp.lt.s32 	%p14, %r35, %r117;
	mov.u32 	%r134, %r35;
	@%p14 bra 	$L__BB18_15;
$L__BB18_21:
	ret;

}
	// .globl	front_sort4
.visible .entry front_sort4(
	.param .u64 .ptr .align 1 front_sort4_param_0,
	.param .u64 .ptr .align 1 front_sort4_param_1,
	.param .u64 .ptr .align 1 front_sort4_param_2,
	.param .u64 .ptr .align 1 front_sort4_param_3,
	.param .u64 .ptr .align 1 front_sort4_param_4,
	.param .u64 .ptr .align 1 front_sort4_param_5,
	.param .u64 .ptr .align 1 front_sort4_param_6,
	.param .u64 .ptr .align 1 front_sort4_param_7
)
{


	ret;

}
	// .globl	front_sort5_par
.visible .entry front_sort5_par(
	.param .u64 .ptr .align 1 front_sort5_par_param_0,
	.param .u64 .ptr .align 1 front_sort5_par_param_1,
	.param .u64 .ptr .align 1 front_sort5_par_param_2,
	.param .u64 .ptr .align 1 front_sort5_par_param_3,
	.param .u64 .ptr .align 1 front_sort5_par_param_4,
	.param .u64 .ptr .align 1 front_sort5_par_param_5
)
{
	.reg .pred 	%p<2>;
	.reg .b32 	%r<9>;
	.reg .b64 	%rd<15>;
	.reg .b64 	%fd<3>;

	ld.param.u64 	%rd2, [front_sort5_par_param_0];
	ld.param.u64 	%rd3, [front_sort5_par_param_1];
	ld.param.u64 	%rd4, [front_sort5_par_param_2];
	ld.param.u64 	%rd5, [front_sort5_par_param_5];
	cvta.to.global.u64 	%rd6, %rd2;
	cvta.to.global.u64 	%rd7, %rd4;
	cvta.to.global.u64 	%rd8, %rd3;
	cvta.to.global.u64 	%rd9, %rd5;
	mov.u32 	%r3, %tid.x;
	shl.b32 	%r4, %r3, 1;
	mul.wide.u32 	%rd10, %r4, 4;
	add.s64 	%rd1, %rd9, %rd10;
	ld.global.u32 	%r1, [%rd1];
	ld.global.u32 	%r5, [%rd8];
	ld.global.u32 	%r6, [%rd7];
	mad.lo.s32 	%r7, %r5, %r1, %r6;
	mul.wide.s32 	%rd11, %r7, 8;
	add.s64 	%rd12, %rd6, %rd11;
	ld.global.f64 	%fd1, [%rd12];
	ld.global.u32 	%r2, [%rd1+4];
	mad.lo.s32 	%r8, %r5, %r2, %r6;
	mul.wide.s32 	%rd13, %r8, 8;
	add.s64 	%rd14, %rd6, %rd13;
	ld.global.f64 	%fd2, [%rd14];
	setp.leu.f64 	%p1, %fd1, %fd2;
	@%p1 bra 	$L__BB20_2;
	st.global.u32 	[%rd1], %r2;
	st.global.u32 	[%rd1+4], %r1;
$L__BB20_2:
	ret;

}
	// .globl	front_sort5_impar
.visible .entry front_sort5_impar(
	.param .u64 .ptr .align 1 front_sort5_impar_param_0,
	.param .u64 .ptr .align 1 front_sort5_impar_param_1,
	.param .u64 .ptr .align 1 front_sort5_impar_param_2,
	.param .u64 .ptr .align 1 front_sort5_impar_param_3,
	.param .u64 .ptr .align 1 front_sort5_impar_param_4,
	.param .u64 .ptr .align 1 front_sort5_impar_param_5
)
{
	.reg .pred 	%p<2>;
	.reg .b32 	%r<9>;
	.reg .b64 	%rd<15>;
	.reg .b64 	%fd<3>;

	ld.param.u64 	%rd2, [front_sort5_impar_param_0];
	ld.param.u64 	%rd3, [front_sort5_impar_param_1];
	ld.param.u64 	%rd4, [front_sort5_impar_param_2];
	ld.param.u64 	%rd5, [front_sort5_impar_param_5];
	cvta.to.global.u64 	%rd6, %rd2;
	cvta.to.global.u64 	%rd7, %rd4;
	cvta.to.global.u64 	%rd8, %rd3;
	cvta.to.global.u64 	%rd9, %rd5;
	mov.u32 	%r3, %tid.x;
	shl.b32 	%r4, %r3, 1;
	mul.wide.u32 	%rd10, %r4, 4;
	add.s64 	%rd1, %rd9, %rd10;
	ld.global.u32 	%r1, [%rd1+4];
	ld.global.u32 	%r5, [%rd8];
	ld.global.u32 	%r6, [%rd7];
	mad.lo.s32 	%r7, %r5, %r1, %r6;
	mul.wide.s32 	%rd11, %r7, 8;
	add.s64 	%rd12, %rd6, %rd11;
	ld.global.f64 	%fd1, [%rd12];
	ld.global.u32 	%r2, [%rd1+8];
	mad.lo.s32 	%r8, %r5, %r2, %r6;
	mul.wide.s32 	%rd13, %r8, 8;
	add.s64 	%rd14, %rd6, %rd13;
	ld.global.f64 	%fd2, [%rd14];
	setp.leu.f64 	%p1, %fd1, %fd2;
	@%p1 bra 	$L__BB21_2;
	st.global.u32 	[%rd1+4], %r2;
	st.global.u32 	[%rd1+8], %r1;
$L__BB21_2:
	ret;

}
	// .globl	front_sort_crowding_distance
.visible .entry front_sort_crowding_distance(
	.param .u64 .ptr .align 1 front_sort_crowding_distance_param_0,
	.param .u64 .ptr .align 1 front_sort_crowding_distance_param_1,
	.param .u64 .ptr .align 1 front_sort_crowding_distance_param_2
)
{
	.reg .pred 	%p<8>;
	.reg .b32 	%r<31>;
	.reg .b64 	%rd<15>;
	.reg .b64 	%fd<5>;

	ld.param.u64 	%rd8, [front_sort_crowding_distance_param_0];
	ld.param.u64 	%rd9, [front_sort_crowding_distance_param_1];
	ld.param.u64 	%rd10, [front_sort_crowding_distance_param_2];
	cvta.to.global.u64 	%rd1, %rd8;
	cvta.to.global.u64 	%rd2, %rd10;
	cvta.to.global.u64 	%rd3, %rd9;
	ld.global.u32 	%r23, [%rd3];
	setp.lt.s32 	%p1, %r23, 2;
	@%p1 bra 	$L__BB22_11;
	mov.b32 	%r22, 0;
$L__BB22_2:
	add.s32 	%r4, %r22, 1;
	setp.ge.s32 	%p2, %r4, %r23;
	@%p2 bra 	$L__BB22_10;
	mul.wide.u32 	%rd11, %r22, 8;
	add.s64 	%rd4, %rd2, %rd11;
	mul.wide.u32 	%rd12, %r22, 4;
	add.s64 	%rd5, %rd1, %rd12;
	mov.u32 	%r25, %r4;
$L__BB22_4:
	ld.global.f64 	%fd1, [%rd4];
	mul.wide.u32 	%rd13, %r25, 8;
	add.s64 	%rd6, %rd2, %rd13;
	ld.global.f64 	%fd2, [%rd6];
	setp.geu.f64 	%p3, %fd1, %fd2;
	mul.wide.u32 	%rd14, %r25, 4;
	add.s64 	%rd7, %rd1, %rd14;
	@%p3 bra 	$L__BB22_6;
	ld.global.u32 	%r27, [%rd5];
	ld.global.u32 	%r26, [%rd7];
	bra.uni 	$L__BB22_8;
$L__BB22_6:
	setp.neu.f64 	%p4, %fd1, %fd2;
	@%p4 bra 	$L__BB22_9;
	ld.global.u32 	%r27, [%rd5];
	ld.global.u32 	%r26, [%rd7];
	setp.le.s32 	%p5, %r27, %r26;
	@%p5 bra 	$L__BB22_9;
$L__BB22_8:
	st.global.u32 	[%rd5], %r26;
	st.global.u32 	[%rd7], %r27;
	ld.global.f64 	%fd3, [%rd4];
	ld.global.f64 	%fd4, [%rd6];
	st.global.f64 	[%rd4], %fd4;
	st.global.f64 	[%rd6], %fd3;
	ld.global.u32 	%r23, [%rd3];
$L__BB22_9:
	add.s32 	%r25, %r25, 1;
	setp.lt.s32 	%p6, %r25, %r23;
	@%p6 bra 	$L__BB22_4;
$L__BB22_10:
	add.s32 	%r20, %r23, -1;
	setp.lt.s32 	%p7, %r4, %r20;
	mov.u32 	%r22, %r4;
	@%p7 bra 	$L__BB22_2;
$L__BB22_11:
	ret;

}
	// .globl	front_sort_crowding_distance2
.visible .entry front_sort_crowding_distance2(
	.param .u64 .ptr .align 1 front_sort_crowding_distance2_param_0,
	.param .u64 .ptr .align 1 front_sort_crowding_distance2_param_1,
	.param .u64 .ptr .align 1 front_sort_crowding_distance2_param_2,
	.param .u64 .ptr .align 1 front_sort_crowding_distance2_param_3
)
{
	.reg .pred 	%p<6>;
	.reg .b32 	%r<44>;
	.reg .b64 	%rd<17>;
	.reg .b64 	%fd<5>;

	ld.param.u64 	%rd8, [front_sort_crowding_distance2_param_0];
	ld.param.u64 	%rd9, [front_sort_crowding_distance2_param_1];
	ld.param.u64 	%rd10, [front_sort_crowding_distance2_param_2];
	ld.param.u64 	%rd11, [front_sort_crowding_distance2_param_3];
	cvta.to.global.u64 	%rd1, %rd8;
	cvta.to.global.u64 	%rd2, %rd10;
	cvta.to.global.u64 	%rd3, %rd11;
	cvta.to.global.u64 	%rd4, %rd9;
	ld.global.u32 	%r39, [%rd4];
	ld.global.u32 	%r38, [%rd3];
	add.s32 	%r21, %r39, %r38;
	add.s32 	%r22, %r21, -1;
	setp.lt.s32 	%p1, %r22, 1;
	@%p1 bra 	$L__BB23_8;
	mov.b32 	%r32, 0;
$L__BB23_2:
	add.s32 	%r6, %r32, 1;
	add.s32 	%r24, %r38, %r39;
	setp.ge.s32 	%p2, %r6, %r24;
	@%p2 bra 	$L__BB23_7;
	mul.wide.u32 	%rd12, %r32, 8;
	add.s64 	%rd5, %rd2, %rd12;
	mul.wide.u32 	%rd13, %r32, 4;
	add.s64 	%rd6, %rd1, %rd13;
	mov.u32 	%r37, %r6;
$L__BB23_4:
	ld.global.f64 	%fd1, [%rd5];
	mul.wide.u32 	%rd14, %r37, 8;
	add.s64 	%rd7, %rd2, %rd14;
	ld.global.f64 	%fd2, [%rd7];
	setp.geu.f64 	%p3, %fd1, %fd2;
	@%p3 bra 	$L__BB23_6;
	ld.global.u32 	%r25, [%rd6];
	mul.wide.u32 	%rd15, %r37, 4;
	add.s64 	%rd16, %rd1, %rd15;
	ld.global.u32 	%r26, [%rd16];
	st.global.u32 	[%rd6], %r26;
	st.global.u32 	[%rd16], %r25;
	ld.global.f64 	%fd3, [%rd5];
	ld.global.f64 	%fd4, [%rd7];
	st.global.f64 	[%rd5], %fd4;
	st.global.f64 	[%rd7], %fd3;
	ld.global.u32 	%r39, [%rd4];
	ld.global.u32 	%r38, [%rd3];
$L__BB23_6:
	add.s32 	%r37, %r37, 1;
	add.s32 	%r27, %r38, %r39;
	setp.lt.s32 	%p4, %r37, %r27;
	@%p4 bra 	$L__BB23_4;
$L__BB23_7:
	add.s32 	%r28, %r39, %r38;
	add.s32 	%r29, %r28, -1;
	setp.lt.s32 	%p5, %r6, %r29;
	mov.u32 	%r32, %r6;
	@%p5 bra 	$L__BB23_2;
$L__BB23_8:
	ret;

}
	// .globl	front_sort_crowding_distance3
.visible .entry front_sort_crowding_distance3(
	.param .u64 .ptr .align 1 front_sort_crowding_distance3_param_0,
	.param .u64 .ptr .align 1 front_sort_crowding_distance3_param_1,
	.param .u64 .ptr .align 1 front_sort_crowding_distance3_param_2,
	.param .u64 .ptr .align 1 front_sort_crowding_distance3_param_3
)
{
	.reg .pred 	%p<38>;
	.reg .b32 	%r<162>;
	.reg .b64 	%rd<49>;
	.reg .b64 	%fd<37>;

	ld.param.u64 	%rd16, [front_sort_crowding_distance3_param_0];
	ld.param.u64 	%rd17, [front_sort_crowding_distance3_param_1];
	ld.param.u64 	%rd18, [front_sort_crowding_distance3_param_2];
	ld.param.u64 	%rd19, [front_sort_crowding_distance3_param_3];
	cvta.to.global.u64 	%rd1, %rd16;
	cvta.to.global.u64 	%rd2, %rd18;
	cvta.to.global.u64 	%rd3, %rd17;
	cvta.to.global.u64 	%rd20, %rd19;
	ld.global.u32 	%r50, [%rd20];
	mul.wide.s32 	%rd21, %r50, 4;
	add.s64 	%rd22, %rd3, %rd21;
	ld.global.u32 	%r1, [%rd22+-8];
	mul.wide.s32 	%rd23, %r1, 4;
	add.s64 	%rd24, %rd3, %rd23;
	ld.global.u32 	%r2, [%rd24];
	setp.lt.s32 	%p1, %r1, 1;
	mov.b32 	%r154, 0;
	@%p1 bra 	$L__BB24_13;
	and.b32  	%r3, %r1, 15;
	setp.lt.u32 	%p2, %r1, 16;
	mov.b32 	%r154, 0;
	mov.u32 	%r144, %r154;
	@%p2 bra 	$L__BB24_4;
	and.b32  	%r144, %r1, 2147483632;
	mov.b32 	%r154, 0;
	mov.u32 	%r156, %r154;
$L__BB24_3:
	.pragma "nounroll";
	mul.wide.u32 	%rd25, %r156, 4;
	add.s64 	%rd26, %rd3, %rd25;
	ld.global.u32 	%r54, [%rd26];
	add.s32 	%r55, %r54, %r154;
	ld.global.u32 	%r56, [%rd26+4];
	add.s32 	%r57, %r56, %r55;
	ld.global.u32 	%r58, [%rd26+8];
	add.s32 	%r59, %r58, %r57;
	ld.global.u32 	%r60, [%rd26+12];
	add.s32 	%r61, %r60, %r59;
	ld.global.u32 	%r62, [%rd26+16];
	add.s32 	%r63, %r62, %r61;
	ld.global.u32 	%r64, [%rd26+20];
	add.s32 	%r65, %r64, %r63;
	ld.global.u32 	%r66, [%rd26+24];
	add.s32 	%r67, %r66, %r65;
	ld.global.u32 	%r68, [%rd26+28];
	add.s32 	%r69, %r68, %r67;
	ld.global.u32 	%r70, [%rd26+32];
	add.s32 	%r71, %r70, %r69;
	ld.global.u32 	%r72, [%rd26+36];
	add.s32 	%r73, %r72, %r71;
	ld.global.u32 	%r74, [%rd26+40];
	add.s32 	%r75, %r74, %r73;
	ld.global.u32 	%r76, [%rd26+44];
	add.s32 	%r77, %r76, %r75;
	ld.global.u32 	%r78, [%rd26+48];
	add.s32 	%r79, %r78, %r77;
	ld.global.u32 	%r80, [%rd26+52];
	add.s32 	%r81, %r80, %r79;
	ld.global.u32 	%r82, [%rd26+56];
	add.s32 	%r83, %r82, %r81;
	ld.global.u32 	%r84, [%rd26+60];
	add.s32 	%r154, %r84, %r83;
	add.s32 	%r156, %r156, 16;
	setp.eq.s32 	%p3, %r156, %r144;
	@%p3 bra 	$L__BB24_4;
	bra.uni 	$L__BB24_3;
$L__BB24_4:
	setp.eq.s32 	%p4, %r3, 0;
	@%p4 bra 	$L__BB24_13;
	and.b32  	%r8, %r1, 7;
	setp.lt.u32 	%p5, %r3, 8;
	@%p5 bra 	$L__BB24_7;
	mul.wide.u32 	%rd27, %r144, 4;
	add.s64 	%rd28, %rd3, %rd27;
	ld.global.u32 	%r86, [%rd28];
	add.s32 	%r87, %r86, %r154;
	ld.global.u32 	%r88, [%rd28+4];
	add.s32 	%r89, %r88, %r87;
	ld.global.u32 	%r90, [%rd28+8];
	add.s32 	%r91, %r90, %r89;
	ld.global.u32 	%r92, [%rd28+12];
	add.s32 	%r93, %r92, %r91;
	ld.global.u32 	%r94, [%rd28+16];
	add.s32 	%r95, %r94, %r93;
	ld.global.u32 	%r96, [%rd28+20];
	add.s32 	%r97, %r96, %r95;
	ld.global.u32 	%r98, [%rd28+24];
	add.s32 	%r99, %r98, %r97;
	ld.global.u32 	%r100, [%rd28+28];
	add.s32 	%r154, %r100, %r99;
	add.s32 	%r144, %r144, 8;
$L__BB24_7:
	setp.eq.s32 	%p6, %r8, 0;
	@%p6 bra 	$L__BB24_13;
	and.b32  	%r14, %r1, 3;
	setp.lt.u32 	%p7, %r8, 4;
	@%p7 bra 	$L__BB24_10;
	mul.wide.u32 	%rd29, %r144, 4;
	add.s64 	%rd30, %rd3, %rd29;
	ld.global.u32 	%r102, [%rd30];
	add.s32 	%r103, %r102, %r154;
	ld.global.u32 	%r104, [%rd30+4];
	add.s32 	%r105, %r104, %r103;
	ld.global.u32 	%r106, [%rd30+8];
	add.s32 	%r107, %r106, %r105;
	ld.global.u32 	%r108, [%rd30+12];
	add.s32 	%r154, %r108, %r107;
	add.s32 	%r144, %r144, 4;
$L__BB24_10:
	setp.eq.s32 	%p8, %r14, 0;
	@%p8 bra 	$L__BB24_13;
	mov.b32 	%r153, 0;
$L__BB24_12:
	.pragma "nounroll";
	mul.wide.u32 	%rd31, %r144, 4;
	add.s64 	%rd32, %rd3, %rd31;
	ld.global.u32 	%r110, [%rd32];
	add.s32 	%r154, %r110, %r154;
	add.s32 	%r144, %r144, 1;
	add.s32 	%r153, %r153, 1;
	setp.ne.s32 	%p9, %r153, %r14;
	@%p9 bra 	$L__BB24_12;
$L__BB24_13:
	add.s32 	%r27, %r2, -1;
	setp.lt.s32 	%p10, %r2, 2;
	@%p10 bra 	$L__BB24_51;
	add.s32 	%r28, %r2, -2;
	cvt.s64.s32 	%rd4, %r154;
	neg.s32 	%r29, %r2;
	mov.b32 	%r157, 0;
	shl.b64 	%rd35, %rd4, 2;
$L__BB24_15:
	sub.s32 	%r112, %r27, %r157;
	add.s32 	%r35, %r157, 1;
	mul.wide.u32 	%rd33, %r157, 8;
	add.s64 	%rd5, %rd2, %rd33;
	mul.wide.u32 	%rd34, %r157, 4;
	add.s64 	%rd6, %rd1, %rd34;
	add.s64 	%rd7, %rd6, %rd35;
	and.b32  	%r36, %r112, 3;
	setp.eq.s32 	%p11, %r36, 0;
	mov.u32 	%r158, %r35;
	@%p11 bra 	$L__BB24_31;
	ld.global.f64 	%fd33, [%rd5];
	ld.global.f64 	%fd2, [%rd5+8];
	setp.lt.f64 	%p12, %fd33, %fd2;
	@%p12 bra 	$L__BB24_19;
	setp.neu.f64 	%p13, %fd33, %fd2;
	@%p13 bra 	$L__BB24_20;
	ld.global.u32 	%r113, [%rd6];
	ld.global.u32 	%r114, [%rd6+4];
	setp.le.s32 	%p14, %r113, %r114;
	@%p14 bra 	$L__BB24_20;
$L__BB24_19:
	ld.global.u32 	%r115, [%rd7];
	ld.global.u32 	%r116, [%rd7+4];
	st.global.u32 	[%rd7], %r116;
	st.global.u32 	[%rd7+4], %r115;
	ld.global.f64 	%fd20, [%rd5];
	ld.global.f64 	%fd33, [%rd5+8];
	st.global.f64 	[%rd5], %fd33;
	st.global.f64 	[%rd5+8], %fd20;
$L__BB24_20:
	add.s32 	%r158, %r157, 2;
	setp.eq.s32 	%p15, %r36, 1;
	@%p15 bra 	$L__BB24_31;
	ld.global.f64 	%fd5, [%rd5+16];
	setp.lt.f64 	%p16, %fd33, %fd5;
	@%p16 bra 	$L__BB24_24;
	setp.neu.f64 	%p17, %fd33, %fd5;
	@%p17 bra 	$L__BB24_25;
	ld.global.u32 	%r117, [%rd6];
	ld.global.u32 	%r118, [%rd6+8];
	setp.le.s32 	%p18, %r117, %r118;
	@%p18 bra 	$L__BB24_25;
$L__BB24_24:
	ld.global.u32 	%r119, [%rd7];
	ld.global.u32 	%r120, [%rd7+8];
	st.global.u32 	[%rd7], %r120;
	st.global.u32 	[%rd7+8], %r119;
	ld.global.f64 	%fd21, [%rd5];
	ld.global.f64 	%fd33, [%rd5+16];
	st.global.f64 	[%rd5], %fd33;
	st.global.f64 	[%rd5+16], %fd21;
$L__BB24_25:
	add.s32 	%r158, %r157, 3;
	setp.eq.s32 	%p19, %r36, 2;
	@%p19 bra 	$L__BB24_31;
	ld.global.f64 	%fd8, [%rd5+24];
	setp.lt.f64 	%p20, %fd33, %fd8;
	@%p20 bra 	$L__BB24_29;
	setp.neu.f64 	%p21, %fd33, %fd8;
	@%p21 bra 	$L__BB24_30;
	ld.global.u32 	%r121, [%rd6];
	ld.global.u32 	%r122, [%rd6+12];
	setp.le.s32 	%p22, %r121, %r122;
	@%p22 bra 	$L__BB24_30;
$L__BB24_29:
	ld.global.u32 	%r123, [%rd7];
	ld.global.u32 	%r124, [%rd7+12];
	st.global.u32 	[%rd7], %r124;
	st.global.u32 	[%rd7+12], %r123;
	ld.global.f64 	%fd22, [%rd5];
	ld.global.f64 	%fd23, [%rd5+24];
	st.global.f64 	[%rd5], %fd23;
	st.global.f64 	[%rd5+24], %fd22;
$L__BB24_30:
	add.s32 	%r158, %r157, 4;
$L__BB24_31:
	sub.s32 	%r125, %r28, %r157;
	setp.lt.u32 	%p23, %r125, 3;
	@%p23 bra 	$L__BB24_50;
	mul.wide.u32 	%rd37, %r158, 8;
	add.s64 	%rd38, %rd2, %rd37;
	add.s64 	%rd48, %rd38, 16;
	mul.wide.u32 	%rd39, %r158, 4;
	add.s64 	%rd40, %rd1, %rd39;
	add.s64 	%rd47, %rd40, 8;
	add.s32 	%r160, %r29, %r158;
	add.s32 	%r159, %r154, %r158;
$L__BB24_33:
	ld.global.f64 	%fd35, [%rd5];
	ld.global.f64 	%fd10, [%rd48+-16];
	setp.lt.f64 	%p24, %fd35, %fd10;
	@%p24 bra 	$L__BB24_36;
	setp.neu.f64 	%p25, %fd35, %fd10;
	@%p25 bra 	$L__BB24_37;
	ld.global.u32 	%r126, [%rd6];
	ld.global.u32 	%r127, [%rd47+-8];
	setp.le.s32 	%p26, %r126, %r127;
	@%p26 bra 	$L__BB24_37;
$L__BB24_36:
	mul.wide.s32 	%rd41, %r159, 4;
	add.s64 	%rd42, %rd1, %rd41;
	ld.global.u32 	%r128, [%rd7];
	ld.global.u32 	%r129, [%rd42];
	st.global.u32 	[%rd7], %r129;
	st.global.u32 	[%rd42], %r128;
	ld.global.f64 	%fd24, [%rd5];
	ld.global.f64 	%fd25, [%rd48+-16];
	st.global.f64 	[%rd5], %fd25;
	st.global.f64 	[%rd48+-16], %fd24;
	ld.global.f64 	%fd35, [%rd5];
$L__BB24_37:
	cvt.s64.s32 	%rd43, %r158;
	add.s64 	%rd44, %rd4, %rd43;
	shl.b64 	%rd45, %rd44, 2;
	add.s64 	%rd46, %rd1, %rd45;
	add.s64 	%rd13, %rd46, 8;
	ld.global.f64 	%fd13, [%rd48+-8];
	setp.lt.f64 	%p27, %fd35, %fd13;
	@%p27 bra 	$L__BB24_40;
	setp.neu.f64 	%p28, %fd35, %fd13;
	@%p28 bra 	$L__BB24_41;
	ld.global.u32 	%r130, [%rd6];
	ld.global.u32 	%r131, [%rd47+-4];
	setp.le.s32 	%p29, %r130, %r131;
	@%p29 bra 	$L__BB24_41;
$L__BB24_40:
	ld.global.u32 	%r132, [%rd7];
	ld.global.u32 	%r133, [%rd13+-4];
	st.global.u32 	[%rd7], %r133;
	st.global.u32 	[%rd13+-4], %r132;
	ld.global.f64 	%fd26, [%rd5];
	ld.global.f64 	%fd27, [%rd48+-8];
	st.global.f64 	[%rd5], %fd27;
	st.global.f64 	[%rd48+-8], %fd26;
	ld.global.f64 	%fd35, [%rd5];
$L__BB24_41:
	ld.global.f64 	%fd16, [%rd48];
	setp.lt.f64 	%p30, %fd35, %fd16;
	@%p30 bra 	$L__BB24_44;
	setp.neu.f64 	%p31, %fd35, %fd16;
	@%p31 bra 	$L__BB24_45;
	ld.global.u32 	%r134, [%rd6];
	ld.global.u32 	%r135, [%rd47];
	setp.le.s32 	%p32, %r134, %r135;
	@%p32 bra 	$L__BB24_45;
$L__BB24_44:
	ld.global.u32 	%r136, [%rd7];
	ld.global.u32 	%r137, [%rd13];
	st.global.u32 	[%rd7], %r137;
	st.global.u32 	[%rd13], %r136;
	ld.global.f64 	%fd28, [%rd5];
	ld.global.f64 	%fd29, [%rd48];
	st.global.f64 	[%rd5], %fd29;
	st.global.f64 	[%rd48], %fd28;
	ld.global.f64 	%fd35, [%rd5];
$L__BB24_45:
	ld.global.f64 	%fd19, [%rd48+8];
	setp.lt.f64 	%p33, %fd35, %fd19;
	@%p33 bra 	$L__BB24_48;
	setp.neu.f64 	%p34, %fd35, %fd19;
	@%p34 bra 	$L__BB24_49;
	ld.global.u32 	%r138, [%rd6];
	ld.global.u32 	%r139, [%rd47+4];
	setp.le.s32 	%p35, %r138, %r139;
	@%p35 bra 	$L__BB24_49;
$L__BB24_48:
	ld.global.u32 	%r140, [%rd7];
	ld.global.u32 	%r141, [%rd13+4];
	st.global.u32 	[%rd7], %r141;
	st.global.u32 	[%rd13+4], %r140;
	ld.global.f64 	%fd30, [%rd5];
	ld.global.f64 	%fd31, [%rd48+8];
	st.global.f64 	[%rd5], %fd31;
	st.global.f64 	[%rd48+8], %fd30;
$L__BB24_49:
	add.s32 	%r158, %r158, 4;
	add.s64 	%rd48, %rd48, 32;
	add.s64 	%rd47, %rd47, 16;
	add.s32 	%r160, %r160, 4;
	add.s32 	%r159, %r159, 4;
	setp.ne.s32 	%p36, %r160, 0;
	@%p36 bra 	$L__BB24_33;
$L__BB24_50:
	setp.ne.s32 	%p37, %r35, %r27;
	mov.u32 	%r157, %r35;
	@%p37 bra 	$L__BB24_15;
$L__BB24_51:
	ret;

}
	// .globl	front_sort_crowding_distance4
.visible .entry front_sort_crowding_distance4(
	.param .u64 .ptr .align 1 front_sort_crowding_distance4_param_0,
	.param .u64 .ptr .align 1 front_sort_crowding_distance4_param_1,
	.param .u64 .ptr .align 1 front_sort_crowding_distance4_param_2,
	.param .u64 .ptr .align 1 front_sort_crowding_distance4_param_3
)
{
	.reg .pred 	%p<35>;
	.reg .b16 	%rs<17>;
	.reg .b32 	%r<199>;
	.reg .b64 	%rd<92>;
	.reg .b64 	%fd<53>;

	ld.param.u64 	%rd10, [front_sort_crowding_distance4_param_0];
	ld.param.u64 	%rd11, [front_sort_crowding_distance4_param_1];
	ld.param.u64 	%rd12, [front_sort_crowding_distance4_param_2];
	ld.param.u64 	%rd13, [front_sort_crowding_distance4_param_3];
	cvta.to.global.u64 	%rd1, %rd12;
	cvta.to.global.u64 	%rd2, %rd10;
	cvta.to.global.u64 	%rd3, %rd11;
	cvta.to.global.u64 	%rd14, %rd13;
	ld.global.u32 	%r94, [%rd14];
	mul.wide.s32 	%rd15, %r94, 4;
	add.s64 	%rd16, %rd3, %rd15;
	ld.global.u32 	%r1, [%rd16+-8];
	mul.wide.s32 	%rd17, %r1, 4;
	add.s64 	%rd18, %rd3, %rd17;
	ld.global.u32 	%r2, [%rd18];
	setp.lt.s32 	%p1, %r1, 1;
	mov.b32 	%r178, 0;
	@%p1 bra 	$L__BB25_13;
	and.b32  	%r3, %r1, 15;
	setp.lt.u32 	%p2, %r1, 16;
	mov.b32 	%r178, 0;
	mov.u32 	%r168, %r178;
	@%p2 bra 	$L__BB25_4;
	and.b32  	%r168, %r1, 2147483632;
	mov.b32 	%r178, 0;
	mov.u32 	%r180, %r178;
$L__BB25_3:
	.pragma "nounroll";
	mul.wide.u32 	%rd19, %r180, 4;
	add.s64 	%rd20, %rd3, %rd19;
	ld.global.u32 	%r98, [%rd20];
	add.s32 	%r99, %r98, %r178;
	ld.global.u32 	%r100, [%rd20+4];
	add.s32 	%r101, %r100, %r99;
	ld.global.u32 	%r102, [%rd20+8];
	add.s32 	%r103, %r102, %r101;
	ld.global.u32 	%r104, [%rd20+12];
	add.s32 	%r105, %r104, %r103;
	ld.global.u32 	%r106, [%rd20+16];
	add.s32 	%r107, %r106, %r105;
	ld.global.u32 	%r108, [%rd20+20];
	add.s32 	%r109, %r108, %r107;
	ld.global.u32 	%r110, [%rd20+24];
	add.s32 	%r111, %r110, %r109;
	ld.global.u32 	%r112, [%rd20+28];
	add.s32 	%r113, %r112, %r111;
	ld.global.u32 	%r114, [%rd20+32];
	add.s32 	%r115, %r114, %r113;
	ld.global.u32 	%r116, [%rd20+36];
	add.s32 	%r117, %r116, %r115;
	ld.global.u32 	%r118, [%rd20+40];
	add.s32 	%r119, %r118, %r117;
	ld.global.u32 	%r120, [%rd20+44];
	add.s32 	%r121, %r120, %r119;
	ld.global.u32 	%r122, [%rd20+48];
	add.s32 	%r123, %r122, %r121;
	ld.global.u32 	%r124, [%rd20+52];
	add.s32 	%r125, %r124, %r123;
	ld.global.u32 	%r126, [%rd20+56];
	add.s32 	%r127, %r126, %r125;
	ld.global.u32 	%r128, [%rd20+60];
	add.s32 	%r178, %r128, %r127;
	add.s32 	%r180, %r180, 16;
	setp.eq.s32 	%p3, %r180, %r168;
	@%p3 bra 	$L__BB25_4;
	bra.uni 	$L__BB25_3;
$L__BB25_4:
	setp.eq.s32 	%p4, %r3, 0;
	@%p4 bra 	$L__BB25_13;
	and.b32  	%r8, %r1, 7;
	setp.lt.u32 	%p5, %r3, 8;
	@%p5 bra 	$L__BB25_7;
	mul.wide.u32 	%rd21, %r168, 4;
	add.s64 	%rd22, %rd3, %rd21;
	ld.global.u32 	%r130, [%rd22];
	add.s32 	%r131, %r130, %r178;
	ld.global.u32 	%r132, [%rd22+4];
	add.s32 	%r133, %r132, %r131;
	ld.global.u32 	%r134, [%rd22+8];
	add.s32 	%r135, %r134, %r133;
	ld.global.u32 	%r136, [%rd22+12];
	add.s32 	%r137, %r136, %r135;
	ld.global.u32 	%r138, [%rd22+16];
	add.s32 	%r139, %r138, %r137;
	ld.global.u32 	%r140, [%rd22+20];
	add.s32 	%r141, %r140, %r139;
	ld.global.u32 	%r142, [%rd22+24];
	add.s32 	%r143, %r142, %r141;
	ld.global.u32 	%r144, [%rd22+28];
	add.s32 	%r178, %r144, %r143;
	add.s32 	%r168, %r168, 8;
$L__BB25_7:
	setp.eq.s32 	%p6, %r8, 0;
	@%p6 bra 	$L__BB25_13;
	and.b32  	%r14, %r1, 3;
	setp.lt.u32 	%p7, %r8, 4;
	@%p7 bra 	$L__BB25_10;
	mul.wide.u32 	%rd23, %r168, 4;
	add.s64 	%rd24, %rd3, %rd23;
	ld.global.u32 	%r146, [%rd24];
	add.s32 	%r147, %r146, %r178;
	ld.global.u32 	%r148, [%rd24+4];
	add.s32 	%r149, %r148, %r147;
	ld.global.u32 	%r150, [%rd24+8];
	add.s32 	%r151, %r150, %r149;
	ld.global.u32 	%r152, [%rd24+12];
	add.s32 	%r178, %r152, %r151;
	add.s32 	%r168, %r168, 4;
$L__BB25_10:
	setp.eq.s32 	%p8, %r14, 0;
	@%p8 bra 	$L__BB25_13;
	mov.b32 	%r177, 0;
$L__BB25_12:
	.pragma "nounroll";
	mul.wide.u32 	%rd25, %r168, 4;
	add.s64 	%rd26, %rd3, %rd25;
	ld.global.u32 	%r154, [%rd26];
	add.s32 	%r178, %r154, %r178;
	add.s32 	%r168, %r168, 1;
	add.s32 	%r177, %r177, 1;
	setp.ne.s32 	%p9, %r177, %r14;
	@%p9 bra 	$L__BB25_12;
$L__BB25_13:
	add.s32 	%r27, %r2, -1;
	setp.lt.s32 	%p10, %r2, 2;
	@%p10 bra 	$L__BB25_57;
	add.s32 	%r28, %r2, -2;
	cvt.u16.u32 	%rs1, %r2;
	add.s64 	%rd4, %rd2, 16;
	add.s32 	%r29, %r178, 1;
	mov.b32 	%r181, 0;
	mov.b16 	%rs15, 0;
	mov.u16 	%rs16, %rs15;
$L__BB25_15:
	mov.u32 	%r184, %r181;
	sub.s32 	%r35, %r27, %r184;
	sub.s32 	%r156, %r28, %r184;
	add.s32 	%r181, %r184, 1;
	add.s32 	%r157, %r184, %r178;
	mul.wide.s32 	%rd27, %r157, 4;
	add.s64 	%rd5, %rd2, %rd27;
	setp.lt.u32 	%p11, %r156, 7;
	mov.u32 	%r196, %r181;
	@%p11 bra 	$L__BB25_35;
	and.b32  	%r158, %r35, -8;
	neg.s32 	%r183, %r158;
	add.s32 	%r182, %r29, %r184;
$L__BB25_17:
	.pragma "nounroll";
	mul.wide.s32 	%rd28, %r182, 4;
	add.s64 	%rd6, %rd4, %rd28;
	ld.global.u32 	%r186, [%rd5];
	mul.wide.s32 	%rd29, %r186, 8;
	add.s64 	%rd30, %rd1, %rd29;
	ld.global.f64 	%fd43, [%rd30];
	ld.global.u32 	%r43, [%rd6+-16];
	mul.wide.s32 	%rd31, %r43, 8;
	add.s64 	%rd32, %rd1, %rd31;
	ld.global.f64 	%fd26, [%rd32];
	setp.geu.f64 	%p12, %fd43, %fd26;
	@%p12 bra 	$L__BB25_19;
	st.global.u32 	[%rd5], %r43;
	st.global.u32 	[%rd6+-16], %r186;
	ld.global.u32 	%r186, [%rd5];
	mul.wide.s32 	%rd33, %r186, 8;
	add.s64 	%rd34, %rd1, %rd33;
	ld.global.f64 	%fd43, [%rd34];
$L__BB25_19:
	ld.global.u32 	%r46, [%rd6+-12];
	mul.wide.s32 	%rd35, %r46, 8;
	add.s64 	%rd36, %rd1, %rd35;
	ld.global.f64 	%fd27, [%rd36];
	setp.geu.f64 	%p13, %fd43, %fd27;
	@%p13 bra 	$L__BB25_21;
	st.global.u32 	[%rd5], %r46;
	st.global.u32 	[%rd6+-12], %r186;
	ld.global.u32 	%r186, [%rd5];
	mul.wide.s32 	%rd37, %r186, 8;
	add.s64 	%rd38, %rd1, %rd37;
	ld.global.f64 	%fd43, [%rd38];
$L__BB25_21:
	ld.global.u32 	%r49, [%rd6+-8];
	mul.wide.s32 	%rd39, %r49, 8;
	add.s64 	%rd40, %rd1, %rd39;
	ld.global.f64 	%fd28, [%rd40];
	setp.geu.f64 	%p14, %fd43, %fd28;
	@%p14 bra 	$L__BB25_23;
	st.global.u32 	[%rd5], %r49;
	st.global.u32 	[%rd6+-8], %r186;
	ld.global.u32 	%r186, [%rd5];
	mul.wide.s32 	%rd41, %r186, 8;
	add.s64 	%rd42, %rd1, %rd41;
	ld.global.f64 	%fd43, [%rd42];
$L__BB25_23:
	ld.global.u32 	%r52, [%rd6+-4];
	mul.wide.s32 	%rd43, %r52, 8;
	add.s64 	%rd44, %rd1, %rd43;
	ld.global.f64 	%fd29, [%rd44];
	setp.geu.f64 	%p15, %fd43, %fd29;
	@%p15 bra 	$L__BB25_25;
	st.global.u32 	[%rd5], %r52;
	st.global.u32 	[%rd6+-4], %r186;
	ld.global.u32 	%r186, [%rd5];
	mul.wide.s32 	%rd45, %r186, 8;
	add.s64 	%rd46, %rd1, %rd45;
	ld.global.f64 	%fd43, [%rd46];
$L__BB25_25:
	ld.global.u32 	%r55, [%rd6];
	mul.wide.s32 	%rd47, %r55, 8;
	add.s64 	%rd48, %rd1, %rd47;
	ld.global.f64 	%fd30, [%rd48];
	setp.geu.f64 	%p16, %fd43, %fd30;
	@%p16 bra 	$L__BB25_27;
	st.global.u32 	[%rd5], %r55;
	st.global.u32 	[%rd6], %r186;
	ld.global.u32 	%r186, [%rd5];
	mul.wide.s32 	%rd49, %r186, 8;
	add.s64 	%rd50, %rd1, %rd49;
	ld.global.f64 	%fd43, [%rd50];
$L__BB25_27:
	ld.global.u32 	%r58, [%rd6+4];
	mul.wide.s32 	%rd51, %r58, 8;
	add.s64 	%rd52, %rd1, %rd51;
	ld.global.f64 	%fd31, [%rd52];
	setp.geu.f64 	%p17, %fd43, %fd31;
	@%p17 bra 	$L__BB25_29;
	st.global.u32 	[%rd5], %r58;
	st.global.u32 	[%rd6+4], %r186;
	ld.global.u32 	%r186, [%rd5];
	mul.wide.s32 	%rd53, %r186, 8;
	add.s64 	%rd54, %rd1, %rd53;
	ld.global.f64 	%fd43, [%rd54];
$L__BB25_29:
	ld.global.u32 	%r61, [%rd6+8];
	mul.wide.s32 	%rd55, %r61, 8;
	add.s64 	%rd56, %rd1, %rd55;
	ld.global.f64 	%fd32, [%rd56];
	setp.geu.f64 	%p18, %fd43, %fd32;
	@%p18 bra 	$L__BB25_31;
	st.global.u32 	[%rd5], %r61;
	st.global.u32 	[%rd6+8], %r186;
	ld.global.u32 	%r186, [%rd5];
	mul.wide.s32 	%rd57, %r186, 8;
	add.s64 	%rd58, %rd1, %rd57;
	ld.global.f64 	%fd43, [%rd58];
$L__BB25_31:
	ld.global.u32 	%r64, [%rd6+12];
	mul.wide.s32 	%rd59, %r64, 8;
	add.s64 	%rd60, %rd1, %rd59;
	ld.global.f64 	%fd33, [%rd60];
	setp.geu.f64 	%p19, %fd43, %fd33;
	@%p19 bra 	$L__BB25_33;
	st.global.u32 	[%rd5], %r64;
	st.global.u32 	[%rd6+12], %r186;
$L__BB25_33:
	add.s32 	%r184, %r184, 8;
	add.s32 	%r183, %r183, 8;
	add.s32 	%r182, %r182, 8;
	setp.ne.s32 	%p20, %r183, 0;
	@%p20 bra 	$L__BB25_17;
	add.s32 	%r196, %r184, 1;
$L__BB25_35:
	and.b32  	%r159, %r35, 7;
	setp.eq.s32 	%p21, %r159, 0;
	@%p21 bra 	$L__BB25_56;
	not.b16 	%rs10, %rs16;
	add.s16 	%rs11, %rs10, %rs1;
	cvt.u32.u16 	%r160, %rs11;
	and.b32  	%r70, %r160, 7;
	add.s32 	%r161, %r70, -1;
	setp.lt.u32 	%p22, %r161, 3;
	@%p22 bra 	$L__BB25_46;
	ld.global.u32 	%r194, [%rd5];
	mul.wide.s32 	%rd61, %r194, 8;
	add.s64 	%rd62, %rd1, %rd61;
	ld.global.f64 	%fd50, [%rd62];
	add.s32 	%r162, %r196, %r178;
	mul.wide.s32 	%rd63, %r162, 4;
	add.s64 	%rd7, %rd2, %rd63;
	ld.global.u32 	%r72, [%rd7];
	mul.wide.s32 	%rd64, %r72, 8;
	add.s64 	%rd65, %rd1, %rd64;
	ld.global.f64 	%fd34, [%rd65];
	setp.geu.f64 	%p23, %fd50, %fd34;
	@%p23 bra 	$L__BB25_39;
	st.global.u32 	[%rd5], %r72;
	st.global.u32 	[%rd7], %r194;
	ld.global.u32 	%r194, [%rd5];
	mul.wide.s32 	%rd66, %r194, 8;
	add.s64 	%rd67, %rd1, %rd66;
	ld.global.f64 	%fd50, [%rd67];
$L__BB25_39:
	ld.global.u32 	%r75, [%rd7+4];
	mul.wide.s32 	%rd68, %r75, 8;
	add.s64 	%rd69, %rd1, %rd68;
	ld.global.f64 	%fd35, [%rd69];
	setp.geu.f64 	%p24, %fd50, %fd35;
	@%p24 bra 	$L__BB25_41;
	st.global.u32 	[%rd5], %r75;
	st.global.u32 	[%rd7+4], %r194;
	ld.global.u32 	%r194, [%rd5];
	mul.wide.s32 	%rd70, %r194, 8;
	add.s64 	%rd71, %rd1, %rd70;
	ld.global.f64 	%fd50, [%rd71];
$L__BB25_41:
	ld.global.u32 	%r78, [%rd7+8];
	mul.wide.s32 	%rd72, %r78, 8;
	add.s64 	%rd73, %rd1, %rd72;
	ld.global.f64 	%fd36, [%rd73];
	setp.geu.f64 	%p25, %fd50, %fd36;
	@%p25 bra 	$L__BB25_43;
	st.global.u32 	[%rd5], %r78;
	st.global.u32 	[%rd7+8], %r194;
	ld.global.u32 	%r194, [%rd5];
	mul.wide.s32 	%rd74, %r194, 8;
	add.s64 	%rd75, %rd1, %rd74;
	ld.global.f64 	%fd50, [%rd75];
$L__BB25_43:
	ld.global.u32 	%r81, [%rd7+12];
	mul.wide.s32 	%rd76, %r81, 8;
	add.s64 	%rd77, %rd1, %rd76;
	ld.global.f64 	%fd37, [%rd77];
	setp.geu.f64 	%p26, %fd50, %fd37;
	@%p26 bra 	$L__BB25_45;
	st.global.u32 	[%rd5], %r81;
	st.global.u32 	[%rd7+12], %r194;
$L__BB25_45:
	add.s32 	%r196, %r196, 4;
$L__BB25_46:
	and.b32  	%r163, %r70, 3;
	setp.eq.s32 	%p27, %r163, 0;
	@%p27 bra 	$L__BB25_56;
	xor.b16  	%rs12, %rs15, 3;
	add.s16 	%rs5, %rs12, %rs1;
	and.b16  	%rs13, %rs5, 3;
	setp.eq.s16 	%p28, %rs13, 1;
	@%p28 bra 	$L__BB25_53;
	ld.global.u32 	%r197, [%rd5];
	mul.wide.s32 	%rd78, %r197, 8;
	add.s64 	%rd79, %rd1, %rd78;
	ld.global.f64 	%fd52, [%rd79];
	add.s32 	%r164, %r196, %r178;
	mul.wide.s32 	%rd80, %r164, 4;
	add.s64 	%rd8, %rd2, %rd80;
	ld.global.u32 	%r85, [%rd8];
	mul.wide.s32 	%rd81, %r85, 8;
	add.s64 	%rd82, %rd1, %rd81;
	ld.global.f64 	%fd38, [%rd82];
	setp.geu.f64 	%p29, %fd52, %fd38;
	@%p29 bra 	$L__BB25_50;
	st.global.u32 	[%rd5], %r85;
	st.global.u32 	[%rd8], %r197;
	ld.global.u32 	%r197, [%rd5];
	mul.wide.s32 	%rd83, %r197, 8;
	add.s64 	%rd84, %rd1, %rd83;
	ld.global.f64 	%fd52, [%rd84];
$L__BB25_50:
	ld.global.u32 	%r88, [%rd8+4];
	mul.wide.s32 	%rd85, %r88, 8;
	add.s64 	%rd86, %rd1, %rd85;
	ld.global.f64 	%fd39, [%rd86];
	setp.geu.f64 	%p30, %fd52, %fd39;
	@%p30 bra 	$L__BB25_52;
	st.global.u32 	[%rd5], %r88;
	st.global.u32 	[%rd8+4], %r197;
$L__BB25_52:
	add.s32 	%r196, %r196, 2;
$L__BB25_53:
	and.b16  	%rs14, %rs5, 1;
	setp.eq.b16 	%p31, %rs14, 1;
	not.pred 	%p32, %p31;
	@%p32 bra 	$L__BB25_56;
	ld.global.u32 	%r91, [%rd5];
	mul.wide.s32 	%rd87, %r91, 8;
	add.s64 	%rd88, %rd1, %rd87;
	ld.global.f64 	%fd40, [%rd88];
	add.s32 	%r165, %r196, %r178;
	mul.wide.s32 	%rd89, %r165, 4;
	add.s64 	%rd9, %rd2, %rd89;
	ld.global.u32 	%r92, [%rd9];
	mul.wide.s32 	%rd90, %r92, 8;
	add.s64 	%rd91, %rd1, %rd90;
	ld.global.f64 	%fd41, [%rd91];
	setp.geu.f64 	%p33, %fd40, %fd41;
	@%p33 bra 	$L__BB25_56;
	st.global.u32 	[%rd5], %r92;
	st.global.u32 	[%rd9], %r91;
$L__BB25_56:
	setp.ne.s32 	%p34, %r181, %r27;
	add.s16 	%rs16, %rs16, 1;
	add.s16 	%rs15, %rs15, 1;
	@%p34 bra 	$L__BB25_15;
$L__BB25_57:
	ret;

}
	// .globl	crowding_distance
.visible .entry crowding_distance(
	.param .u64 .ptr .align 1 crowding_distance_param_0,
	.param .u64 .ptr .align 1 crowding_distance_param_1,
	.param .u64 .ptr .align 1 crowding_distance_param_2,
	.param .u64 .ptr .align 1 crowding_distance_param_3,
	.param .u64 .ptr .align 1 crowding_distance_param_4,
	.param .u64 .ptr .align 1 crowding_distance_param_5,
	.param .u64 .ptr .align 1 crowding_distance_param_6
)
{
	.reg .pred 	%p<2>;
	.reg .b32 	%r<14>;
	.reg .b64 	%rd<30>;
	.reg .b64 	%fd<10>;

	ld.param.u64 	%rd5, [crowding_distance_param_0];
	ld.param.u64 	%rd6, [crowding_distance_param_1];
	ld.param.u64 	%rd2, [crowding_distance_param_2];
	ld.param.u64 	%rd3, [crowding_distance_param_3];
	ld.param.u64 	%rd4, [crowding_distance_param_5];
	ld.param.u64 	%rd7, [crowding_distance_param_6];
	cvta.to.global.u64 	%rd8, %rd7;
	cvta.to.global.u64 	%rd9, %rd6;
	cvta.to.global.u64 	%rd10, %rd5;
	mov.u32 	%r5, %tid.x;
	mul.wide.u32 	%rd11, %r5, 4;
	add.s64 	%rd12, %rd10, %rd11;
	ld.global.u32 	%r1, [%rd12+8];
	ld.global.u32 	%r2, [%rd12];
	ld.global.u32 	%r3, [%rd10];
	ld.global.u32 	%r6, [%rd9];
	mul.wide.s32 	%rd13, %r6, 4;
	add.s64 	%rd14, %rd10, %rd13;
	ld.global.u32 	%r4, [%rd14+-4];
	mov.b64 	%rd15, 4906019910204099648;
	st.global.u64 	[%rd8], %rd15;
	ld.global.u32 	%r7, [%rd9];
	mul.wide.s32 	%rd16, %r7, 8;
	add.s64 	%rd17, %rd8, %rd16;
	st.global.u64 	[%rd17+-8], %rd15;
	mul.wide.u32 	%rd18, %r5, 8;
	add.s64 	%rd1, %rd8, %rd18;
	ld.global.f64 	%fd1, [%rd1+8];
	setp.eq.f64 	%p1, %fd1, 0d4415AF1D78B58C40;
	@%p1 bra 	$L__BB26_2;
	cvta.to.global.u64 	%rd19, %rd3;
	cvta.to.global.u64 	%rd20, %rd4;
	cvta.to.global.u64 	%rd21, %rd2;
	ld.global.u32 	%r8, [%rd19];
	ld.global.u32 	%r9, [%rd20];
	mad.lo.s32 	%r10, %r8, %r1, %r9;
	mul.wide.s32 	%rd22, %r10, 8;
	add.s64 	%rd23, %rd21, %rd22;
	ld.global.f64 	%fd2, [%rd23];
	mad.lo.s32 	%r11, %r8, %r2, %r9;
	mul.wide.s32 	%rd24, %r11, 8;
	add.s64 	%rd25, %rd21, %rd24;
	ld.global.f64 	%fd3, [%rd25];
	sub.f64 	%fd4, %fd2, %fd3;
	mad.lo.s32 	%r12, %r8, %r4, %r9;
	mul.wide.s32 	%rd26, %r12, 8;
	add.s64 	%rd27, %rd21, %rd26;
	ld.global.f64 	%fd5, [%rd27];
	mad.lo.s32 	%r13, %r8, %r3, %r9;
	mul.wide.s32 	%rd28, %r13, 8;
	add.s64 	%rd29, %rd21, %rd28;
	ld.global.f64 	%fd6, [%rd29];
	sub.f64 	%fd7, %fd5, %fd6;
	div.rn.f64 	%fd8, %fd4, %fd7;
	add.f64 	%fd9, %fd1, %fd8;
	st.global.f64 	[%rd1+8], %fd9;
$L__BB26_2:
	ret;

}
	// .globl	crowding_distance2
.visible .entry crowding_distance2(
	.param .u64 .ptr .align 1 crowding_distance2_param_0,
	.param .u64 .ptr .align 1 crowding_distance2_param_1,
	.param .u64 .ptr .align 1 crowding_distance2_param_2,
	.param .u64 .ptr .align 1 crowding_distance2_param_3,
	.param .u64 .ptr .align 1 crowding_distance2_param_4,
	.param .u64 .ptr .align 1 crowding_distance2_param_5,
	.param .u64 .ptr .align 1 crowding_distance2_param_6,
	.param .u64 .ptr .align 1 crowding_distance2_param_7
)
{
	.local .align 8 .b8 	__local_depot27[40];
	.reg .b64 	%SP;
	.reg .b64 	%SPL;
	.reg .pred 	%p<3>;
	.reg .b32 	%r<33>;
	.reg .b64 	%rd<48>;
	.reg .b64 	%fd<16>;

	mov.u64 	%SPL, __local_depot27;
	cvta.local.u64 	%SP, %SPL;
	ld.param.u64 	%rd6, [crowding_distance2_param_0];
	ld.param.u64 	%rd7, [crowding_distance2_param_2];
	ld.param.u64 	%rd8, [crowding_distance2_param_3];
	ld.param.u64 	%rd9, [crowding_distance2_param_4];
	ld.param.u64 	%rd10, [crowding_distance2_param_5];
	ld.param.u64 	%rd11, [crowding_distance2_param_6];
	ld.param.u64 	%rd12, [crowding_distance2_param_7];
	cvta.to.global.u64 	%rd1, %rd7;
	cvta.to.global.u64 	%rd2, %rd10;
	cvta.to.global.u64 	%rd3, %rd8;
	cvta.to.global.u64 	%rd13, %rd11;
	cvta.to.global.u64 	%rd14, %rd12;
	cvta.to.global.u64 	%rd15, %rd9;
	cvta.to.global.u64 	%rd16, %rd6;
	mov.u32 	%r5, %tid.x;
	mul.wide.u32 	%rd17, %r5, 4;
	add.s64 	%rd4, %rd16, %rd17;
	ld.global.u32 	%r1, [%rd4+8];
	ld.global.u32 	%r2, [%rd4];
	ld.global.u32 	%r3, [%rd16];
	ld.global.u32 	%r6, [%rd15];
	ld.global.u32 	%r7, [%rd14];
	add.s32 	%r8, %r6, %r7;
	add.s32 	%r9, %r8, -1;
	mul.wide.s32 	%rd18, %r9, 4;
	add.s64 	%rd19, %rd16, %rd18;
	ld.global.u32 	%r4, [%rd19];
	mov.b64 	%rd20, 4906019910204099648;
	st.global.u64 	[%rd13], %rd20;
	ld.global.u32 	%r10, [%rd15];
	ld.global.u32 	%r11, [%rd14];
	add.s32 	%r12, %r10, %r11;
	add.s32 	%r13, %r12, -1;
	mul.wide.s32 	%rd21, %r13, 8;
	add.s64 	%rd22, %rd13, %rd21;
	st.global.u64 	[%rd22], %rd20;
	mul.wide.u32 	%rd23, %r5, 8;
	add.s64 	%rd5, %rd13, %rd23;
	ld.global.f64 	%fd1, [%rd5+8];
	setp.eq.f64 	%p1, %fd1, 0d4415AF1D78B58C40;
	@%p1 bra 	$L__BB27_2;
	ld.global.u32 	%r14, [%rd3];
	ld.global.u32 	%r15, [%rd2];
	mad.lo.s32 	%r16, %r14, %r1, %r15;
	mul.wide.s32 	%rd24, %r16, 8;
	add.s64 	%rd25, %rd1, %rd24;
	ld.global.f64 	%fd2, [%rd25];
	mad.lo.s32 	%r17, %r14, %r2, %r15;
	mul.wide.s32 	%rd26, %r17, 8;
	add.s64 	%rd27, %rd1, %rd26;
	ld.global.f64 	%fd3, [%rd27];
	sub.f64 	%fd4, %fd2, %fd3;
	mad.lo.s32 	%r18, %r14, %r4, %r15;
	mul.wide.s32 	%rd28, %r18, 8;
	add.s64 	%rd29, %rd1, %rd28;
	ld.global.f64 	%fd5, [%rd29];
	mad.lo.s32 	%r19, %r14, %r3, %r15;
	mul.wide.s32 	%rd30, %r19, 8;
	add.s64 	%rd31, %rd1, %rd30;
	ld.global.f64 	%fd6, [%rd31];
	sub.f64 	%fd7, %fd5, %fd6;
	div.rn.f64 	%fd8, %fd4, %fd7;
	add.f64 	%fd9, %fd1, %fd8;
	st.global.f64 	[%rd5+8], %fd9;
$L__BB27_2:
	ld.global.u32 	%r20, [%rd4+4];
	setp.ne.s32 	%p2, %r20, 88;
	@%p2 bra 	$L__BB27_4;
	add.u64 	%rd32, %SP, 0;
	add.u64 	%rd33, %SPL, 0;
	st.local.v2.u32 	[%rd33], {%r1, %r2};
	st.local.v2.u32 	[%rd33+8], {%r3, %r4};
	mov.u64 	%rd34, $str$45;
	cvta.global.u64 	%rd35, %rd34;
	{ // callseq 136, 0
	.param .b64 param0;
	st.param.b64 	[param0], %rd35;
	.param .b64 param1;
	st.param.b64 	[param1], %rd32;
	.param .b32 retval0;
	call.uni (retval0), 
	vprintf, 
	(
	param0, 
	param1
	);
	ld.param.b32 	%r21, [retval0];
	} // callseq 136
	ld.global.u32 	%r23, [%rd3];
	ld.global.u32 	%r24, [%rd2];
	mad.lo.s32 	%r25, %r23, %r1, %r24;
	mul.wide.s32 	%rd36, %r25, 8;
	add.s64 	%rd37, %rd1, %rd36;
	ld.global.f64 	%fd10, [%rd37];
	mad.lo.s32 	%r26, %r23, %r2, %r24;
	mul.wide.s32 	%rd38, %r26, 8;
	add.s64 	%rd39, %rd1, %rd38;
	ld.global.f64 	%fd11, [%rd39];
	mad.lo.s32 	%r27, %r23, %r3, %r24;
	mul.wide.s32 	%rd40, %r27, 8;
	add.s64 	%rd41, %rd1, %rd40;
	ld.global.f64 	%fd12, [%rd41];
	mad.lo.s32 	%r28, %r23, %r4, %r24;
	mul.wide.s32 	%rd42, %r28, 8;
	add.s64 	%rd43, %rd1, %rd42;
	ld.global.f64 	%fd13, [%rd43];
	st.local.f64 	[%rd33], %fd10;
	st.local.f64 	[%rd33+8], %fd11;
	st.local.f64 	[%rd33+16], %fd12;
	st.local.f64 	[%rd33+24], %fd13;
	st.local.u32 	[%rd33+32], %r24;
	mov.u64 	%rd44, $str$46;
	cvta.global.u64 	%rd45, %rd44;
	{ // callseq 137, 0
	.param .b64 param0;
	st.param.b64 	[param0], %rd45;
	.param .b64 param1;
	st.param.b64 	[param1], %rd32;
	.param .b32 retval0;
	call.uni (retval0), 
	vprintf, 
	(
	param0, 
	param1
	);
	ld.param.b32 	%r29, [retval0];
	} // callseq 137
	ld.global.f64 	%fd14, [%rd1+1408];
	ld.global.f64 	%fd15, [%rd1+1416];
	st.local.f64 	[%rd33], %fd14;
	st.local.f64 	[%rd33+8], %fd15;
	mov.u64 	%rd46, $str$47;
	cvta.global.u64 	%rd47, %rd46;
	{ // callseq 138, 0
	.param .b64 param0;
	st.param.b64 	[param0], %rd47;
	.param .b64 param1;
	st.param.b64 	[param1], %rd32;
	.param .b32 retval0;
	call.uni (retval0), 
	vprintf, 
	(
	param0, 
	param1
	);
	ld.param.b32 	%r31, [retval0];
	} // callseq 138
$L__BB27_4:
	ret;

}
	// .globl	crowding_distance3
.visible .entry crowding_distance3(
	.param .u64 .ptr .align 1 crowding_distance3_param_0,
	.param .u64 .ptr .align 1 crowding_distance3_param_1,
	.param .u64 .ptr .align 1 crowding_distance3_param_2,
	.param .u64 .ptr .align 1 crowding_distance3_param_3,
	.param .u64 .ptr .align 1 crowding_distance3_param_4,
	.param .u64 .ptr .align 1 crowding_distance3_param_5,
	.param .u64 .ptr .align 1 crowding_distance3_param_6,
	.param .u64 .ptr .align 1 crowding_distance3_param_7
)
{
	.reg .pred 	%p<11>;
	.reg .b32 	%r<124>;
	.reg .b64 	%rd<59>;
	.reg .b64 	%fd<10>;

	ld.param.u64 	%rd10, [crowding_distance3_param_0];
	ld.param.u64 	%rd16, [crowding_distance3_param_1];
	ld.param.u64 	%rd11, [crowding_distance3_param_2];
	ld.param.u64 	%rd12, [crowding_distance3_param_3];
	ld.param.u64 	%rd13, [crowding_distance3_param_4];
	ld.param.u64 	%rd14, [crowding_distance3_param_5];
	ld.param.u64 	%rd15, [crowding_distance3_param_6];
	ld.param.u64 	%rd17, [crowding_distance3_param_7];
	cvta.to.global.u64 	%rd1, %rd16;
	cvta.to.global.u64 	%rd2, %rd17;
	ld.global.u32 	%r1, [%rd2];
	mul.wide.s32 	%rd18, %r1, 4;
	add.s64 	%rd19, %rd1, %rd18;
	ld.global.u32 	%r2, [%rd19+-8];
	setp.lt.s32 	%p1, %r2, 1;
	mov.b32 	%r123, 0;
	@%p1 bra 	$L__BB28_13;
	and.b32  	%r3, %r2, 15;
	setp.lt.u32 	%p2, %r2, 16;
	mov.b32 	%r116, 0;
	mov.u32 	%r123, %r116;
	@%p2 bra 	$L__BB28_4;
	and.b32  	%r116, %r2, 2147483632;
	neg.s32 	%r110, %r116;
	add.s64 	%rd57, %rd1, 32;
	mov.b32 	%r123, 0;
$L__BB28_3:
	.pragma "nounroll";
	ld.global.u32 	%r39, [%rd57+-32];
	add.s32 	%r40, %r39, %r123;
	ld.global.u32 	%r41, [%rd57+-28];
	add.s32 	%r42, %r41, %r40;
	ld.global.u32 	%r43, [%rd57+-24];
	add.s32 	%r44, %r43, %r42;
	ld.global.u32 	%r45, [%rd57+-20];
	add.s32 	%r46, %r45, %r44;
	ld.global.u32 	%r47, [%rd57+-16];
	add.s32 	%r48, %r47, %r46;
	ld.global.u32 	%r49, [%rd57+-12];
	add.s32 	%r50, %r49, %r48;
	ld.global.u32 	%r51, [%rd57+-8];
	add.s32 	%r52, %r51, %r50;
	ld.global.u32 	%r53, [%rd57+-4];
	add.s32 	%r54, %r53, %r52;
	ld.global.u32 	%r55, [%rd57];
	add.s32 	%r56, %r55, %r54;
	ld.global.u32 	%r57, [%rd57+4];
	add.s32 	%r58, %r57, %r56;
	ld.global.u32 	%r59, [%rd57+8];
	add.s32 	%r60, %r59, %r58;
	ld.global.u32 	%r61, [%rd57+12];
	add.s32 	%r62, %r61, %r60;
	ld.global.u32 	%r63, [%rd57+16];
	add.s32 	%r64, %r63, %r62;
	ld.global.u32 	%r65, [%rd57+20];
	add.s32 	%r66, %r65, %r64;
	ld.global.u32 	%r67, [%rd57+24];
	add.s32 	%r68, %r67, %r66;
	ld.global.u32 	%r69, [%rd57+28];
	add.s32 	%r123, %r69, %r68;
	add.s32 	%r110, %r110, 16;
	add.s64 	%rd57, %rd57, 64;
	setp.ne.s32 	%p3, %r110, 0;
	@%p3 bra 	$L__BB28_3;
$L__BB28_4:
	setp.eq.s32 	%p4, %r3, 0;
	@%p4 bra 	$L__BB28_13;
	and.b32  	%r13, %r2, 7;
	setp.lt.u32 	%p5, %r3, 8;
	@%p5 bra 	$L__BB28_7;
	mul.wide.u32 	%rd20, %r116, 4;
	add.s64 	%rd21, %rd1, %rd20;
	ld.global.u32 	%r71, [%rd21];
	add.s32 	%r72, %r71, %r123;
	ld.global.u32 	%r73, [%rd21+4];
	add.s32 	%r74, %r73, %r72;
	ld.global.u32 	%r75, [%rd21+8];
	add.s32 	%r76, %r75, %r74;
	ld.global.u32 	%r77, [%rd21+12];
	add.s32 	%r78, %r77, %r76;
	ld.global.u32 	%r79, [%rd21+16];
	add.s32 	%r80, %r79, %r78;
	ld.global.u32 	%r81, [%rd21+20];
	add.s32 	%r82, %r81, %r80;
	ld.global.u32 	%r83, [%rd21+24];
	add.s32 	%r84, %r83, %r82;
	ld.global.u32 	%r85, [%rd21+28];
	add.s32 	%r123, %r85, %r84;
	add.s32 	%r116, %r116, 8;
$L__BB28_7:
	setp.eq.s32 	%p6, %r13, 0;
	@%p6 bra 	$L__BB28_13;
	and.b32  	%r19, %r2, 3;
	setp.lt.u32 	%p7, %r13, 4;
	@%p7 bra 	$L__BB28_10;
	mul.wide.u32 	%rd22, %r116, 4;
	add.s64 	%rd23, %rd1, %rd22;
	ld.global.u32 	%r87, [%rd23];
	add.s32 	%r88, %r87, %r123;
	ld.global.u32 	%r89, [%rd23+4];
	add.s32 	%r90, %r89, %r88;
	ld.global.u32 	%r91, [%rd23+8];
	add.s32 	%r92, %r91, %r90;
	ld.global.u32 	%r93, [%rd23+12];
	add.s32 	%r123, %r93, %r92;
	add.s32 	%r116, %r116, 4;
$L__BB28_10:
	setp.eq.s32 	%p8, %r19, 0;
	@%p8 bra 	$L__BB28_13;
	mul.wide.u32 	%rd24, %r116, 4;
	add.s64 	%rd58, %rd1, %rd24;
	neg.s32 	%r121, %r19;
$L__BB28_12:
	.pragma "nounroll";
	ld.global.u32 	%r94, [%rd58];
	add.s32 	%r123, %r94, %r123;
	add.s64 	%rd58, %rd58, 4;
	add.s32 	%r121, %r121, 1;
	setp.ne.s32 	%p9, %r121, 0;
	@%p9 bra 	$L__BB28_12;
$L__BB28_13:
	cvta.to.global.u64 	%rd25, %rd15;
	cvta.to.global.u64 	%rd26, %rd13;
	cvta.to.global.u64 	%rd27, %rd10;
	mov.u32 	%r95, %tid.x;
	add.s32 	%r96, %r123, %r95;
	mul.wide.s32 	%rd28, %r96, 4;
	add.s64 	%rd29, %rd27, %rd28;
	ld.global.u32 	%r31, [%rd29+8];
	ld.global.u32 	%r32, [%rd29];
	mul.wide.s32 	%rd30, %r123, 4;
	add.s64 	%rd31, %rd27, %rd30;
	ld.global.u32 	%r33, [%rd31];
	add.s64 	%rd33, %rd26, %rd18;
	ld.global.u32 	%r97, [%rd33+-8];
	mul.wide.s32 	%rd34, %r97, 4;
	add.s64 	%rd35, %rd26, %rd34;
	ld.global.u32 	%r98, [%rd35];
	add.s32 	%r99, %r123, %r98;
	add.s32 	%r100, %r99, -1;
	mul.wide.s32 	%rd36, %r100, 4;
	add.s64 	%rd37, %rd27, %rd36;
	ld.global.u32 	%r34, [%rd37];
	mov.b64 	%rd38, 4906019910204099648;
	st.global.u64 	[%rd25], %rd38;
	ld.global.u32 	%r101, [%rd2];
	mul.wide.s32 	%rd39, %r101, 4;
	add.s64 	%rd40, %rd26, %rd39;
	ld.global.u32 	%r102, [%rd40+-8];
	mul.wide.s32 	%rd41, %r102, 4;
	add.s64 	%rd42, %rd26, %rd41;
	ld.global.u32 	%r103, [%rd42];
	mul.wide.s32 	%rd43, %r103, 8;
	add.s64 	%rd44, %rd25, %rd43;
	st.global.u64 	[%rd44+-8], %rd38;
	mul.wide.u32 	%rd45, %r95, 8;
	add.s64 	%rd9, %rd25, %rd45;
	ld.global.f64 	%fd1, [%rd9+8];
	setp.eq.f64 	%p10, %fd1, 0d4415AF1D78B58C40;
	@%p10 bra 	$L__BB28_15;
	cvta.to.global.u64 	%rd46, %rd11;
	cvta.to.global.u64 	%rd47, %rd12;
	ld.global.u32 	%r104, [%rd47];
	cvta.to.global.u64 	%rd48, %rd14;
	ld.global.u32 	%r105, [%rd48];
	mad.lo.s32 	%r106, %r104, %r31, %r105;
	mul.wide.s32 	%rd49, %r106, 8;
	add.s64 	%rd50, %rd46, %rd49;
	ld.global.f64 	%fd2, [%rd50];
	mad.lo.s32 	%r107, %r104, %r32, %r105;
	mul.wide.s32 	%rd51, %r107, 8;
	add.s64 	%rd52, %rd46, %rd51;
	ld.global.f64 	%fd3, [%rd52];
	sub.f64 	%fd4, %fd2, %fd3;
	mad.lo.s32 	%r108, %r104, %r34, %r105;
	mul.wide.s32 	%rd53, %r108, 8;
	add.s64 	%rd54, %rd46, %rd53;
	ld.global.f64 	%fd5, [%rd54];
	mad.lo.s32 	%r109, %r104, %r33, %r105;
	mul.wide.s32 	%rd55, %r109, 8;
	add.s64 	%rd56, %rd46, %rd55;
	ld.global.f64 	%fd6, [%rd56];
	sub.f64 	%fd7, %fd5, %fd6;
	div.rn.f64 	%fd8, %fd4, %fd7;
	add.f64 	%fd9, %fd1, %fd8;
	st.global.f64 	[%rd9+8], %fd9;
$L__BB28_15:
	ret;

}
	// .globl	crowding_distance4
.visible .entry crowding_distance4(
	.param .u64 .ptr .align 1 crowding_distance4_param_0,
	.param .u64 .ptr .align 1 crowding_distance4_param_1,
	.param .u64 .ptr .align 1 crowding_distance4_param_2,
	.param .u64 .ptr .align 1 crowding_distance4_param_3,
	.param .u64 .ptr .align 1 crowding_distance4_param_4,
	.param .u64 .ptr .align 1 crowding_distance4_param_5,
	.param .u64 .ptr .align 1 crowding_distance4_param_6
)
{
	.reg .pred 	%p<2>;
	.reg .b32 	%r<15>;
	.reg .b64 	%rd<32>;
	.reg .b64 	%fd<10>;

	ld.param.u64 	%rd2, [crowding_distance4_param_0];
	ld.param.u64 	%rd3, [crowding_distance4_param_1];
	ld.param.u64 	%rd4, [crowding_distance4_param_3];
	ld.param.u64 	%rd5, [crowding_distance4_param_4];
	ld.param.u64 	%rd6, [crowding_distance4_param_5];
	ld.param.u64 	%rd7, [crowding_distance4_param_6];
	cvta.to.global.u64 	%rd8, %rd5;
	cvta.to.global.u64 	%rd9, %rd6;
	cvta.to.global.u64 	%rd10, %rd7;
	mov.u32 	%r5, %tid.x;
	mul.wide.u32 	%rd11, %r5, 4;
	add.s64 	%rd12, %rd10, %rd11;
	ld.global.u32 	%r1, [%rd12+8];
	ld.global.u32 	%r2, [%rd12];
	ld.global.u32 	%r3, [%rd10];
	ld.global.u32 	%r6, [%rd9];
	shl.b32 	%r7, %r6, 1;
	mul.wide.s32 	%rd13, %r7, 4;
	add.s64 	%rd14, %rd10, %rd13;
	ld.global.u32 	%r4, [%rd14+-4];
	mul.wide.s32 	%rd15, %r3, 8;
	add.s64 	%rd16, %rd8, %rd15;
	mov.b64 	%rd17, 4906019910204099648;
	st.global.u64 	[%rd16], %rd17;
	mul.wide.s32 	%rd18, %r4, 8;
	add.s64 	%rd19, %rd8, %rd18;
	st.global.u64 	[%rd19], %rd17;
	ld.global.u32 	%r8, [%rd12+4];
	mul.wide.s32 	%rd20, %r8, 8;
	add.s64 	%rd1, %rd8, %rd20;
	ld.global.f64 	%fd1, [%rd1];
	setp.eq.f64 	%p1, %fd1, 0d4415AF1D78B58C40;
	@%p1 bra 	$L__BB29_2;
	cvta.to.global.u64 	%rd21, %rd3;
	cvta.to.global.u64 	%rd22, %rd4;
	cvta.to.global.u64 	%rd23, %rd2;
	ld.global.u32 	%r9, [%rd21];
	ld.global.u32 	%r10, [%rd22];
	mad.lo.s32 	%r11, %r9, %r1, %r10;
	mul.wide.s32 	%rd24, %r11, 8;
	add.s64 	%rd25, %rd23, %rd24;
	ld.global.f64 	%fd2, [%rd25];
	mad.lo.s32 	%r12, %r9, %r2, %r10;
	mul.wide.s32 	%rd26, %r12, 8;
	add.s64 	%rd27, %rd23, %rd26;
	ld.global.f64 	%fd3, [%rd27];
	sub.f64 	%fd4, %fd2, %fd3;
	mad.lo.s32 	%r13, %r9, %r4, %r10;
	mul.wide.s32 	%rd28, %r13, 8;
	add.s64 	%rd29, %rd23, %rd28;
	ld.global.f64 	%fd5, [%rd29];
	mad.lo.s32 	%r14, %r9, %r3, %r10;
	mul.wide.s32 	%rd30, %r14, 8;
	add.s64 	%rd31, %rd23, %rd30;
	ld.global.f64 	%fd6, [%rd31];
	sub.f64 	%fd7, %fd5, %fd6;
	div.rn.f64 	%fd8, %fd4, %fd7;
	add.f64 	%fd9, %fd1, %fd8;
	st.global.f64 	[%rd1], %fd9;
$L__BB29_2:
	ret;

}
	// .globl	memory_inicialization2
.visible .entry memory_inicialization2(
	.param .u64 .ptr .align 1 memory_inicialization2_param_0,
	.param .u64 .ptr .align 1 memory_inicialization2_param_1,
	.param .u64 .ptr .align 1 memory_inicialization2_param_2,
	.param .u64 .ptr .align 1 memory_inicialization2_param_3,
	.param .u64 .ptr .align 1 memory_inicialization2_param_4,
	.param .u64 .ptr .align 1 memory_inicialization2_param_5
)
{
	.reg .pred 	%p<5>;
	.reg .b32 	%r<29>;
	.reg .b64 	%rd<23>;
	.reg .b64 	%fd<3>;

	ld.param.u64 	%rd6, [memory_inicialization2_param_0];
	ld.param.u64 	%rd7, [memory_inicialization2_param_1];
	ld.param.u64 	%rd8, [memory_inicialization2_param_2];
	ld.param.u64 	%rd9, [memory_inicialization2_param_3];
	ld.param.u64 	%rd10, [memory_inicialization2_param_4];
	ld.param.u64 	%rd11, [memory_inicialization2_param_5];
	cvta.to.global.u64 	%rd1, %rd11;
	cvta.to.global.u64 	%rd2, %rd10;
	cvta.to.global.u64 	%rd3, %rd9;
	cvta.to.global.u64 	%rd12, %rd8;
	mov.u32 	%r1, %tid.x;
	mul.wide.u32 	%rd13, %r1, 4;
	add.s64 	%rd14, %rd12, %rd13;
	ld.global.u32 	%r2, [%rd14];
	ld.global.u32 	%r25, [%rd3];
	setp.lt.s32 	%p1, %r25, 1;
	@%p1 bra 	$L__BB30_3;
	cvta.to.global.u64 	%rd4, %rd6;
	mov.b32 	%r26, 0;
$L__BB30_2:
	mad.lo.s32 	%r14, %r25, %r2, %r26;
	mul.wide.s32 	%rd15, %r14, 8;
	add.s64 	%rd16, %rd4, %rd15;
	ld.global.f64 	%fd1, [%rd16];
	ld.global.u32 	%r15, [%rd1];
	shl.b32 	%r16, %r15, 1;
	add.s32 	%r17, %r16, %r1;
	mad.lo.s32 	%r18, %r17, %r25, %r26;
	mul.wide.s32 	%rd17, %r18, 8;
	add.s64 	%rd18, %rd4, %rd17;
	st.global.f64 	[%rd18], %fd1;
	add.s32 	%r26, %r26, 1;
	ld.global.u32 	%r25, [%rd3];
	setp.lt.s32 	%p2, %r26, %r25;
	@%p2 bra 	$L__BB30_2;
$L__BB30_3:
	ld.global.u32 	%r27, [%rd2];
	setp.lt.s32 	%p3, %r27, 1;
	@%p3 bra 	$L__BB30_6;
	cvta.to.global.u64 	%rd5, %rd7;
	mov.b32 	%r28, 0;
$L__BB30_5:
	mad.lo.s32 	%r20, %r27, %r2, %r28;
	mul.wide.s32 	%rd19, %r20, 8;
	add.s64 	%rd20, %rd5, %rd19;
	ld.global.f64 	%fd2, [%rd20];
	ld.global.u32 	%r21, [%rd1];
	shl.b32 	%r22, %r21, 1;
	add.s32 	%r23, %r22, %r1;
	mad.lo.s32 	%r24, %r23, %r27, %r28;
	mul.wide.s32 	%rd21, %r24, 8;
	add.s64 	%rd22, %rd5, %rd21;
	st.global.f64 	[%rd22], %fd2;
	add.s32 	%r28, %r28, 1;
	ld.global.u32 	%r27, [%rd2];
	setp.lt.s32 	%p4, %r28, %r27;
	@%p4 bra 	$L__BB30_5;
$L__BB30_6:
	ret;

}
	// .globl	memory_inicialization2_1
.visible .entry memory_inicialization2_1(
	.param .u64 .ptr .align 1 memory_inicialization2_1_param_0,
	.param .u64 .ptr .align 1 memory_inicialization2_1_param_1,
	.param .u64 .ptr .align 1 memory_inicialization2_1_param_2,
	.param .u64 .ptr .align 1 memory_inicialization2_1_param_3,
	.param .u64 .ptr .align 1 memory_inicialization2_1_param_4,
	.param .u64 .ptr .align 1 memory_inicialization2_1_param_5,
	.param .u64 .ptr .align 1 memory_inicialization2_1_param_6,
	.param .u64 .ptr .align 1 memory_inicialization2_1_param_7
)
{
	.reg .pred 	%p<5>;
	.reg .b32 	%r<23>;
	.reg .b64 	%rd<25>;
	.reg .b64 	%fd<3>;

	ld.param.u64 	%rd7, [memory_inicialization2_1_param_0];
	ld.param.u64 	%rd8, [memory_inicialization2_1_param_1];
	ld.param.u64 	%rd11, [memory_inicialization2_1_param_2];
	ld.param.u64 	%rd12, [memory_inicialization2_1_param_3];
	ld.param.u64 	%rd13, [memory_inicialization2_1_param_4];
	ld.param.u64 	%rd9, [memory_inicialization2_1_param_6];
	ld.param.u64 	%rd10, [memory_inicialization2_1_param_7];
	cvta.to.global.u64 	%rd1, %rd13;
	cvta.to.global.u64 	%rd2, %rd12;
	cvta.to.global.u64 	%rd14, %rd11;
	mov.u32 	%r1, %tid.x;
	mul.wide.u32 	%rd15, %r1, 4;
	add.s64 	%rd16, %rd14, %rd15;
	ld.global.u32 	%r2, [%rd16];
	ld.global.u32 	%r19, [%rd2];
	setp.lt.s32 	%p1, %r19, 1;
	@%p1 bra 	$L__BB31_3;
	cvta.to.global.u64 	%rd3, %rd7;
	cvta.to.global.u64 	%rd4, %rd9;
	mov.b32 	%r20, 0;
$L__BB31_2:
	mad.lo.s32 	%r14, %r19, %r2, %r20;
	mul.wide.s32 	%rd17, %r14, 8;
	add.s64 	%rd18, %rd3, %rd17;
	ld.global.f64 	%fd1, [%rd18];
	mad.lo.s32 	%r15, %r19, %r1, %r20;
	mul.wide.s32 	%rd19, %r15, 8;
	add.s64 	%rd20, %rd4, %rd19;
	st.global.f64 	[%rd20], %fd1;
	add.s32 	%r20, %r20, 1;
	ld.global.u32 	%r19, [%rd2];
	setp.lt.s32 	%p2, %r20, %r19;
	@%p2 bra 	$L__BB31_2;
$L__BB31_3:
	ld.global.u32 	%r21, [%rd1];
	setp.lt.s32 	%p3, %r21, 1;
	@%p3 bra 	$L__BB31_6;
	cvta.to.global.u64 	%rd5, %rd8;
	cvta.to.global.u64 	%rd6, %rd10;
	mov.b32 	%r22, 0;
$L__BB31_5:
	mad.lo.s32 	%r17, %r21, %r2, %r22;
	mul.wide.s32 	%rd21, %r17, 8;
	add.s64 	%rd22, %rd5, %rd21;
	ld.global.f64 	%fd2, [%rd22];
	mad.lo.s32 	%r18, %r21, %r1, %r22;
	mul.wide.s32 	%rd23, %r18, 8;
	add.s64 	%rd24, %rd6, %rd23;
	st.global.f64 	[%rd24], %fd2;
	add.s32 	%r22, %r22, 1;
	ld.global.u32 	%r21, [%rd1];
	setp.lt.s32 	%p4, %r22, %r21;
	@%p4 bra 	$L__BB31_5;
$L__BB31_6:
	ret;

}
	// .globl	memory_inicialization2_2
.visible .entry memory_inicialization2_2(
	.param .u64 .ptr .align 1 memory_inicialization2_2_param_0,
	.param .u64 .ptr .align 1 memory_inicialization2_2_param_1,
	.param .u64 .ptr .align 1 memory_inicialization2_2_param_2,
	.param .u64 .ptr .align 1 memory_inicialization2_2_param_3,
	.param .u64 .ptr .align 1 memory_inicialization2_2_param_4,
	.param .u64 .ptr .align 1 memory_inicialization2_2_param_5,
	.param .u64 .ptr .align 1 memory_inicialization2_2_param_6,
	.param .u64 .ptr .align 1 memory_inicialization2_2_param_7
)
{
	.reg .pred 	%p<5>;
	.reg .b32 	%r<28>;
	.reg .b64 	%rd<23>;
	.reg .b64 	%fd<3>;

	ld.param.u64 	%rd8, [memory_inicialization2_2_param_0];
	ld.param.u64 	%rd9, [memory_inicialization2_2_param_1];
	ld.param.u64 	%rd12, [memory_inicialization2_2_param_3];
	ld.param.u64 	%rd13, [memory_inicialization2_2_param_4];
	ld.param.u64 	%rd14, [memory_inicialization2_2_param_5];
	ld.param.u64 	%rd10, [memory_inicialization2_2_param_6];
	ld.param.u64 	%rd11, [memory_inicialization2_2_param_7];
	cvta.to.global.u64 	%rd1, %rd14;
	cvta.to.global.u64 	%rd2, %rd13;
	cvta.to.global.u64 	%rd3, %rd12;
	mov.u32 	%r1, %tid.x;
	ld.global.u32 	%r24, [%rd3];
	setp.lt.s32 	%p1, %r24, 1;
	@%p1 bra 	$L__BB32_3;
	cvta.to.global.u64 	%rd4, %rd10;
	cvta.to.global.u64 	%rd5, %rd8;
	mov.b32 	%r25, 0;
$L__BB32_2:
	mad.lo.s32 	%r13, %r24, %r1, %r25;
	mul.wide.s32 	%rd15, %r13, 8;
	add.s64 	%rd16, %rd4, %rd15;
	ld.global.f64 	%fd1, [%rd16];
	ld.global.u32 	%r14, [%rd1];
	shl.b32 	%r15, %r14, 1;
	add.s32 	%r16, %r15, %r1;
	mad.lo.s32 	%r17, %r16, %r24, %r25;
	mul.wide.s32 	%rd17, %r17, 8;
	add.s64 	%rd18, %rd5, %rd17;
	st.global.f64 	[%rd18], %fd1;
	add.s32 	%r25, %r25, 1;
	ld.global.u32 	%r24, [%rd3];
	setp.lt.s32 	%p2, %r25, %r24;
	@%p2 bra 	$L__BB32_2;
$L__BB32_3:
	ld.global.u32 	%r26, [%rd2];
	setp.lt.s32 	%p3, %r26, 1;
	@%p3 bra 	$L__BB32_6;
	cvta.to.global.u64 	%rd6, %rd11;
	cvta.to.global.u64 	%rd7, %rd9;
	mov.b32 	%r27, 0;
$L__BB32_5:
	mad.lo.s32 	%r19, %r26, %r1, %r27;
	mul.wide.s32 	%rd19, %r19, 8;
	add.s64 	%rd20, %rd6, %rd19;
	ld.global.f64 	%fd2, [%rd20];
	ld.global.u32 	%r20, [%rd1];
	shl.b32 	%r21, %r20, 1;
	add.s32 	%r22, %r21, %r1;
	mad.lo.s32 	%r23, %r22, %r26, %r27;
	mul.wide.s32 	%rd21, %r23, 8;
	add.s64 	%rd22, %rd7, %rd21;
	st.global.f64 	[%rd22], %fd2;
	add.s32 	%r27, %r27, 1;
	ld.global.u32 	%r26, [%rd2];
	setp.lt.s32 	%p4, %r27, %r26;
	@%p4 bra 	$L__BB32_5;
$L__BB32_6:
	ret;

}
	// .globl	memory_inicialization3
.visible .entry memory_inicialization3(
	.param .u64 .ptr .align 1 memory_inicialization3_param_0,
	.param .u64 .ptr .align 1 memory_inicialization3_param_1,
	.param .u64 .ptr .align 1 memory_inicialization3_param_2,
	.param .u64 .ptr .align 1 memory_inicialization3_param_3,
	.param .u64 .ptr .align 1 memory_inicialization3_param_4,
	.param .u64 .ptr .align 1 memory_inicialization3_param_5
)
{
	.reg .pred 	%p<5>;
	.reg .b32 	%r<28>;
	.reg .b64 	%rd<19>;
	.reg .b64 	%fd<3>;

	ld.param.u64 	%rd6, [memory_inicialization3_param_0];
	ld.param.u64 	%rd7, [memory_inicialization3_param_1];
	ld.param.u64 	%rd8, [memory_inicialization3_param_3];
	ld.param.u64 	%rd9, [memory_inicialization3_param_4];
	ld.param.u64 	%rd10, [memory_inicialization3_param_5];
	cvta.to.global.u64 	%rd1, %rd10;
	cvta.to.global.u64 	%rd2, %rd9;
	cvta.to.global.u64 	%rd3, %rd8;
	mov.u32 	%r1, %tid.x;
	ld.global.u32 	%r24, [%rd3];
	setp.lt.s32 	%p1, %r24, 1;
	@%p1 bra 	$L__BB33_3;
	cvta.to.global.u64 	%rd4, %rd6;
	mov.b32 	%r25, 0;
$L__BB33_2:
	mad.lo.s32 	%r13, %r24, %r1, %r25;
	mul.wide.s32 	%rd11, %r13, 8;
	add.s64 	%rd12, %rd4, %rd11;
	ld.global.f64 	%fd1, [%rd12];
	ld.global.u32 	%r14, [%rd1];
	shl.b32 	%r15, %r14, 1;
	add.s32 	%r16, %r15, %r1;
	mad.lo.s32 	%r17, %r16, %r24, %r25;
	mul.wide.s32 	%rd13, %r17, 8;
	add.s64 	%rd14, %rd4, %rd13;
	st.global.f64 	[%rd14], %fd1;
	add.s32 	%r25, %r25, 1;
	ld.global.u32 	%r24, [%rd3];
	setp.lt.s32 	%p2, %r25, %r24;
	@%p2 bra 	$L__BB33_2;
$L__BB33_3:
	ld.global.u32 	%r26, [%rd2];
	setp.lt.s32 	%p3, %r26, 1;
	@%p3 bra 	$L__BB33_6;
	cvta.to.global.u64 	%rd5, %rd7;
	mov.b32 	%r27, 0;
$L__BB33_5:
	mad.lo.s32 	%r19, %r26, %r1, %r27;
	mul.wide.s32 	%rd15, %r19, 8;
	add.s64 	%rd16, %rd5, %rd15;
	ld.global.f64 	%fd2, [%rd16];
	ld.global.u32 	%r20, [%rd1];
	shl.b32 	%r21, %r20, 1;
	add.s32 	%r22, %r21, %r1;
	mad.lo.s32 	%r23, %r22, %r26, %r27;
	mul.wide.s32 	%rd17, %r23, 8;
	add.s64 	%rd18, %rd5, %rd17;
	st.global.f64 	[%rd18], %fd2;
	add.s32 	%r27, %r27, 1;
	ld.global.u32 	%r26, [%rd2];
	setp.lt.s32 	%p4, %r27, %r26;
	@%p4 bra 	$L__BB33_5;
$L__BB33_6:
	ret;

}
	// .globl	memory_inicialization4
.visible .entry memory_inicialization4(
	.param .u64 .ptr .align 1 memory_inicialization4_param_0,
	.param .u64 .ptr .align 1 memory_inicialization4_param_1,
	.param .u64 .ptr .align 1 memory_inicialization4_param_2,
	.param .u64 .ptr .align 1 memory_inicialization4_param_3,
	.param .u64 .ptr .align 1 memory_inicialization4_param_4,
	.param .u64 .ptr .align 1 memory_inicialization4_param_5
)
{
	.reg .pred 	%p<5>;
	.reg .b32 	%r<26>;
	.reg .b64 	%rd<17>;

	ld.param.u64 	%rd6, [memory_inicialization4_param_0];
	ld.param.u64 	%rd7, [memory_inicialization4_param_1];
	ld.param.u64 	%rd8, [memory_inicialization4_param_2];
	ld.param.u64 	%rd9, [memory_inicialization4_param_3];
	ld.param.u64 	%rd10, [memory_inicialization4_param_4];
	cvta.to.global.u64 	%rd1, %rd10;
	cvta.to.global.u64 	%rd2, %rd9;
	cvta.to.global.u64 	%rd3, %rd8;
	mov.u32 	%r1, %tid.x;
	ld.global.u32 	%r22, [%rd3];
	setp.lt.s32 	%p1, %r22, 1;
	@%p1 bra 	$L__BB34_3;
	cvta.to.global.u64 	%rd4, %rd6;
	mov.b32 	%r23, 0;
$L__BB34_2:
	ld.global.u32 	%r13, [%rd1];
	shl.b32 	%r14, %r13, 1;
	add.s32 	%r15, %r14, %r1;
	mad.lo.s32 	%r16, %r15, %r22, %r23;
	mul.wide.s32 	%rd11, %r16, 8;
	add.s64 	%rd12, %rd4, %rd11;
	mov.b64 	%rd13, 4906019910204099648;
	st.global.u64 	[%rd12], %rd13;
	add.s32 	%r23, %r23, 1;
	ld.global.u32 	%r22, [%rd3];
	setp.lt.s32 	%p2, %r23, %r22;
	@%p2 bra 	$L__BB34_2;
$L__BB34_3:
	ld.global.u32 	%r24, [%rd2];
	setp.lt.s32 	%p3, %r24, 1;
	@%p3 bra 	$L__BB34_6;
	cvta.to.global.u64 	%rd5, %rd7;
	mov.b32 	%r25, 0;
$L__BB34_5:
	ld.global.u32 	%r18, [%rd1];
	shl.b32 	%r19, %r18, 1;
	add.s32 	%r20, %r19, %r1;
	mad.lo.s32 	%r21, %r20, %r24, %r25;
	mul.wide.s32 	%rd14, %r21, 8;
	add.s64 	%rd15, %rd5, %rd14;
	mov.b64 	%rd16, 4906019910204099648;
	st.global.u64 	[%rd15], %rd16;
	add.s32 	%r25, %r25, 1;
	ld.global.u32 	%r24, [%rd2];
	setp.lt.s32 	%p4, %r25, %r24;
	@%p4 bra 	$L__BB34_5;
$L__BB34_6:
	ret;

}
	// .globl	memory_inicialization5
.visible .entry memory_inicialization5(
	.param .u64 .ptr .align 1 memory_inicialization5_param_0,
	.param .u64 .ptr .align 1 memory_inicialization5_param_1,
	.param .u64 .ptr .align 1 memory_inicialization5_param_2,
	.param .u64 .ptr .align 1 memory_inicialization5_param_3,
	.param .u64 .ptr .align 1 memory_inicialization5_param_4,
	.param .u64 .ptr .align 1 memory_inicialization5_param_5,
	.param .u64 .ptr .align 1 memory_inicialization5_param_6,
	.param .u64 .ptr .align 1 memory_inicialization5_param_7,
	.param .u64 .ptr .align 1 memory_inicialization5_param_8
)
{
	.reg .pred 	%p<5>;
	.reg .b32 	%r<37>;
	.reg .b64 	%rd<33>;
	.reg .b64 	%fd<4>;

	ld.param.u64 	%rd10, [memory_inicialization5_param_0];
	ld.param.u64 	%rd11, [memory_inicialization5_param_1];
	ld.param.u64 	%rd12, [memory_inicialization5_param_2];
	ld.param.u64 	%rd13, [memory_inicialization5_param_3];
	ld.param.u64 	%rd14, [memory_inicialization5_param_4];
	ld.param.u64 	%rd15, [memory_inicialization5_param_5];
	ld.param.u64 	%rd16, [memory_inicialization5_param_6];
	ld.param.u64 	%rd17, [memory_inicialization5_param_7];
	ld.param.u64 	%rd18, [memory_inicialization5_param_8];
	cvta.to.global.u64 	%rd1, %rd18;
	cvta.to.global.u64 	%rd19, %rd15;
	cvta.to.global.u64 	%rd2, %rd17;
	cvta.to.global.u64 	%rd3, %rd16;
	mov.u32 	%r1, %tid.x;
	ld.global.u32 	%r33, [%rd3];
	setp.lt.s32 	%p1, %r33, 1;
	mul.wide.u32 	%rd20, %r1, 4;
	add.s64 	%rd4, %rd19, %rd20;
	@%p1 bra 	$L__BB35_3;
	cvta.to.global.u64 	%rd5, %rd13;
	cvta.to.global.u64 	%rd6, %rd10;
	cvta.to.global.u64 	%rd7, %rd14;
	cvta.to.global.u64 	%rd8, %rd11;
	mov.b32 	%r34, 0;
$L__BB35_2:
	ld.global.u32 	%r13, [%rd4];
	mad.lo.s32 	%r14, %r33, %r13, %r34;
	mul.wide.s32 	%rd21, %r14, 8;
	add.s64 	%rd22, %rd5, %rd21;
	ld.global.f64 	%fd1, [%rd22];
	ld.global.u32 	%r15, [%rd1];
	shl.b32 	%r16, %r15, 1;
	add.s32 	%r17, %r16, %r1;
	mad.lo.s32 	%r18, %r17, %r33, %r34;
	mul.wide.s32 	%rd23, %r18, 8;
	add.s64 	%rd24, %rd6, %rd23;
	st.global.f64 	[%rd24], %fd1;
	ld.global.u32 	%r19, [%rd4];
	ld.global.u32 	%r20, [%rd3];
	mad.lo.s32 	%r21, %r20, %r19, %r34;
	mul.wide.s32 	%rd25, %r21, 8;
	add.s64 	%rd26, %rd7, %rd25;
	ld.global.f64 	%fd2, [%rd26];
	ld.global.u32 	%r22, [%rd1];
	shl.b32 	%r23, %r22, 1;
	add.s32 	%r24, %r23, %r1;
	mad.lo.s32 	%r25, %r24, %r20, %r34;
	mul.wide.s32 	%rd27, %r25, 8;
	add.s64 	%rd28, %rd8, %rd27;
	st.global.f64 	[%rd28], %fd2;
	add.s32 	%r34, %r34, 1;
	ld.global.u32 	%r33, [%rd3];
	setp.lt.s32 	%p2, %r34, %r33;
	@%p2 bra 	$L__BB35_2;
$L__BB35_3:
	ld.global.u32 	%r35, [%rd2];
	setp.lt.s32 	%p3, %r35, 1;
	@%p3 bra 	$L__BB35_6;
	cvta.to.global.u64 	%rd9, %rd12;
	mov.b32 	%r36, 0;
$L__BB35_5:
	ld.global.u32 	%r27, [%rd4];
	mad.lo.s32 	%r28, %r35, %r27, %r36;
	mul.wide.s32 	%rd29, %r28, 8;
	add.s64 	%rd30, %rd9, %rd29;
	ld.global.f64 	%fd3, [%rd30];
	ld.global.u32 	%r29, [%rd1];
	shl.b32 	%r30, %r29, 1;
	add.s32 	%r31, %r30, %r1;
	mad.lo.s32 	%r32, %r31, %r35, %r36;
	mul.wide.s32 	%rd31, %r32, 8;
	add.s64 	%rd32, %rd9, %rd31;
	st.global.f64 	[%rd32], %fd3;
	add.s32 	%r36, %r36, 1;
	ld.global.u32 	%r35, [%rd2];
	setp.lt.s32 	%p4, %r36, %r35;
	@%p4 bra 	$L__BB35_5;
$L__BB35_6:
	ret;

}
	// .globl	update_personal_best
.visible .entry update_personal_best(
	.param .u64 .ptr .align 1 update_personal_best_param_0,
	.param .u64 .ptr .align 1 update_personal_best_param_1,
	.param .u64 .ptr .align 1 update_personal_best_param_2,
	.param .u64 .ptr .align 1 update_personal_best_param_3,
	.param .u64 .ptr .align 1 update_personal_best_param_4,
	.param .u64 .ptr .align 1 update_personal_best_param_5,
	.param .u64 .ptr .align 1 update_personal_best_param_6,
	.param .u64 .ptr .align 1 update_personal_best_param_7
)
{
	.reg .pred 	%p<6>;
	.reg .b32 	%r<30>;
	.reg .b64 	%rd<27>;
	.reg .b64 	%fd<4>;

	ld.param.u64 	%rd10, [update_personal_best_param_0];
	ld.param.u64 	%rd7, [update_personal_best_param_2];
	ld.param.u64 	%rd11, [update_personal_best_param_3];
	ld.param.u64 	%rd12, [update_personal_best_param_4];
	ld.param.u64 	%rd8, [update_personal_best_param_5];
	ld.param.u64 	%rd9, [update_personal_best_param_6];
	ld.param.u64 	%rd13, [update_personal_best_param_7];
	cvta.to.global.u64 	%rd14, %rd10;
	cvta.to.global.u64 	%rd1, %rd11;
	cvta.to.global.u64 	%rd2, %rd12;
	cvta.to.global.u64 	%rd15, %rd13;
	mov.u32 	%r1, %tid.x;
	ld.global.u32 	%r16, [%rd15];
	ld.global.u32 	%r26, [%rd2];
	ld.global.u32 	%r3, [%rd1];
	mul.lo.s32 	%r4, %r16, %r1;
	mul.lo.s32 	%r17, %r4, %r26;
	mul.wide.s32 	%rd16, %r17, 8;
	add.s64 	%rd3, %rd14, %rd16;
	ld.global.f64 	%fd1, [%rd3];
	setp.neu.f64 	%p1, %fd1, 0d4202A05F20000000;
	@%p1 bra 	$L__BB36_8;
	setp.lt.s32 	%p2, %r26, 1;
	mov.u32 	%r28, %r3;
	@%p2 bra 	$L__BB36_5;
	cvta.to.global.u64 	%rd4, %rd8;
	mov.b32 	%r27, 0;
$L__BB36_3:
	mad.lo.s32 	%r21, %r26, %r1, %r27;
	mul.wide.s32 	%rd19, %r21, 8;
	add.s64 	%rd20, %rd4, %rd19;
	ld.global.f64 	%fd2, [%rd20];
	mul.wide.u32 	%rd21, %r27, 8;
	add.s64 	%rd22, %rd3, %rd21;
	st.global.f64 	[%rd22], %fd2;
	add.s32 	%r27, %r27, 1;
	ld.global.u32 	%r26, [%rd2];
	setp.lt.s32 	%p3, %r27, %r26;
	@%p3 bra 	$L__BB36_3;
	ld.global.u32 	%r28, [%rd1];
$L__BB36_5:
	setp.lt.s32 	%p4, %r28, 1;
	@%p4 bra 	$L__BB36_9;
	mul.lo.s32 	%r6, %r4, %r3;
	cvta.to.global.u64 	%rd5, %rd9;
	cvta.to.global.u64 	%rd6, %rd7;
	mov.b32 	%r29, 0;
$L__BB36_7:
	mad.lo.s32 	%r23, %r28, %r1, %r29;
	mul.wide.s32 	%rd23, %r23, 8;
	add.s64 	%rd24, %rd5, %rd23;
	ld.global.f64 	%fd3, [%rd24];
	add.s32 	%r24, %r29, %r6;
	mul.wide.s32 	%rd25, %r24, 8;
	add.s64 	%rd26, %rd6, %rd25;
	st.global.f64 	[%rd26], %fd3;
	add.s32 	%r29, %r29, 1;
	ld.global.u32 	%r28, [%rd1];
	setp.lt.s32 	%p5, %r29, %r28;
	@%p5 bra 	$L__BB36_7;
	bra.uni 	$L__BB36_9;
$L__BB36_8:
	mov.u64 	%rd17, $str$48;
	cvta.global.u64 	%rd18, %rd17;
	{ // callseq 139, 0
	.param .b64 param0;
	st.param.b64 	[param0], %rd18;
	.param .b64 param1;
	st.param.b64 	[param1], 0;
	.param .b32 retval0;
	call.uni (retval0), 
	vprintf, 
	(
	param0, 
	param1
	);
	ld.param.b32 	%r18, [retval0];
	} // callseq 139
$L__BB36_9:
	ret;

}
	// .globl	update_personal_best2
.visible .entry update_personal_best2(
	.param .u64 .ptr .align 1 update_personal_best2_param_0,
	.param .u64 .ptr .align 1 update_personal_best2_param_1,
	.param .u64 .ptr .align 1 update_personal_best2_param_2,
	.param .u64 .ptr .align 1 update_personal_best2_param_3,
	.param .u64 .ptr .align 1 update_personal_best2_param_4,
	.param .u64 .ptr .align 1 update_personal_best2_param_5,
	.param .u64 .ptr .align 1 update_personal_best2_param_6,
	.param .u64 .ptr .align 1 update_personal_best2_param_7,
	.param .u64 .ptr .align 1 update_personal_best2_param_8
)
{
	.local .align 16 .b8 	__local_depot37[64];
	.reg .b64 	%SP;
	.reg .b64 	%SPL;
	.reg .pred 	%p<47>;
	.reg .b16 	%rs<52>;
	.reg .b32 	%r<108>;
	.reg .b64 	%rd<124>;
	.reg .b64 	%fd<63>;

	mov.u64 	%SPL, __local_depot37;
	cvta.local.u64 	%SP, %SPL;
	ld.param.u64 	%rd17, [update_personal_best2_param_3];
	ld.param.u64 	%rd18, [update_personal_best2_param_4];
	ld.param.u64 	%rd15, [update_personal_best2_param_5];
	ld.param.u64 	%rd19, [update_personal_best2_param_6];
	ld.param.u64 	%rd20, [update_personal_best2_param_7];
	cvta.to.global.u64 	%rd1, %rd15;
	cvta.to.global.u64 	%rd2, %rd19;
	cvta.to.global.u64 	%rd3, %rd17;
	cvta.to.global.u64 	%rd4, %rd18;
	cvta.to.global.u64 	%rd21, %rd20;
	mov.u32 	%r1, %tid.x;
	ld.global.u32 	%r2, [%rd21];
	ld.global.u32 	%r3, [%rd4];
	ld.global.u32 	%r4, [%rd3];
	mul.lo.s32 	%r5, %r4, %r2;
	setp.lt.s32 	%p1, %r3, 1;
	@%p1 bra 	$L__BB37_41;
	mul.lo.s32 	%r6, %r3, %r1;
	mul.lo.s32 	%r7, %r6, %r2;
	setp.lt.u32 	%p2, %r3, 8;
	mov.b32 	%r94, 0;
	mov.b16 	%rs51, 0;
	@%p2 bra 	$L__BB37_4;
	and.b32  	%r94, %r3, 2147483640;
	neg.s32 	%r92, %r94;
	mul.wide.u32 	%rd22, %r6, 8;
	add.s64 	%rd23, %rd22, %rd1;
	add.s64 	%rd123, %rd23, 32;
	mov.b16 	%rs51, 0;
	mov.u32 	%r91, %r7;
$L__BB37_3:
	.pragma "nounroll";
	ld.param.u64 	%rd111, [update_personal_best2_param_0];
	mul.wide.s32 	%rd24, %r91, 8;
	cvta.to.global.u64 	%rd25, %rd111;
	add.s64 	%rd26, %rd25, %rd24;
	ld.global.f64 	%fd9, [%rd123+-32];
	ld.global.f64 	%fd10, [%rd26];
	setp.neu.f64 	%p3, %fd9, %fd10;
	selp.u16 	%rs16, 1, 0, %p3;
	add.s16 	%rs17, %rs51, %rs16;
	ld.global.f64 	%fd11, [%rd123+-24];
	ld.global.f64 	%fd12, [%rd26+8];
	setp.neu.f64 	%p4, %fd11, %fd12;
	selp.u16 	%rs18, 1, 0, %p4;
	add.s16 	%rs19, %rs17, %rs18;
	ld.global.f64 	%fd13, [%rd123+-16];
	ld.global.f64 	%fd14, [%rd26+16];
	setp.neu.f64 	%p5, %fd13, %fd14;
	selp.u16 	%rs20, 1, 0, %p5;
	add.s16 	%rs21, %rs19, %rs20;
	ld.global.f64 	%fd15, [%rd123+-8];
	ld.global.f64 	%fd16, [%rd26+24];
	setp.neu.f64 	%p6, %fd15, %fd16;
	selp.u16 	%rs22, 1, 0, %p6;
	add.s16 	%rs23, %rs21, %rs22;
	ld.global.f64 	%fd17, [%rd123];
	ld.global.f64 	%fd18, [%rd26+32];
	setp.neu.f64 	%p7, %fd17, %fd18;
	selp.u16 	%rs24, 1, 0, %p7;
	add.s16 	%rs25, %rs23, %rs24;
	ld.global.f64 	%fd19, [%rd123+8];
	ld.global.f64 	%fd20, [%rd26+40];
	setp.neu.f64 	%p8, %fd19, %fd20;
	selp.u16 	%rs26, 1, 0, %p8;
	add.s16 	%rs27, %rs25, %rs26;
	ld.global.f64 	%fd21, [%rd123+16];
	ld.global.f64 	%fd22, [%rd26+48];
	setp.neu.f64 	%p9, %fd21, %fd22;
	selp.u16 	%rs28, 1, 0, %p9;
	add.s16 	%rs29, %rs27, %rs28;
	ld.global.f64 	%fd23, [%rd123+24];
	ld.global.f64 	%fd24, [%rd26+56];
	setp.neu.f64 	%p10, %fd23, %fd24;
	selp.u16 	%rs30, 1, 0, %p10;
	add.s16 	%rs51, %rs29, %rs30;
	add.s32 	%r92, %r92, 8;
	add.s64 	%rd123, %rd123, 64;
	add.s32 	%r91, %r91, 8;
	setp.ne.s32 	%p11, %r92, 0;
	@%p11 bra 	$L__BB37_3;
$L__BB37_4:
	ld.param.u64 	%rd112, [update_personal_best2_param_0];
	cvta.to.global.u64 	%rd8, %rd112;
	and.b32  	%r15, %r3, 7;
	setp.eq.s32 	%p12, %r15, 0;
	@%p12 bra 	$L__BB37_12;
	setp.lt.u32 	%p13, %r15, 4;
	@%p13 bra 	$L__BB37_7;
	ld.param.u64 	%rd117, [update_personal_best2_param_5];
	add.s32 	%r51, %r6, %r94;
	cvta.to.global.u64 	%rd27, %rd117;
	mul.wide.s32 	%rd28, %r51, 8;
	add.s64 	%rd29, %rd27, %rd28;
	ld.global.f64 	%fd25, [%rd29];
	add.s32 	%r52, %r94, %r7;
	mul.wide.s32 	%rd30, %r52, 8;
	add.s64 	%rd31, %rd8, %rd30;
	ld.global.f64 	%fd26, [%rd31];
	setp.neu.f64 	%p14, %fd25, %fd26;
	selp.u16 	%rs32, 1, 0, %p14;
	add.s16 	%rs33, %rs51, %rs32;
	ld.global.f64 	%fd27, [%rd29+8];
	ld.global.f64 	%fd28, [%rd31+8];
	setp.neu.f64 	%p15, %fd27, %fd28;
	selp.u16 	%rs34, 1, 0, %p15;
	add.s16 	%rs35, %rs33, %rs34;
	ld.global.f64 	%fd29, [%rd29+16];
	ld.global.f64 	%fd30, [%rd31+16];
	setp.neu.f64 	%p16, %fd29, %fd30;
	selp.u16 	%rs36, 1, 0, %p16;
	add.s16 	%rs37, %rs35, %rs36;
	ld.global.f64 	%fd31, [%rd29+24];
	ld.global.f64 	%fd32, [%rd31+24];
	setp.neu.f64 	%p17, %fd31, %fd32;
	selp.u16 	%rs38, 1, 0, %p17;
	add.s16 	%rs51, %rs37, %rs38;
	add.s32 	%r94, %r94, 4;
$L__BB37_7:
	and.b32  	%r18, %r3, 3;
	setp.eq.s32 	%p18, %r18, 0;
	@%p18 bra 	$L__BB37_12;
	ld.param.u64 	%rd118, [update_personal_best2_param_5];
	cvta.to.global.u64 	%rd9, %rd118;
	setp.eq.s32 	%p19, %r18, 1;
	@%p19 bra 	$L__BB37_10;
	add.s32 	%r53, %r6, %r94;
	mul.wide.s32 	%rd32, %r53, 8;
	add.s64 	%rd33, %rd9, %rd32;
	ld.global.f64 	%fd33, [%rd33];
	add.s32 	%r54, %r94, %r7;
	mul.wide.s32 	%rd34, %r54, 8;
	add.s64 	%rd35, %rd8, %rd34;
	ld.global.f64 	%fd34, [%rd35];
	setp.neu.f64 	%p20, %fd33, %fd34;
	selp.u16 	%rs40, 1, 0, %p20;
	add.s16 	%rs41, %rs51, %rs40;
	ld.global.f64 	%fd35, [%rd33+8];
	ld.global.f64 	%fd36, [%rd35+8];
	setp.neu.f64 	%p21, %fd35, %fd36;
	selp.u16 	%rs42, 1, 0, %p21;
	add.s16 	%rs51, %rs41, %rs42;
	add.s32 	%r94, %r94, 2;
$L__BB37_10:
	and.b32  	%r55, %r3, 1;
	setp.eq.b32 	%p22, %r55, 1;
	not.pred 	%p23, %p22;
	@%p23 bra 	$L__BB37_12;
	add.s32 	%r56, %r6, %r94;
	mul.wide.s32 	%rd36, %r56, 8;
	add.s64 	%rd37, %rd9, %rd36;
	ld.global.f64 	%fd37, [%rd37];
	add.s32 	%r57, %r94, %r7;
	mul.wide.s32 	%rd38, %r57, 8;
	add.s64 	%rd39, %rd8, %rd38;
	ld.global.f64 	%fd38, [%rd39];
	setp.neu.f64 	%p24, %fd37, %fd38;
	selp.u16 	%rs43, 1, 0, %p24;
	add.s16 	%rs51, %rs51, %rs43;
$L__BB37_12:
	setp.eq.s16 	%p25, %rs51, 0;
	@%p25 bra 	$L__BB37_41;
	ld.param.u64 	%rd114, [update_personal_best2_param_2];
	mul.lo.s32 	%r21, %r5, %r1;
	cvta.to.global.u64 	%rd40, %rd114;
	mul.wide.s32 	%rd41, %r21, 8;
	add.s64 	%rd10, %rd40, %rd41;
	setp.lt.s32 	%p26, %r4, 1;
	@%p26 bra 	$L__BB37_38;
	mov.b32 	%r96, 0;
	mov.u32 	%r97, %r96;
$L__BB37_15:
	ld.param.u64 	%rd121, [update_personal_best2_param_8];
	cvta.to.global.u64 	%rd42, %rd121;
	mul.wide.u32 	%rd43, %r97, 4;
	add.s64 	%rd44, %rd42, %rd43;
	ld.global.u32 	%r59, [%rd44];
	setp.ne.s32 	%p27, %r59, 0;
	@%p27 bra 	$L__BB37_18;
	mul.lo.s32 	%r61, %r4, %r1;
	mul.wide.s32 	%rd50, %r61, 8;
	add.s64 	%rd51, %rd2, %rd50;
	mul.wide.u32 	%rd52, %r97, 8;
	add.s64 	%rd53, %rd51, %rd52;
	ld.global.f64 	%fd1, [%rd53];
	add.s64 	%rd54, %rd10, %rd52;
	ld.global.f64 	%fd2, [%rd54];
	setp.gt.f64 	%p30, %fd1, %fd2;
	@%p30 bra 	$L__BB37_29;
	setp.gt.f64 	%p31, %fd2, %fd1;
	selp.b32 	%r96, 1, %r96, %p31;
	bra.uni 	$L__BB37_20;
$L__BB37_18:
	mul.lo.s32 	%r60, %r4, %r1;
	mul.wide.s32 	%rd45, %r60, 8;
	add.s64 	%rd46, %rd2, %rd45;
	mul.wide.u32 	%rd47, %r97, 8;
	add.s64 	%rd48, %rd46, %rd47;
	ld.global.f64 	%fd3, [%rd48];
	add.s64 	%rd49, %rd10, %rd47;
	ld.global.f64 	%fd4, [%rd49];
	setp.lt.f64 	%p28, %fd3, %fd4;
	@%p28 bra 	$L__BB37_29;
	setp.gt.f64 	%p29, %fd3, %fd4;
	selp.b32 	%r96, 1, %r96, %p29;
$L__BB37_20:
	add.s32 	%r97, %r97, 1;
	setp.ne.s32 	%p32, %r97, %r4;
	@%p32 bra 	$L__BB37_15;
	setp.eq.s32 	%p33, %r96, 0;
	@%p33 bra 	$L__BB37_29;
	ld.param.u64 	%rd115, [update_personal_best2_param_2];
	shl.b32 	%r62, %r1, 1;
	mul.wide.u32 	%rd55, %r62, 8;
	add.s64 	%rd11, %rd2, %rd55;
	ld.global.f64 	%fd39, [%rd11];
	ld.global.f64 	%fd40, [%rd11+8];
	ld.global.f64 	%fd41, [%rd10];
	ld.global.f64 	%fd42, [%rd10+8];
	shl.b32 	%r63, %r5, 2;
	cvta.to.global.u64 	%rd56, %rd115;
	mul.wide.s32 	%rd57, %r63, 8;
	add.s64 	%rd12, %rd56, %rd57;
	ld.global.f64 	%fd43, [%rd12];
	ld.global.f64 	%fd44, [%rd12+8];
	add.u64 	%rd58, %SP, 0;
	add.u64 	%rd59, %SPL, 0;
	st.local.u32 	[%rd59], %r1;
	st.local.f64 	[%rd59+8], %fd39;
	st.local.v2.f64 	[%rd59+16], {%fd40, %fd41};
	st.local.f64 	[%rd59+32], %fd42;
	st.local.v2.u32 	[%rd59+40], {%r7, %r21};
	st.local.v2.f64 	[%rd59+48], {%fd43, %fd44};
	mov.u64 	%rd60, $str$49;
	cvta.global.u64 	%rd61, %rd60;
	{ // callseq 140, 0
	.param .b64 param0;
	st.param.b64 	[param0], %rd61;
	.param .b64 param1;
	st.param.b64 	[param1], %rd58;
	.param .b32 retval0;
	call.uni (retval0), 
	vprintf, 
	(
	param0, 
	param1
	);
	ld.param.b32 	%r64, [retval0];
	} // callseq 140
	ld.global.u32 	%r99, [%rd4];
	setp.lt.s32 	%p34, %r99, 1;
	@%p34 bra 	$L__BB37_25;
	mov.b32 	%r100, 0;
$L__BB37_24:
	ld.param.u64 	%rd119, [update_personal_best2_param_5];
	ld.param.u64 	%rd113, [update_personal_best2_param_0];
	mad.lo.s32 	%r67, %r99, %r1, %r100;
	cvta.to.global.u64 	%rd62, %rd119;
	mul.wide.s32 	%rd63, %r67, 8;
	add.s64 	%rd64, %rd62, %rd63;
	ld.global.f64 	%fd45, [%rd64];
	add.s32 	%r68, %r100, %r7;
	cvta.to.global.u64 	%rd65, %rd113;
	mul.wide.s32 	%rd66, %r68, 8;
	add.s64 	%rd67, %rd65, %rd66;
	st.global.f64 	[%rd67], %fd45;
	add.s32 	%r100, %r100, 1;
	ld.global.u32 	%r99, [%rd4];
	setp.lt.s32 	%p35, %r100, %r99;
	@%p35 bra 	$L__BB37_24;
$L__BB37_25:
	ld.global.u32 	%r101, [%rd3];
	setp.lt.s32 	%p36, %r101, 1;
	@%p36 bra 	$L__BB37_28;
	mov.b32 	%r102, 0;
$L__BB37_27:
	mad.lo.s32 	%r70, %r101, %r1, %r102;
	mul.wide.s32 	%rd68, %r70, 8;
	add.s64 	%rd69, %rd2, %rd68;
	ld.global.f64 	%fd46, [%rd69];
	mul.wide.u32 	%rd70, %r102, 8;
	add.s64 	%rd71, %rd10, %rd70;
	st.global.f64 	[%rd71], %fd46;
	add.s32 	%r102, %r102, 1;
	ld.global.u32 	%r101, [%rd3];
	setp.lt.s32 	%p37, %r102, %r101;
	@%p37 bra 	$L__BB37_27;
$L__BB37_28:
	ld.global.f64 	%fd47, [%rd11];
	ld.global.f64 	%fd48, [%rd11+8];
	ld.global.f64 	%fd49, [%rd10];
	ld.global.f64 	%fd50, [%rd10+8];
	ld.global.f64 	%fd51, [%rd12];
	ld.global.f64 	%fd52, [%rd12+8];
	cvta.to.local.u64 	%rd73, %rd58;
	st.local.u32 	[%rd73], %r1;
	st.local.f64 	[%rd73+8], %fd47;
	st.local.v2.f64 	[%rd73+16], {%fd48, %fd49};
	st.local.f64 	[%rd73+32], %fd50;
	st.local.v2.u32 	[%rd73+40], {%r7, %r21};
	st.local.v2.f64 	[%rd73+48], {%fd51, %fd52};
	cvta.global.u64 	%rd75, %rd60;
	{ // callseq 141, 0
	.param .b64 param0;
	st.param.b64 	[param0], %rd75;
	.param .b64 param1;
	st.param.b64 	[param1], %rd58;
	.param .b32 retval0;
	call.uni (retval0), 
	vprintf, 
	(
	param0, 
	param1
	);
	ld.param.b32 	%r71, [retval0];
	} // callseq 141
	bra.uni 	$L__BB37_41;
$L__BB37_29:
	mov.b32 	%r103, 0;
	mul.lo.s32 	%r76, %r4, %r1;
	mul.wide.s32 	%rd86, %r76, 8;
	add.s64 	%rd87, %rd2, %rd86;
	mov.u32 	%r104, %r103;
$L__BB37_30:
	ld.param.u64 	%rd122, [update_personal_best2_param_8];
	cvta.to.global.u64 	%rd76, %rd122;
	mul.wide.u32 	%rd77, %r104, 4;
	add.s64 	%rd78, %rd76, %rd77;
	ld.global.u32 	%r74, [%rd78];
	setp.ne.s32 	%p38, %r74, 0;
	@%p38 bra 	$L__BB37_33;
	mul.wide.u32 	%rd84, %r104, 8;
	add.s64 	%rd85, %rd10, %rd84;
	ld.global.f64 	%fd5, [%rd85];
	add.s64 	%rd88, %rd87, %rd84;
	ld.global.f64 	%fd6, [%rd88];
	setp.gt.f64 	%p41, %fd5, %fd6;
	@%p41 bra 	$L__BB37_38;
	setp.gt.f64 	%p42, %fd6, %fd5;
	selp.b32 	%r103, 1, %r103, %p42;
	bra.uni 	$L__BB37_35;
$L__BB37_33:
	mul.wide.u32 	%rd79, %r104, 8;
	add.s64 	%rd80, %rd10, %rd79;
	ld.global.f64 	%fd7, [%rd80];
	add.s64 	%rd83, %rd87, %rd79;
	ld.global.f64 	%fd8, [%rd83];
	setp.lt.f64 	%p39, %fd7, %fd8;
	@%p39 bra 	$L__BB37_38;
	setp.gt.f64 	%p40, %fd7, %fd8;
	selp.b32 	%r103, 1, %r103, %p40;
$L__BB37_35:
	add.s32 	%r104, %r104, 1;
	setp.ne.s32 	%p43, %r104, %r4;
	@%p43 bra 	$L__BB37_30;
	setp.eq.s32 	%p44, %r103, 0;
	@%p44 bra 	$L__BB37_38;
	shl.b32 	%r77, %r1, 1;
	mul.wide.u32 	%rd89, %r77, 8;
	add.s64 	%rd90, %rd2, %rd89;
	ld.global.f64 	%fd53, [%rd90];
	ld.global.f64 	%fd54, [%rd90+8];
	ld.global.f64 	%fd55, [%rd10];
	ld.global.f64 	%fd56, [%rd10+8];
	add.u64 	%rd91, %SP, 0;
	add.u64 	%rd92, %SPL, 0;
	st.local.u32 	[%rd92], %r1;
	st.local.f64 	[%rd92+8], %fd53;
	st.local.v2.f64 	[%rd92+16], {%fd54, %fd55};
	st.local.f64 	[%rd92+32], %fd56;
	mov.u64 	%rd93, $str$50;
	cvta.global.u64 	%rd94, %rd93;
	{ // callseq 142, 0
	.param .b64 param0;
	st.param.b64 	[param0], %rd94;
	.param .b64 param1;
	st.param.b64 	[param1], %rd91;
	.param .b32 retval0;
	call.uni (retval0), 
	vprintf, 
	(
	param0, 
	param1
	);
	ld.param.b32 	%r78, [retval0];
	} // callseq 142
	bra.uni 	$L__BB37_41;
$L__BB37_38:
	shl.b32 	%r80, %r1, 1;
	mul.wide.u32 	%rd95, %r80, 8;
	add.s64 	%rd96, %rd2, %rd95;
	ld.global.f64 	%fd57, [%rd96];
	ld.global.f64 	%fd58, [%rd96+8];
	ld.global.f64 	%fd59, [%rd10];
	ld.global.f64 	%fd60, [%rd10+8];
	add.u64 	%rd97, %SP, 0;
	add.u64 	%rd98, %SPL, 0;
	st.local.u32 	[%rd98], %r1;
	st.local.f64 	[%rd98+8], %fd57;
	st.local.v2.f64 	[%rd98+16], {%fd58, %fd59};
	st.local.f64 	[%rd98+32], %fd60;
	mov.u64 	%rd99, $str$51;
	cvta.global.u64 	%rd100, %rd99;
	{ // callseq 143, 0
	.param .b64 param0;
	st.param.b64 	[param0], %rd100;
	.param .b64 param1;
	st.param.b64 	[param1], %rd97;
	.param .b32 retval0;
	call.uni (retval0), 
	vprintf, 
	(
	param0, 
	param1
	);
	ld.param.b32 	%r81, [retval0];
	} // callseq 143
	ld.global.u32 	%r106, [%rd4];
	setp.lt.s32 	%p45, %r106, 1;
	@%p45 bra 	$L__BB37_41;
	mov.b32 	%r107, 0;
$L__BB37_40:
	ld.param.u64 	%rd120, [update_personal_best2_param_5];
	ld.param.u64 	%rd116, [update_personal_best2_param_2];
	mad.lo.s32 	%r84, %r106, %r1, %r107;
	cvta.to.global.u64 	%rd101, %rd120;
	mul.wide.s32 	%rd102, %r84, 8;
	add.s64 	%rd103, %rd101, %rd102;
	ld.global.f64 	%fd61, [%rd103];
	add.s32 	%r85, %r107, %r7;
	add.s32 	%r86, %r85, %r106;
	mul.wide.s32 	%rd104, %r86, 8;
	add.s64 	%rd105, %rd8, %rd104;
	st.global.f64 	[%rd105], %fd61;
	ld.global.u32 	%r87, [%rd3];
	mad.lo.s32 	%r88, %r87, %r1, %r107;
	mul.wide.s32 	%rd106, %r88, 8;
	add.s64 	%rd107, %rd2, %rd106;
	ld.global.f64 	%fd62, [%rd107];
	add.s32 	%r89, %r107, %r21;
	add.s32 	%r90, %r89, %r87;
	cvta.to.global.u64 	%rd108, %rd116;
	mul.wide.s32 	%rd109, %r90, 8;
	add.s64 	%rd110, %rd108, %rd109;
	st.global.f64 	[%rd110], %fd62;
	add.s32 	%r107, %r107, 1;
	ld.global.u32 	%r106, [%rd4];
	setp.lt.s32 	%p46, %r107, %r106;
	@%p46 bra 	$L__BB37_40;
$L__BB37_41:
	ret;

}
	// .globl	update_personal_best3
.visible .entry update_personal_best3(
	.param .u64 .ptr .align 1 update_personal_best3_param_0,
	.param .u64 .ptr .align 1 update_personal_best3_param_1,
	.param .u64 .ptr .align 1 update_personal_best3_param_2,
	.param .u64 .ptr .align 1 update_personal_best3_param_3,
	.param .u64 .ptr .align 1 update_personal_best3_param_4,
	.param .u64 .ptr .align 1 update_personal_best3_param_5,
	.param .u64 .ptr .align 1 update_personal_best3_param_6,
	.param .u64 .ptr .align 1 update_personal_best3_param_7,
	.param .u64 .ptr .align 1 update_personal_best3_param_8
)
{
	.reg .pred 	%p<41>;
	.reg .b16 	%rs<17>;
	.reg .b32 	%r<136>;
	.reg .b64 	%rd<62>;
	.reg .b64 	%fd<15>;

	ld.param.u64 	%rd11, [update_personal_best3_param_0];
	ld.param.u64 	%rd12, [update_personal_best3_param_3];
	ld.param.u64 	%rd13, [update_personal_best3_param_4];
	ld.param.u64 	%rd14, [update_personal_best3_param_5];
	ld.param.u64 	%rd15, [update_personal_best3_param_7];
	ld.param.u64 	%rd16, [update_personal_best3_param_8];
	cvta.to.global.u64 	%rd1, %rd16;
	cvta.to.global.u64 	%rd2, %rd14;
	cvta.to.global.u64 	%rd3, %rd11;
	cvta.to.global.u64 	%rd4, %rd12;
	cvta.to.global.u64 	%rd5, %rd13;
	cvta.to.global.u64 	%rd6, %rd15;
	mov.u32 	%r1, %tid.x;
	ld.global.u32 	%r123, [%rd6];
	ld.global.u32 	%r127, [%rd5];
	setp.lt.s32 	%p1, %r123, 1;
	@%p1 bra 	$L__BB38_42;
	ld.global.u32 	%r67, [%rd4];
	mul.lo.s32 	%r68, %r127, %r123;
	mul.lo.s32 	%r4, %r68, %r1;
	mul.lo.s32 	%r69, %r67, %r123;
	mul.lo.s32 	%r5, %r69, %r1;
	mov.b32 	%r104, 0;
	mov.b16 	%rs16, 0;
	mov.u32 	%r129, %r104;
	mov.u32 	%r106, %r104;
$L__BB38_2:
	mad.lo.s32 	%r70, %r127, %r106, %r4;
	mul.wide.s32 	%rd17, %r70, 8;
	add.s64 	%rd18, %rd3, %rd17;
	ld.global.f64 	%fd1, [%rd18];
	setp.eq.f64 	%p2, %fd1, 0d4202A05F20000000;
	@%p2 bra 	$L__BB38_8;
	setp.lt.s32 	%p3, %r127, 1;
	mov.b16 	%rs9, 0;
	mov.u16 	%rs15, %rs9;
	@%p3 bra 	$L__BB38_7;
	mul.lo.s32 	%r15, %r127, %r1;
	mad.lo.s32 	%r16, %r127, %r106, %r4;
	mov.b32 	%r108, 0;
	bra.uni 	$L__BB38_6;
$L__BB38_5:
	add.s32 	%r108, %r108, 1;
	setp.ge.s32 	%p5, %r108, %r127;
	mov.u16 	%rs15, %rs9;
	@%p5 bra 	$L__BB38_7;
$L__BB38_6:
	add.s32 	%r72, %r15, %r108;
	mul.wide.s32 	%rd19, %r72, 8;
	add.s64 	%rd20, %rd2, %rd19;
	ld.global.f64 	%fd10, [%rd20];
	add.s32 	%r73, %r108, %r16;
	mul.wide.s32 	%rd21, %r73, 8;
	add.s64 	%rd22, %rd3, %rd21;
	ld.global.f64 	%fd11, [%rd22];
	setp.eq.f64 	%p4, %fd10, %fd11;
	mov.b16 	%rs15, 1;
	@%p4 bra 	$L__BB38_5;
$L__BB38_7:
	add.s16 	%rs16, %rs15, %rs16;
$L__BB38_8:
	setp.ne.s16 	%p7, %rs15, 1;
	or.pred  	%p8, %p2, %p7;
	@%p8 bra 	$L__BB38_31;
	ld.param.u64 	%rd60, [update_personal_best3_param_6];
	ld.param.u64 	%rd58, [update_personal_best3_param_2];
	ld.global.u32 	%r25, [%rd4];
	mad.lo.s32 	%r75, %r25, %r106, %r5;
	cvta.to.global.u64 	%rd23, %rd58;
	mul.wide.s32 	%rd24, %r75, 8;
	add.s64 	%rd7, %rd23, %rd24;
	mul.lo.s32 	%r76, %r25, %r1;
	cvta.to.global.u64 	%rd25, %rd60;
	mul.wide.s32 	%rd26, %r76, 8;
	add.s64 	%rd8, %rd25, %rd26;
	setp.lt.s32 	%p9, %r25, 1;
	mov.b32 	%r117, 0;
	@%p9 bra 	$L__BB38_18;
	mov.b32 	%r114, 0;
	mov.u32 	%r115, %r114;
$L__BB38_11:
	mul.wide.u32 	%rd27, %r115, 4;
	add.s64 	%rd28, %rd1, %rd27;
	ld.global.u32 	%r78, [%rd28];
	setp.ne.s32 	%p10, %r78, 0;
	@%p10 bra 	$L__BB38_14;
	mul.wide.u32 	%rd32, %r115, 8;
	add.s64 	%rd33, %rd7, %rd32;
	ld.global.f64 	%fd2, [%rd33];
	add.s64 	%rd34, %rd8, %rd32;
	ld.global.f64 	%fd3, [%rd34];
	setp.gt.f64 	%p13, %fd2, %fd3;
	mov.b32 	%r117, 0;
	@%p13 bra 	$L__BB38_18;
	setp.gt.f64 	%p14, %fd3, %fd2;
	selp.b32 	%r114, 1, %r114, %p14;
	bra.uni 	$L__BB38_16;
$L__BB38_14:
	mul.wide.u32 	%rd29, %r115, 8;
	add.s64 	%rd30, %rd7, %rd29;
	ld.global.f64 	%fd4, [%rd30];
	add.s64 	%rd31, %rd8, %rd29;
	ld.global.f64 	%fd5, [%rd31];
	setp.lt.f64 	%p11, %fd4, %fd5;
	mov.b32 	%r117, 0;
	@%p11 bra 	$L__BB38_18;
	setp.gt.f64 	%p12, %fd4, %fd5;
	selp.b32 	%r114, 1, %r114, %p12;
$L__BB38_16:
	add.s32 	%r115, %r115, 1;
	setp.ne.s32 	%p15, %r115, %r25;
	@%p15 bra 	$L__BB38_11;
	setp.ne.s32 	%p16, %r114, 0;
	selp.u32 	%r117, 1, 0, %p16;
$L__BB38_18:
	add.s32 	%r104, %r117, %r104;
	@%p9 bra 	$L__BB38_31;
	mov.b32 	%r118, 0;
	mov.u32 	%r119, %r118;
$L__BB38_20:
	mul.wide.u32 	%rd35, %r119, 4;
	add.s64 	%rd36, %rd1, %rd35;
	ld.global.u32 	%r82, [%rd36];
	setp.ne.s32 	%p18, %r82, 0;
	@%p18 bra 	$L__BB38_23;
	mul.wide.u32 	%rd40, %r119, 8;
	add.s64 	%rd41, %rd8, %rd40;
	ld.global.f64 	%fd6, [%rd41];
	add.s64 	%rd42, %rd7, %rd40;
	ld.global.f64 	%fd7, [%rd42];
	setp.gt.f64 	%p21, %fd6, %fd7;
	@%p21 bra 	$L__BB38_31;
	setp.gt.f64 	%p22, %fd7, %fd6;
	selp.b32 	%r118, 1, %r118, %p22;
	bra.uni 	$L__BB38_25;
$L__BB38_23:
	mul.wide.u32 	%rd37, %r119, 8;
	add.s64 	%rd38, %rd8, %rd37;
	ld.global.f64 	%fd8, [%rd38];
	add.s64 	%rd39, %rd7, %rd37;
	ld.global.f64 	%fd9, [%rd39];
	setp.lt.f64 	%p19, %fd8, %fd9;
	@%p19 bra 	$L__BB38_31;
	setp.gt.f64 	%p20, %fd8, %fd9;
	selp.b32 	%r118, 1, %r118, %p20;
$L__BB38_25:
	add.s32 	%r119, %r119, 1;
	setp.ne.s32 	%p23, %r119, %r25;
	@%p23 bra 	$L__BB38_20;
	setp.eq.s32 	%p24, %r118, 0;
	@%p24 bra 	$L__BB38_31;
	setp.lt.s32 	%p25, %r127, 1;
	mov.b32 	%r129, 1;
	@%p25 bra 	$L__BB38_31;
	mov.b32 	%r122, 0;
$L__BB38_29:
	add.s32 	%r85, %r122, %r4;
	mad.lo.s32 	%r86, %r127, %r106, %r85;
	mul.wide.s32 	%rd43, %r86, 8;
	add.s64 	%rd44, %rd3, %rd43;
	mov.b64 	%rd45, 4756540486875873280;
	st.global.u64 	[%rd44], %rd45;
	add.s32 	%r122, %r122, 1;
	ld.global.u32 	%r127, [%rd5];
	setp.lt.s32 	%p26, %r122, %r127;
	@%p26 bra 	$L__BB38_29;
	ld.global.u32 	%r123, [%rd6];
$L__BB38_31:
	add.s32 	%r106, %r106, 1;
	setp.lt.s32 	%p27, %r106, %r123;
	@%p27 bra 	$L__BB38_2;
	setp.eq.s32 	%p28, %r129, 0;
	setp.ne.s32 	%p29, %r104, 0;
	and.pred  	%p30, %p28, %p29;
	setp.eq.s16 	%p31, %rs16, 0;
	or.pred  	%p32, %p30, %p31;
	setp.lt.s32 	%p33, %r123, 1;
	or.pred  	%p34, %p32, %p33;
	@%p34 bra 	$L__BB38_42;
	mov.b32 	%r131, 0;
$L__BB38_34:
	mad.lo.s32 	%r89, %r127, %r131, %r4;
	mul.wide.s32 	%rd46, %r89, 8;
	add.s64 	%rd47, %rd3, %rd46;
	ld.global.f64 	%fd12, [%rd47];
	setp.neu.f64 	%p35, %fd12, 0d4202A05F20000000;
	@%p35 bra 	$L__BB38_41;
	setp.lt.s32 	%p37, %r127, 1;
	@%p37 bra 	$L__BB38_38;
	mov.b32 	%r133, 0;
$L__BB38_37:
	mad.lo.s32 	%r91, %r127, %r1, %r133;
	mul.wide.s32 	%rd48, %r91, 8;
	add.s64 	%rd49, %rd2, %rd48;
	ld.global.f64 	%fd13, [%rd49];
	add.s32 	%r92, %r133, %r4;
	mad.lo.s32 	%r93, %r127, %r131, %r92;
	mul.wide.s32 	%rd50, %r93, 8;
	add.s64 	%rd51, %rd3, %rd50;
	st.global.f64 	[%rd51], %fd13;
	add.s32 	%r133, %r133, 1;
	ld.global.u32 	%r127, [%rd5];
	setp.lt.s32 	%p38, %r133, %r127;
	@%p38 bra 	$L__BB38_37;
$L__BB38_38:
	ld.global.u32 	%r134, [%rd4];
	setp.lt.s32 	%p39, %r134, 1;
	@%p39 bra 	$L__BB38_42;
	mov.b32 	%r135, 0;
$L__BB38_40:
	ld.param.u64 	%rd61, [update_personal_best3_param_6];
	ld.param.u64 	%rd59, [update_personal_best3_param_2];
	mad.lo.s32 	%r95, %r134, %r1, %r135;
	cvta.to.global.u64 	%rd52, %rd61;
	mul.wide.s32 	%rd53, %r95, 8;
	add.s64 	%rd54, %rd52, %rd53;
	ld.global.f64 	%fd14, [%rd54];
	add.s32 	%r96, %r135, %r5;
	mad.lo.s32 	%r97, %r134, %r131, %r96;
	cvta.to.global.u64 	%rd55, %rd59;
	mul.wide.s32 	%rd56, %r97, 8;
	add.s64 	%rd57, %rd55, %rd56;
	st.global.f64 	[%rd57], %fd14;
	add.s32 	%r135, %r135, 1;
	ld.global.u32 	%r134, [%rd4];
	setp.lt.s32 	%p40, %r135, %r134;
	@%p40 bra 	$L__BB38_40;
	bra.uni 	$L__BB38_42;
$L__BB38_41:
	add.s32 	%r131, %r131, 1;
	setp.lt.s32 	%p36, %r131, %r123;
	@%p36 bra 	$L__BB38_34;
$L__BB38_42:
	ret;

}
	// .globl	update_personal_best3_validation
.visible .entry update_personal_best3_validation(
	.param .u64 .ptr .align 1 update_personal_best3_validation_param_0,
	.param .u64 .ptr .align 1 update_personal_best3_validation_param_1,
	.param .u64 .ptr .align 1 update_personal_best3_validation_param_2,
	.param .u64 .ptr .align 1 update_personal_best3_validation_param_3,
	.param .u64 .ptr .align 1 update_personal_best3_validation_param_4,
	.param .u64 .ptr .align 1 update_personal_best3_validation_param_5,
	.param .u64 .ptr .align 1 update_personal_best3_validation_param_6,
	.param .u64 .ptr .align 1 update_personal_best3_validation_param_7,
	.param .u64 .ptr .align 1 update_personal_best3_validation_param_8
)
{
	.reg .pred 	%p<63>;
	.reg .b16 	%rs<17>;
	.reg .b32 	%r<252>;
	.reg .b64 	%rd<91>;
	.reg .b64 	%fd<22>;

	ld.param.u64 	%rd12, [update_personal_best3_validation_param_0];
	ld.param.u64 	%rd13, [update_personal_best3_validation_param_2];
	ld.param.u64 	%rd14, [update_personal_best3_validation_param_3];
	ld.param.u64 	%rd15, [update_personal_best3_validation_param_4];
	ld.param.u64 	%rd16, [update_personal_best3_validation_param_5];
	ld.param.u64 	%rd17, [update_personal_best3_validation_param_7];
	cvta.to.global.u64 	%rd1, %rd16;
	cvta.to.global.u64 	%rd2, %rd13;
	cvta.to.global.u64 	%rd3, %rd12;
	cvta.to.global.u64 	%rd4, %rd14;
	cvta.to.global.u64 	%rd5, %rd15;
	cvta.to.global.u64 	%rd6, %rd17;
	mov.u32 	%r1, %tid.x;
	ld.global.u32 	%r235, [%rd6];
	ld.global.u32 	%r221, [%rd5];
	mul.lo.s32 	%r4, %r221, %r235;
	ld.global.u32 	%r129, [%rd4];
	mul.lo.s32 	%r5, %r129, %r235;
	setp.lt.s32 	%p4, %r235, 1;
	mov.pred 	%p62, 0;
	@%p4 bra 	$L__BB39_6;
	mov.b32 	%r224, 0;
	mov.b16 	%rs12, 0;
	mov.u32 	%r223, %r224;
	mov.u32 	%r200, %r224;
$L__BB39_2:
	mul.lo.s32 	%r18, %r4, %r1;
	mad.lo.s32 	%r131, %r221, %r200, %r18;
	mul.wide.s32 	%rd18, %r131, 8;
	add.s64 	%rd19, %rd3, %rd18;
	ld.global.f64 	%fd1, [%rd19];
	setp.eq.f64 	%p5, %fd1, 0d4202A05F20000000;
	@%p5 bra 	$L__BB39_23;
	setp.lt.s32 	%p6, %r221, 1;
	mov.b16 	%rs9, 0;
	mov.u16 	%rs15, %rs9;
	@%p6 bra 	$L__BB39_22;
	mul.lo.s32 	%r19, %r221, %r1;
	mad.lo.s32 	%r20, %r221, %r200, %r18;
	mov.b32 	%r202, 0;
	bra.uni 	$L__BB39_21;
$L__BB39_5:
	setp.ne.s32 	%p31, %r223, 0;
	setp.eq.s32 	%p32, %r224, 0;
	or.pred  	%p33, %p31, %p32;
	setp.ne.s16 	%p34, %rs12, 0;
	and.pred  	%p62, %p33, %p34;
$L__BB39_6:
	setp.lt.s32 	%p35, %r235, 2;
	@%p35 bra 	$L__BB39_10;
	mul.lo.s32 	%r7, %r4, %r1;
	mul.lo.s32 	%r8, %r5, %r1;
	mov.b32 	%r226, 0;
$L__BB39_8:
	ld.global.u32 	%r233, [%rd5];
	mad.lo.s32 	%r151, %r233, %r226, %r7;
	mul.wide.s32 	%rd48, %r151, 8;
	add.s64 	%rd49, %rd3, %rd48;
	ld.global.f64 	%fd12, [%rd49];
	setp.neu.f64 	%p36, %fd12, 0d4202A05F20000000;
	@%p36 bra 	$L__BB39_9;
	bra.uni 	$L__BB39_47;
$L__BB39_9:
	add.s32 	%r226, %r226, 1;
	add.s32 	%r162, %r235, -1;
	setp.lt.s32 	%p43, %r226, %r162;
	@%p43 bra 	$L__BB39_8;
$L__BB39_10:
	not.pred 	%p44, %p62;
	@%p44 bra 	$L__BB39_73;
	ld.param.u64 	%rd88, [update_personal_best3_validation_param_6];
	cvta.to.global.u64 	%rd9, %rd88;
	setp.lt.s32 	%p45, %r235, 1;
	@%p45 bra 	$L__BB39_58;
	mul.lo.s32 	%r84, %r4, %r1;
	ld.global.u32 	%r238, [%rd5];
	mov.b32 	%r237, 0;
$L__BB39_13:
	mad.lo.s32 	%r164, %r238, %r237, %r84;
	mul.wide.s32 	%rd61, %r164, 8;
	add.s64 	%rd62, %rd3, %rd61;
	ld.global.f64 	%fd15, [%rd62];
	setp.neu.f64 	%p46, %fd15, 0d4202A05F20000000;
	@%p46 bra 	$L__BB39_57;
	setp.lt.s32 	%p58, %r238, 1;
	@%p58 bra 	$L__BB39_17;
	mov.b32 	%r239, 0;
$L__BB39_16:
	mad.lo.s32 	%r184, %r238, %r1, %r239;
	mul.wide.s32 	%rd79, %r184, 8;
	add.s64 	%rd80, %rd1, %rd79;
	ld.global.f64 	%fd20, [%rd80];
	add.s32 	%r185, %r239, %r84;
	mad.lo.s32 	%r186, %r238, %r237, %r185;
	mul.wide.s32 	%rd81, %r186, 8;
	add.s64 	%rd82, %rd3, %rd81;
	st.global.f64 	[%rd82], %fd20;
	add.s32 	%r239, %r239, 1;
	ld.global.u32 	%r238, [%rd5];
	setp.lt.s32 	%p59, %r239, %r238;
	@%p59 bra 	$L__BB39_16;
$L__BB39_17:
	ld.global.u32 	%r240, [%rd4];
	setp.lt.s32 	%p60, %r240, 1;
	@%p60 bra 	$L__BB39_73;
	mul.lo.s32 	%r90, %r5, %r1;
	mov.b32 	%r241, 0;
$L__BB39_19:
	mad.lo.s32 	%r188, %r240, %r1, %r241;
	mul.wide.s32 	%rd83, %r188, 8;
	add.s64 	%rd84, %rd9, %rd83;
	ld.global.f64 	%fd21, [%rd84];
	add.s32 	%r189, %r241, %r90;
	mad.lo.s32 	%r190, %r240, %r237, %r189;
	mul.wide.s32 	%rd85, %r190, 8;
	add.s64 	%rd86, %rd2, %rd85;
	st.global.f64 	[%rd86], %fd21;
	add.s32 	%r241, %r241, 1;
	ld.global.u32 	%r240, [%rd4];
	setp.lt.s32 	%p61, %r241, %r240;
	@%p61 bra 	$L__BB39_19;
	bra.uni 	$L__BB39_73;
$L__BB39_20:
	add.s32 	%r202, %r202, 1;
	setp.ge.s32 	%p8, %r202, %r221;
	mov.u16 	%rs15, %rs9;
	@%p8 bra 	$L__BB39_22;
$L__BB39_21:
	add.s32 	%r133, %r19, %r202;
	mul.wide.s32 	%rd20, %r133, 8;
	add.s64 	%rd21, %rd1, %rd20;
	ld.global.f64 	%fd10, [%rd21];
	add.s32 	%r134, %r202, %r20;
	mul.wide.s32 	%rd22, %r134, 8;
	add.s64 	%rd23, %rd3, %rd22;
	ld.global.f64 	%fd11, [%rd23];
	setp.eq.f64 	%p7, %fd10, %fd11;
	mov.b16 	%rs15, 1;
	@%p7 bra 	$L__BB39_20;
$L__BB39_22:
	add.s16 	%rs12, %rs15, %rs12;
$L__BB39_23:
	setp.ne.s16 	%p10, %rs15, 1;
	or.pred  	%p11, %p5, %p10;
	@%p11 bra 	$L__BB39_46;
	ld.param.u64 	%rd87, [update_personal_best3_validation_param_6];
	ld.global.u32 	%r29, [%rd4];
	mul.lo.s32 	%r136, %r5, %r1;
	mad.lo.s32 	%r137, %r29, %r200, %r136;
	mul.wide.s32 	%rd24, %r137, 8;
	add.s64 	%rd7, %rd2, %rd24;
	mul.lo.s32 	%r138, %r29, %r1;
	cvta.to.global.u64 	%rd25, %rd87;
	mul.wide.s32 	%rd26, %r138, 8;
	add.s64 	%rd8, %rd25, %rd26;
	setp.lt.s32 	%p12, %r29, 1;
	mov.b32 	%r211, 0;
	@%p12 bra 	$L__BB39_33;
	mov.b32 	%r208, 0;
	mov.u32 	%r209, %r208;
$L__BB39_26:
	ld.param.u64 	%rd89, [update_personal_best3_validation_param_8];
	cvta.to.global.u64 	%rd27, %rd89;
	mul.wide.u32 	%rd28, %r209, 4;
	add.s64 	%rd29, %rd27, %rd28;
	ld.global.u32 	%r140, [%rd29];
	setp.ne.s32 	%p13, %r140, 0;
	@%p13 bra 	$L__BB39_29;
	mul.wide.u32 	%rd33, %r209, 8;
	add.s64 	%rd34, %rd7, %rd33;
	ld.global.f64 	%fd2, [%rd34];
	add.s64 	%rd35, %rd8, %rd33;
	ld.global.f64 	%fd3, [%rd35];
	setp.gt.f64 	%p16, %fd2, %fd3;
	mov.b32 	%r211, 0;
	@%p16 bra 	$L__BB39_33;
	setp.gt.f64 	%p17, %fd3, %fd2;
	selp.b32 	%r208, 1, %r208, %p17;
	bra.uni 	$L__BB39_31;
$L__BB39_29:
	mul.wide.u32 	%rd30, %r209, 8;
	add.s64 	%rd31, %rd7, %rd30;
	ld.global.f64 	%fd4, [%rd31];
	add.s64 	%rd32, %rd8, %rd30;
	ld.global.f64 	%fd5, [%rd32];
	setp.lt.f64 	%p14, %fd4, %fd5;
	mov.b32 	%r211, 0;
	@%p14 bra 	$L__BB39_33;
	setp.gt.f64 	%p15, %fd4, %fd5;
	selp.b32 	%r208, 1, %r208, %p15;
$L__BB39_31:
	add.s32 	%r209, %r209, 1;
	setp.ne.s32 	%p18, %r209, %r29;
	@%p18 bra 	$L__BB39_26;
	setp.ne.s32 	%p19, %r208, 0;
	selp.u32 	%r211, 1, 0, %p19;
$L__BB39_33:
	add.s32 	%r224, %r211, %r224;
	@%p12 bra 	$L__BB39_46;
	mov.b32 	%r212, 0;
	mov.u32 	%r213, %r212;
$L__BB39_35:
	ld.param.u64 	%rd90, [update_personal_best3_validation_param_8];
	cvta.to.global.u64 	%rd36, %rd90;
	mul.wide.u32 	%rd37, %r213, 4;
	add.s64 	%rd38, %rd36, %rd37;
	ld.global.u32 	%r144, [%rd38];
	setp.ne.s32 	%p21, %r144, 0;
	@%p21 bra 	$L__BB39_38;
	mul.wide.u32 	%rd42, %r213, 8;
	add.s64 	%rd43, %rd8, %rd42;
	ld.global.f64 	%fd6, [%rd43];
	add.s64 	%rd44, %rd7, %rd42;
	ld.global.f64 	%fd7, [%rd44];
	setp.gt.f64 	%p24, %fd6, %fd7;
	@%p24 bra 	$L__BB39_46;
	setp.gt.f64 	%p25, %fd7, %fd6;
	selp.b32 	%r212, 1, %r212, %p25;
	bra.uni 	$L__BB39_40;
$L__BB39_38:
	mul.wide.u32 	%rd39, %r213, 8;
	add.s64 	%rd40, %rd8, %rd39;
	ld.global.f64 	%fd8, [%rd40];
	add.s64 	%rd41, %rd7, %rd39;
	ld.global.f64 	%fd9, [%rd41];
	setp.lt.f64 	%p22, %fd8, %fd9;
	@%p22 bra 	$L__BB39_46;
	setp.gt.f64 	%p23, %fd8, %fd9;
	selp.b32 	%r212, 1, %r212, %p23;
$L__BB39_40:
	add.s32 	%r213, %r213, 1;
	setp.ne.s32 	%p26, %r213, %r29;
	@%p26 bra 	$L__BB39_35;
	setp.eq.s32 	%p27, %r212, 0;
	@%p27 bra 	$L__BB39_46;
	setp.lt.s32 	%p28, %r221, 1;
	mov.b32 	%r223, 1;
	@%p28 bra 	$L__BB39_46;
	mov.b32 	%r216, 0;
$L__BB39_44:
	mad.lo.s32 	%r147, %r4, %r1, %r216;
	mad.lo.s32 	%r148, %r221, %r200, %r147;
	mul.wide.s32 	%rd45, %r148, 8;
	add.s64 	%rd46, %rd3, %rd45;
	mov.b64 	%rd47, 4756540486875873280;
	st.global.u64 	[%rd46], %rd47;
	add.s32 	%r216, %r216, 1;
	ld.global.u32 	%r221, [%rd5];
	setp.lt.s32 	%p29, %r216, %r221;
	@%p29 bra 	$L__BB39_44;
	ld.global.u32 	%r235, [%rd6];
$L__BB39_46:
	add.s32 	%r200, %r200, 1;
	setp.lt.s32 	%p30, %r200, %r235;
	@%p30 bra 	$L__BB39_2;
	bra.uni 	$L__BB39_5;
$L__BB39_47:
	add.s32 	%r227, %r226, 1;
	setp.ge.s32 	%p37, %r227, %r235;
	mov.u32 	%r228, %r226;
	@%p37 bra 	$L__BB39_48;
	bra.uni 	$L__BB39_51;
$L__BB39_48:
	add.s32 	%r160, %r235, -1;
	mad.lo.s32 	%r161, %r160, %r233, %r7;
	mul.wide.s32 	%rd58, %r161, 8;
	add.s64 	%rd59, %rd3, %rd58;
	mov.b64 	%rd60, 4756540486875873280;
	st.global.u64 	[%rd59], %rd60;
	ld.global.u32 	%r235, [%rd6];
	bra.uni 	$L__BB39_9;
$L__BB39_49:
	add.s32 	%r227, %r228, 1;
	ld.global.u32 	%r235, [%rd6];
	setp.lt.s32 	%p42, %r227, %r235;
	@%p42 bra 	$L__BB39_51;
	ld.global.u32 	%r233, [%rd5];
	bra.uni 	$L__BB39_48;
$L__BB39_51:
	mov.u32 	%r67, %r228;
	mov.u32 	%r228, %r227;
	ld.global.u32 	%r229, [%rd5];
	setp.lt.s32 	%p38, %r229, 1;
	@%p38 bra 	$L__BB39_54;
	mov.b32 	%r230, 0;
$L__BB39_53:
	add.s32 	%r153, %r7, %r230;
	mad.lo.s32 	%r154, %r229, %r228, %r153;
	mul.wide.s32 	%rd50, %r154, 8;
	add.s64 	%rd51, %rd3, %rd50;
	ld.global.f64 	%fd13, [%rd51];
	mad.lo.s32 	%r155, %r229, %r67, %r153;
	mul.wide.s32 	%rd52, %r155, 8;
	add.s64 	%rd53, %rd3, %rd52;
	st.global.f64 	[%rd53], %fd13;
	add.s32 	%r230, %r230, 1;
	ld.global.u32 	%r229, [%rd5];
	setp.lt.s32 	%p39, %r230, %r229;
	@%p39 bra 	$L__BB39_53;
$L__BB39_54:
	ld.global.u32 	%r231, [%rd4];
	setp.lt.s32 	%p40, %r231, 1;
	@%p40 bra 	$L__BB39_49;
	mov.b32 	%r232, 0;
$L__BB39_56:
	add.s32 	%r157, %r232, %r8;
	mad.lo.s32 	%r158, %r231, %r228, %r157;
	mul.wide.s32 	%rd54, %r158, 8;
	add.s64 	%rd55, %rd2, %rd54;
	ld.global.f64 	%fd14, [%rd55];
	mad.lo.s32 	%r159, %r231, %r67, %r157;
	mul.wide.s32 	%rd56, %r159, 8;
	add.s64 	%rd57, %rd2, %rd56;
	st.global.f64 	[%rd57], %fd14;
	add.s32 	%r232, %r232, 1;
	ld.global.u32 	%r231, [%rd4];
	setp.lt.s32 	%p41, %r232, %r231;
	@%p41 bra 	$L__BB39_56;
	bra.uni 	$L__BB39_49;
$L__BB39_57:
	add.s32 	%r237, %r237, 1;
	setp.lt.s32 	%p47, %r237, %r235;
	@%p47 bra 	$L__BB39_13;
$L__BB39_58:
	setp.lt.s32 	%p48, %r235, 2;
	@%p48 bra 	$L__BB39_67;
	mul.lo.s32 	%r86, %r4, %r1;
	mul.lo.s32 	%r87, %r5, %r1;
	mov.b32 	%r242, 0;
$L__BB39_60:
	ld.global.u32 	%r243, [%rd5];
	setp.lt.s32 	%p49, %r243, 1;
	@%p49 bra 	$L__BB39_63;
	add.s32 	%r102, %r242, 1;
	mov.b32 	%r244, 0;
$L__BB39_62:
	add.s32 	%r167, %r244, %r86;
	mad.lo.s32 	%r168, %r243, %r102, %r167;
	mul.wide.s32 	%rd63, %r168, 8;
	add.s64 	%rd64, %rd3, %rd63;
	ld.global.f64 	%fd16, [%rd64];
	mad.lo.s32 	%r169, %r243, %r242, %r167;
	mul.wide.s32 	%rd65, %r169, 8;
	add.s64 	%rd66, %rd3, %rd65;
	st.global.f64 	[%rd66], %fd16;
	add.s32 	%r244, %r244, 1;
	ld.global.u32 	%r243, [%rd5];
	setp.lt.s32 	%p50, %r244, %r243;
	@%p50 bra 	$L__BB39_62;
$L__BB39_63:
	ld.global.u32 	%r245, [%rd4];
	setp.lt.s32 	%p51, %r245, 1;
	@%p51 bra 	$L__BB39_66;
	add.s32 	%r104, %r242, 1;
	mov.b32 	%r246, 0;
$L__BB39_65:
	add.s32 	%r171, %r246, %r87;
	mad.lo.s32 	%r172, %r245, %r104, %r171;
	mul.wide.s32 	%rd67, %r172, 8;
	add.s64 	%rd68, %rd2, %rd67;
	ld.global.f64 	%fd17, [%rd68];
	mad.lo.s32 	%r173, %r245, %r242, %r171;
	mul.wide.s32 	%rd69, %r173, 8;
	add.s64 	%rd70, %rd2, %rd69;
	st.global.f64 	[%rd70], %fd17;
	add.s32 	%r246, %r246, 1;
	ld.global.u32 	%r245, [%rd4];
	setp.lt.s32 	%p52, %r246, %r245;
	@%p52 bra 	$L__BB39_65;
$L__BB39_66:
	add.s32 	%r242, %r242, 1;
	ld.global.u32 	%r235, [%rd6];
	add.s32 	%r174, %r235, -1;
	setp.lt.s32 	%p53, %r242, %r174;
	@%p53 bra 	$L__BB39_60;
$L__BB39_67:
	add.s32 	%r116, %r235, -1;
	ld.global.u32 	%r248, [%rd5];
	setp.lt.s32 	%p54, %r248, 1;
	@%p54 bra 	$L__BB39_70;
	mul.lo.s32 	%r118, %r4, %r1;
	mov.b32 	%r249, 0;
$L__BB39_69:
	mad.lo.s32 	%r176, %r248, %r1, %r249;
	mul.wide.s32 	%rd71, %r176, 8;
	add.s64 	%rd72, %rd1, %rd71;
	ld.global.f64 	%fd18, [%rd72];
	add.s32 	%r177, %r249, %r118;
	mad.lo.s32 	%r178, %r248, %r116, %r177;
	mul.wide.s32 	%rd73, %r178, 8;
	add.s64 	%rd74, %rd3, %rd73;
	st.global.f64 	[%rd74], %fd18;
	add.s32 	%r249, %r249, 1;
	ld.global.u32 	%r248, [%rd5];
	setp.lt.s32 	%p55, %r249, %r248;
	@%p55 bra 	$L__BB39_69;
$L__BB39_70:
	ld.global.u32 	%r250, [%rd4];
	setp.lt.s32 	%p56, %r250, 1;
	@%p56 bra 	$L__BB39_73;
	mul.lo.s32 	%r120, %r5, %r1;
	mov.b32 	%r251, 0;
$L__BB39_72:
	mad.lo.s32 	%r180, %r250, %r1, %r251;
	mul.wide.s32 	%rd75, %r180, 8;
	add.s64 	%rd76, %rd9, %rd75;
	ld.global.f64 	%fd19, [%rd76];
	add.s32 	%r181, %r251, %r120;
	mad.lo.s32 	%r182, %r250, %r116, %r181;
	mul.wide.s32 	%rd77, %r182, 8;
	add.s64 	%rd78, %rd2, %rd77;
	st.global.f64 	[%rd78], %fd19;
	add.s32 	%r251, %r251, 1;
	ld.global.u32 	%r250, [%rd4];
	setp.lt.s32 	%p57, %r251, %r250;
	@%p57 bra 	$L__BB39_72;
$L__BB39_73:
	ret;

}
	// .globl	differential_mutation
.visible .entry differential_mutation(
	.param .u64 .ptr .align 1 differential_mutation_param_0,
	.param .u64 .ptr .align 1 differential_mutation_param_1,
	.param .u64 .ptr .align 1 differential_mutation_param_2,
	.param .u64 .ptr .align 1 differential_mutation_param_3,
	.param .u64 .ptr .align 1 differential_mutation_param_4,
	.param .u64 .ptr .align 1 differential_mutation_param_5,
	.param .u64 .ptr .align 1 differential_mutation_param_6,
	.param .u64 .ptr .align 1 differential_mutation_param_7,
	.param .u64 .ptr .align 1 differential_mutation_param_8,
	.param .u64 .ptr .align 1 differential_mutation_param_9,
	.param .u64 .ptr .align 1 differential_mutation_param_10,
	.param .u64 .ptr .align 1 differential_mutation_param_11,
	.param .u64 .ptr .align 1 differential_mutation_param_12,
	.param .u64 .ptr .align 1 differential_mutation_param_13,
	.param .u64 .ptr .align 1 differential_mutation_param_14,
	.param .u64 .ptr .align 1 differential_mutation_param_15,
	.param .u64 .ptr .align 1 differential_mutation_param_16,
	.param .u64 .ptr .align 1 differential_mutation_param_17,
	.param .u64 .ptr .align 1 differential_mutation_param_18,
	.param .u64 .ptr .align 1 differential_mutation_param_19,
	.param .u64 .ptr .align 1 differential_mutation_param_20,
	.param .u64 .ptr .align 1 differential_mutation_param_21,
	.param .u64 .ptr .align 1 differential_mutation_param_22,
	.param .u64 .ptr .align 1 differential_mutation_param_23,
	.param .u64 .ptr .align 1 differential_mutation_param_24,
	.param .u64 .ptr .align 1 differential_mutation_param_25,
	.param .u64 .ptr .align 1 differential_mutation_param_26
)
{
	.local .align 16 .b8 	__local_depot40[8848];
	.reg .b64 	%SP;
	.reg .b64 	%SPL;
	.reg .pred 	%p<1139>;
	.reg .b16 	%rs<17>;
	.reg .b32 	%r<3914>;
	.reg .b32 	%f<747>;
	.reg .b64 	%rd<761>;
	.reg .b64 	%fd<4094>;

	mov.u64 	%SPL, __local_depot40;
	ld.param.u64 	%rd77, [differential_mutation_param_0];
	ld.param.u64 	%rd78, [differential_mutation_param_2];
	ld.param.u64 	%rd79, [differential_mutation_param_3];
	ld.param.u64 	%rd80, [differential_mutation_param_4];
	ld.param.u64 	%rd81, [differential_mutation_param_5];
	ld.param.u64 	%rd82, [differential_mutation_param_6];
	ld.param.u64 	%rd83, [differential_mutation_param_7];
	ld.param.u64 	%rd84, [differential_mutation_param_8];
	ld.param.u64 	%rd85, [differential_mutation_param_9];
	ld.param.u64 	%rd86, [differential_mutation_param_10];
	ld.param.u64 	%rd87, [differential_mutation_param_11];
	ld.param.u64 	%rd88, [differential_mutation_param_14];
	ld.param.u64 	%rd89, [differential_mutation_param_15];
	ld.param.u64 	%rd90, [differential_mutation_param_19];
	ld.param.u64 	%rd91, [differential_mutation_param_21];
	ld.param.u64 	%rd92, [differential_mutation_param_25];
	ld.param.u64 	%rd93, [differential_mutation_param_26];
	cvta.to.global.u64 	%rd1, %rd88;
	cvta.to.global.u64 	%rd2, %rd78;
	cvta.to.global.u64 	%rd3, %rd80;
	cvta.to.global.u64 	%rd4, %rd91;
	cvta.to.global.u64 	%rd5, %rd82;
	cvta.to.global.u64 	%rd6, %rd84;
	cvta.to.global.u64 	%rd7, %rd86;
	cvta.to.global.u64 	%rd8, %rd85;
	cvta.to.global.u64 	%rd9, %rd93;
	cvta.to.global.u64 	%rd10, %rd90;
	cvta.to.global.u64 	%rd11, %rd89;
	cvta.to.global.u64 	%rd12, %rd77;
	cvta.to.global.u64 	%rd13, %rd87;
	cvta.to.global.u64 	%rd14, %rd79;
	cvta.to.global.u64 	%rd15, %rd83;
	cvta.to.global.u64 	%rd16, %rd81;
	cvta.to.global.u64 	%rd94, %rd92;
	add.u64 	%rd17, %SPL, 0;
	add.u64 	%rd18, %SPL, 0;
	add.u64 	%rd19, %SPL, 0;
	add.u64 	%rd20, %SPL, 0;
	add.u64 	%rd21, %SPL, 800;
	add.u64 	%rd22, %SPL, 848;
	mov.u32 	%r1401, %tid.x;
	ld.global.u32 	%r1402, [%rd94];
	cvt.u64.u32 	%rd23, %r1401;
	xor.b32  	%r1403, %r1402, -1429050551;
	mul.lo.s32 	%r1, %r1403, 1099087573;
	setp.gt.s32 	%p12, %r1402, -1;
	selp.b32 	%r2, -644748465, -1947113066, %p12;
	add.s32 	%r1404, %r2, %r1;
	add.s32 	%r3, %r1404, 6615241;
	add.s32 	%r3346, %r1, 123456789;
	st.local.v2.u32 	[%rd21], {%r3, %r3346};
	xor.b32  	%r3345, %r1, 362436069;
	add.s32 	%r3344, %r2, 521288629;
	st.local.v2.u32 	[%rd21+8], {%r3345, %r3344};
	xor.b32  	%r3343, %r2, 88675123;
	add.s32 	%r3342, %r1, 5783321;
	st.local.v2.u32 	[%rd21+16], {%r3343, %r3342};
	setp.eq.s32 	%p13, %r1401, 0;
	@%p13 bra 	$L__BB40_115;
	mov.b32 	%r3329, 0;
	mov.u64 	%rd753, %rd23;
$L__BB40_2:
	mov.u64 	%rd24, %rd753;
	and.b64  	%rd25, %rd24, 3;
	setp.eq.s64 	%p14, %rd25, 0;
	@%p14 bra 	$L__BB40_114;
	mul.wide.u32 	%rd101, %r3329, 3200;
	mov.u64 	%rd102, precalc_xorwow_matrix;
	add.s64 	%rd26, %rd102, %rd101;
	mov.b32 	%r3342, 0;
	mov.u32 	%r3343, %r3342;
	mov.u32 	%r3344, %r3342;
	mov.u32 	%r3345, %r3342;
	mov.u32 	%r3346, %r3342;
	mov.u32 	%r3335, %r3342;
$L__BB40_4:
	mul.wide.u32 	%rd103, %r3335, 4;
	add.s64 	%rd104, %rd21, %rd103;
	ld.local.u32 	%r21, [%rd104+4];
	shl.b32 	%r22, %r3335, 5;
	mov.b32 	%r3341, 0;
$L__BB40_5:
	.pragma "nounroll";
	shr.u32 	%r1408, %r21, %r3341;
	and.b32  	%r1409, %r1408, 1;
	setp.eq.b32 	%p15, %r1409, 1;
	not.pred 	%p16, %p15;
	add.s32 	%r1410, %r22, %r3341;
	mul.lo.s32 	%r1411, %r1410, 5;
	mul.wide.u32 	%rd105, %r1411, 4;
	add.s64 	%rd27, %rd26, %rd105;
	@%p16 bra 	$L__BB40_7;
	ld.global.u32 	%r1412, [%rd27];
	xor.b32  	%r3346, %r3346, %r1412;
	ld.global.u32 	%r1413, [%rd27+4];
	xor.b32  	%r3345, %r3345, %r1413;
	ld.global.u32 	%r1414, [%rd27+8];
	xor.b32  	%r3344, %r3344, %r1414;
	ld.global.u32 	%r1415, [%rd27+12];
	xor.b32  	%r3343, %r3343, %r1415;
	ld.global.u32 	%r1416, [%rd27+16];
	xor.b32  	%r3342, %r3342, %r1416;
$L__BB40_7:
	and.b32  	%r1418, %r1408, 2;
	setp.eq.s32 	%p17, %r1418, 0;
	@%p17 bra 	$L__BB40_9;
	ld.global.u32 	%r1419, [%rd27+20];
	xor.b32  	%r3346, %r3346, %r1419;
	ld.global.u32 	%r1420, [%rd27+24];
	xor.b32  	%r3345, %r3345, %r1420;
	ld.global.u32 	%r1421, [%rd27+28];
	xor.b32  	%r3344, %r3344, %r1421;
	ld.global.u32 	%r1422, [%rd27+32];
	xor.b32  	%r3343, %r3343, %r1422;
	ld.global.u32 	%r1423, [%rd27+36];
	xor.b32  	%r3342, %r3342, %r1423;
$L__BB40_9:
	and.b32  	%r1425, %r1408, 4;
	setp.eq.s32 	%p18, %r1425, 0;
	@%p18 bra 	$L__BB40_11;
	ld.global.u32 	%r1426, [%rd27+40];
	xor.b32  	%r3346, %r3346, %r1426;
	ld.global.u32 	%r1427, [%rd27+44];
	xor.b32  	%r3345, %r3345, %r1427;
	ld.global.u32 	%r1428, [%rd27+48];
	xor.b32  	%r3344, %r3344, %r1428;
	ld.global.u32 	%r1429, [%rd27+52];
	xor.b32  	%r3343, %r3343, %r1429;
	ld.global.u32 	%r1430, [%rd27+56];
	xor.b32  	%r3342, %r3342, %r1430;
$L__BB40_11:
	and.b32  	%r1432, %r1408, 8;
	setp.eq.s32 	%p19, %r1432, 0;
	@%p19 bra 	$L__BB40_13;
	ld.global.u32 	%r1433, [%rd27+60];
	xor.b32  	%r3346, %r3346, %r1433;
	ld.global.u32 	%r1434, [%rd27+64];
	xor.b32  	%r3345, %r3345, %r1434;
	ld.global.u32 	%r1435, [%rd27+68];
	xor.b32  	%r3344, %r3344, %r1435;
	ld.global.u32 	%r1436, [%rd27+72];
	xor.b32  	%r3343, %r3343, %r1436;
	ld.global.u32 	%r1437, [%rd27+76];
	xor.b32  	%r3342, %r3342, %r1437;
$L__BB40_13:
	and.b32  	%r1439, %r1408, 16;
	setp.eq.s32 	%p20, %r1439, 0;
	@%p20 bra 	$L__BB40_15;
	ld.global.u32 	%r1440, [%rd27+80];
	xor.b32  	%r3346, %r3346, %r1440;
	ld.global.u32 	%r1441, [%rd27+84];
	xor.b32  	%r3345, %r3345, %r1441;
	ld.global.u32 	%r1442, [%rd27+88];
	xor.b32  	%r3344, %r3344, %r1442;
	ld.global.u32 	%r1443, [%rd27+92];
	xor.b32  	%r3343, %r3343, %r1443;
	ld.global.u32 	%r1444, [%rd27+96];
	xor.b32  	%r3342, %r3342, %r1444;
$L__BB40_15:
	and.b32  	%r1446, %r1408, 32;
	setp.eq.s32 	%p21, %r1446, 0;
	@%p21 bra 	$L__BB40_17;
	ld.global.u32 	%r1447, [%rd27+100];
	xor.b32  	%r3346, %r3346, %r1447;
	ld.global.u32 	%r1448, [%rd27+104];
	xor.b32  	%r3345, %r3345, %r1448;
	ld.global.u32 	%r1449, [%rd27+108];
	xor.b32  	%r3344, %r3344, %r1449;
	ld.global.u32 	%r1450, [%rd27+112];
	xor.b32  	%r3343, %r3343, %r1450;
	ld.global.u32 	%r1451, [%rd27+116];
	xor.b32  	%r3342, %r3342, %r1451;
$L__BB40_17:
	and.b32  	%r1453, %r1408, 64;
	setp.eq.s32 	%p22, %r1453, 0;
	@%p22 bra 	$L__BB40_19;
	ld.global.u32 	%r1454, [%rd27+120];
	xor.b32  	%r3346, %r3346, %r1454;
	ld.global.u32 	%r1455, [%rd27+124];
	xor.b32  	%r3345, %r3345, %r1455;
	ld.global.u32 	%r1456, [%rd27+128];
	xor.b32  	%r3344, %r3344, %r1456;
	ld.global.u32 	%r1457, [%rd27+132];
	xor.b32  	%r3343, %r3343, %r1457;
	ld.global.u32 	%r1458, [%rd27+136];
	xor.b32  	%r3342, %r3342, %r1458;
$L__BB40_19:
	and.b32  	%r1460, %r1408, 128;
	setp.eq.s32 	%p23, %r1460, 0;
	@%p23 bra 	$L__BB40_21;
	ld.global.u32 	%r1461, [%rd27+140];
	xor.b32  	%r3346, %r3346, %r1461;
	ld.global.u32 	%r1462, [%rd27+144];
	xor.b32  	%r3345, %r3345, %r1462;
	ld.global.u32 	%r1463, [%rd27+148];
	xor.b32  	%r3344, %r3344, %r1463;
	ld.global.u32 	%r1464, [%rd27+152];
	xor.b32  	%r3343, %r3343, %r1464;
	ld.global.u32 	%r1465, [%rd27+156];
	xor.b32  	%r3342, %r3342, %r1465;
$L__BB40_21:
	and.b32  	%r1467, %r1408, 256;
	setp.eq.s32 	%p24, %r1467, 0;
	@%p24 bra 	$L__BB40_23;
	ld.global.u32 	%r1468, [%rd27+160];
	xor.b32  	%r3346, %r3346, %r1468;
	ld.global.u32 	%r1469, [%rd27+164];
	xor.b32  	%r3345, %r3345, %r1469;
	ld.global.u32 	%r1470, [%rd27+168];
	xor.b32  	%r3344, %r3344, %r1470;
	ld.global.u32 	%r1471, [%rd27+172];
	xor.b32  	%r3343, %r3343, %r1471;
	ld.global.u32 	%r1472, [%rd27+176];
	xor.b32  	%r3342, %r3342, %r1472;
$L__BB40_23:
	and.b32  	%r1474, %r1408, 512;
	setp.eq.s32 	%p25, %r1474, 0;
	@%p25 bra 	$L__BB40_25;
	ld.global.u32 	%r1475, [%rd27+180];
	xor.b32  	%r3346, %r3346, %r1475;
	ld.global.u32 	%r1476, [%rd27+184];
	xor.b32  	%r3345, %r3345, %r1476;
	ld.global.u32 	%r1477, [%rd27+188];
	xor.b32  	%r3344, %r3344, %r1477;
	ld.global.u32 	%r1478, [%rd27+192];
	xor.b32  	%r3343, %r3343, %r1478;
	ld.global.u32 	%r1479, [%rd27+196];
	xor.b32  	%r3342, %r3342, %r1479;
$L__BB40_25:
	and.b32  	%r1481, %r1408, 1024;
	setp.eq.s32 	%p26, %r1481, 0;
	@%p26 bra 	$L__BB40_27;
	ld.global.u32 	%r1482, [%rd27+200];
	xor.b32  	%r3346, %r3346, %r1482;
	ld.global.u32 	%r1483, [%rd27+204];
	xor.b32  	%r3345, %r3345, %r1483;
	ld.global.u32 	%r1484, [%rd27+208];
	xor.b32  	%r3344, %r3344, %r1484;
	ld.global.u32 	%r1485, [%rd27+212];
	xor.b32  	%r3343, %r3343, %r1485;
	ld.global.u32 	%r1486, [%rd27+216];
	xor.b32  	%r3342, %r3342, %r1486;
$L__BB40_27:
	and.b32  	%r1488, %r1408, 2048;
	setp.eq.s32 	%p27, %r1488, 0;
	@%p27 bra 	$L__BB40_29;
	ld.global.u32 	%r1489, [%rd27+220];
	xor.b32  	%r3346, %r3346, %r1489;
	ld.global.u32 	%r1490, [%rd27+224];
	xor.b32  	%r3345, %r3345, %r1490;
	ld.global.u32 	%r1491, [%rd27+228];
	xor.b32  	%r3344, %r3344, %r1491;
	ld.global.u32 	%r1492, [%rd27+232];
	xor.b32  	%r3343, %r3343, %r1492;
	ld.global.u32 	%r1493, [%rd27+236];
	xor.b32  	%r3342, %r3342, %r1493;
$L__BB40_29:
	and.b32  	%r1495, %r1408, 4096;
	setp.eq.s32 	%p28, %r1495, 0;
	@%p28 bra 	$L__BB40_31;
	ld.global.u32 	%r1496, [%rd27+240];
	xor.b32  	%r3346, %r3346, %r1496;
	ld.global.u32 	%r1497, [%rd27+244];
	xor.b32  	%r3345, %r3345, %r1497;
	ld.global.u32 	%r1498, [%rd27+248];
	xor.b32  	%r3344, %r3344, %r1498;
	ld.global.u32 	%r1499, [%rd27+252];
	xor.b32  	%r3343, %r3343, %r1499;
	ld.global.u32 	%r1500, [%rd27+256];
	xor.b32  	%r3342, %r3342, %r1500;
$L__BB40_31:
	and.b32  	%r1502, %r1408, 8192;
	setp.eq.s32 	%p29, %r1502, 0;
	@%p29 bra 	$L__BB40_33;
	ld.global.u32 	%r1503, [%rd27+260];
	xor.b32  	%r3346, %r3346, %r1503;
	ld.global.u32 	%r1504, [%rd27+264];
	xor.b32  	%r3345, %r3345, %r1504;
	ld.global.u32 	%r1505, [%rd27+268];
	xor.b32  	%r3344, %r3344, %r1505;
	ld.global.u32 	%r1506, [%rd27+272];
	xor.b32  	%r3343, %r3343, %r1506;
	ld.global.u32 	%r1507, [%rd27+276];
	xor.b32  	%r3342, %r3342, %r1507;
$L__BB40_33:
	and.b32  	%r1509, %r1408, 16384;
	setp.eq.s32 	%p30, %r1509, 0;
	@%p30 bra 	$L__BB40_35;
	ld.global.u32 	%r1510, [%rd27+280];
	xor.b32  	%r3346, %r3346, %r1510;
	ld.global.u32 	%r1511, [%rd27+284];
	xor.b32  	%r3345, %r3345, %r1511;
	ld.global.u32 	%r1512, [%rd27+288];
	xor.b32  	%r3344, %r3344, %r1512;
	ld.global.u32 	%r1513, [%rd27+292];
	xor.b32  	%r3343, %r3343, %r1513;
	ld.global.u32 	%r1514, [%rd27+296];
	xor.b32  	%r3342, %r3342, %r1514;
$L__BB40_35:
	and.b32  	%r1516, %r1408, 32768;
	setp.eq.s32 	%p31, %r1516, 0;
	@%p31 bra 	$L__BB40_37;
	ld.global.u32 	%r1517, [%rd27+300];
	xor.b32  	%r3346, %r3346, %r1517;
	ld.global.u32 	%r1518, [%rd27+304];
	xor.b32  	%r3345, %r3345, %r1518;
	ld.global.u32 	%r1519, [%rd27+308];
	xor.b32  	%r3344, %r3344, %r1519;
	ld.global.u32 	%r1520, [%rd27+312];
	xor.b32  	%r3343, %r3343, %r1520;
	ld.global.u32 	%r1521, [%rd27+316];
	xor.b32  	%r3342, %r3342, %r1521;
$L__BB40_37:
	add.s32 	%r3341, %r3341, 16;
	setp.ne.s32 	%p32, %r3341, 32;
	@%p32 bra 	$L__BB40_5;
	mad.lo.s32 	%r1522, %r3335, -31, %r22;
	add.s32 	%r3335, %r1522, 1;
	setp.ne.s32 	%p33, %r3335, 5;
	@%p33 bra 	$L__BB40_4;
	st.local.u32 	[%rd21+4], %r3346;
	st.local.v2.u32 	[%rd21+8], {%r3345, %r3344};
	st.local.v2.u32 	[%rd21+16], {%r3343, %r3342};
	setp.eq.s64 	%p34, %rd25, 1;
	@%p34 bra 	$L__BB40_114;
	mov.b32 	%r3342, 0;
	mov.u32 	%r3343, %r3342;
	mov.u32 	%r3344, %r3342;
	mov.u32 	%r3345, %r3342;
	mov.u32 	%r3346, %r3342;
	mov.u32 	%r3427, %r3342;
$L__BB40_41:
	mul.wide.u32 	%rd106, %r3427, 4;
	add.s64 	%rd107, %rd21, %rd106;
	ld.local.u32 	%r197, [%rd107+4];
	shl.b32 	%r198, %r3427, 5;
	mov.b32 	%r3433, 0;
$L__BB40_42:
	.pragma "nounroll";
	shr.u32 	%r1525, %r197, %r3433;
	and.b32  	%r1526, %r1525, 1;
	setp.eq.b32 	%p35, %r1526, 1;
	not.pred 	%p36, %p35;
	add.s32 	%r1527, %r198, %r3433;
	mul.lo.s32 	%r1528, %r1527, 5;
	mul.wide.u32 	%rd108, %r1528, 4;
	add.s64 	%rd28, %rd26, %rd108;
	@%p36 bra 	$L__BB40_44;
	ld.global.u32 	%r1529, [%rd28];
	xor.b32  	%r3346, %r3346, %r1529;
	ld.global.u32 	%r1530, [%rd28+4];
	xor.b32  	%r3345, %r3345, %r1530;
	ld.global.u32 	%r1531, [%rd28+8];
	xor.b32  	%r3344, %r3344, %r1531;
	ld.global.u32 	%r1532, [%rd28+12];
	xor.b32  	%r3343, %r3343, %r1532;
	ld.global.u32 	%r1533, [%rd28+16];
	xor.b32  	%r3342, %r3342, %r1533;
$L__BB40_44:
	and.b32  	%r1535, %r1525, 2;
	setp.eq.s32 	%p37, %r1535, 0;
	@%p37 bra 	$L__BB40_46;
	ld.global.u32 	%r1536, [%rd28+20];
	xor.b32  	%r3346, %r3346, %r1536;
	ld.global.u32 	%r1537, [%rd28+24];
	xor.b32  	%r3345, %r3345, %r1537;
	ld.global.u32 	%r1538, [%rd28+28];
	xor.b32  	%r3344, %r3344, %r1538;
	ld.global.u32 	%r1539, [%rd28+32];
	xor.b32  	%r3343, %r3343, %r1539;
	ld.global.u32 	%r1540, [%rd28+36];
	xor.b32  	%r3342, %r3342, %r1540;
$L__BB40_46:
	and.b32  	%r1542, %r1525, 4;
	setp.eq.s32 	%p38, %r1542, 0;
	@%p38 bra 	$L__BB40_48;
	ld.global.u32 	%r1543, [%rd28+40];
	xor.b32  	%r3346, %r3346, %r1543;
	ld.global.u32 	%r1544, [%rd28+44];
	xor.b32  	%r3345, %r3345, %r1544;
	ld.global.u32 	%r1545, [%rd28+48];
	xor.b32  	%r3344, %r3344, %r1545;
	ld.global.u32 	%r1546, [%rd28+52];
	xor.b32  	%r3343, %r3343, %r1546;
	ld.global.u32 	%r1547, [%rd28+56];
	xor.b32  	%r3342, %r3342, %r1547;
$L__BB40_48:
	and.b32  	%r1549, %r1525, 8;
	setp.eq.s32 	%p39, %r1549, 0;
	@%p39 bra 	$L__BB40_50;
	ld.global.u32 	%r1550, [%rd28+60];
	xor.b32  	%r3346, %r3346, %r1550;
	ld.global.u32 	%r1551, [%rd28+64];
	xor.b32  	%r3345, %r3345, %r1551;
	ld.global.u32 	%r1552, [%rd28+68];
	xor.b32  	%r3344, %r3344, %r1552;
	ld.global.u32 	%r1553, [%rd28+72];
	xor.b32  	%r3343, %r3343, %r1553;
	ld.global.u32 	%r1554, [%rd28+76];
	xor.b32  	%r3342, %r3342, %r1554;
$L__BB40_50:
	and.b32  	%r1556, %r1525, 16;
	setp.eq.s32 	%p40, %r1556, 0;
	@%p40 bra 	$L__BB40_52;
	ld.global.u32 	%r1557, [%rd28+80];
	xor.b32  	%r3346, %r3346, %r1557;
	ld.global.u32 	%r1558, [%rd28+84];
	xor.b32  	%r3345, %r3345, %r1558;
	ld.global.u32 	%r1559, [%rd28+88];
	xor.b32  	%r3344, %r3344, %r1559;
	ld.global.u32 	%r1560, [%rd28+92];
	xor.b32  	%r3343, %r3343, %r1560;
	ld.global.u32 	%r1561, [%rd28+96];
	xor.b32  	%r3342, %r3342, %r1561;
$L__BB40_52:
	and.b32  	%r1563, %r1525, 32;
	setp.eq.s32 	%p41, %r1563, 0;
	@%p41 bra 	$L__BB40_54;
	ld.global.u32 	%r1564, [%rd28+100];
	xor.b32  	%r3346, %r3346, %r1564;
	ld.global.u32 	%r1565, [%rd28+104];
	xor.b32  	%r3345, %r3345, %r1565;
	ld.global.u32 	%r1566, [%rd28+108];
	xor.b32  	%r3344, %r3344, %r1566;
	ld.global.u32 	%r1567, [%rd28+112];
	xor.b32  	%r3343, %r3343, %r1567;
	ld.global.u32 	%r1568, [%rd28+116];
	xor.b32  	%r3342, %r3342, %r1568;
$L__BB40_54:
	and.b32  	%r1570, %r1525, 64;
	setp.eq.s32 	%p42, %r1570, 0;
	@%p42 bra 	$L__BB40_56;
	ld.global.u32 	%r1571, [%rd28+120];
	xor.b32  	%r3346, %r3346, %r1571;
	ld.global.u32 	%r1572, [%rd28+124];
	xor.b32  	%r3345, %r3345, %r1572;
	ld.global.u32 	%r1573, [%rd28+128];
	xor.b32  	%r3344, %r3344, %r1573;
	ld.global.u32 	%r1574, [%rd28+132];
	xor.b32  	%r3343, %r3343, %r1574;
	ld.global.u32 	%r1575, [%rd28+136];
	xor.b32  	%r3342, %r3342, %r1575;
$L__BB40_56:
	and.b32  	%r1577, %r1525, 128;
	setp.eq.s32 	%p43, %r1577, 0;
	@%p43 bra 	$L__BB40_58;
	ld.global.u32 	%r1578, [%rd28+140];
	xor.b32  	%r3346, %r3346, %r1578;
	ld.global.u32 	%r1579, [%rd28+144];
	xor.b32  	%r3345, %r3345, %r1579;
	ld.global.u32 	%r1580, [%rd28+148];
	xor.b32  	%r3344, %r3344, %r1580;
	ld.global.u32 	%r1581, [%rd28+152];
	xor.b32  	%r3343, %r3343, %r1581;
	ld.global.u32 	%r1582, [%rd28+156];
	xor.b32  	%r3342, %r3342, %r1582;
$L__BB40_58:
	and.b32  	%r1584, %r1525, 256;
	setp.eq.s32 	%p44, %r1584, 0;
	@%p44 bra 	$L__BB40_60;
	ld.global.u32 	%r1585, [%rd28+160];
	xor.b32  	%r3346, %r3346, %r1585;
	ld.global.u32 	%r1586, [%rd28+164];
	xor.b32  	%r3345, %r3345, %r1586;
	ld.global.u32 	%r1587, [%rd28+168];
	xor.b32  	%r3344, %r3344, %r1587;
	ld.global.u32 	%r1588, [%rd28+172];
	xor.b32  	%r3343, %r3343, %r1588;
	ld.global.u32 	%r1589, [%rd28+176];
	xor.b32  	%r3342, %r3342, %r1589;
$L__BB40_60:
	and.b32  	%r1591, %r1525, 512;
	setp.eq.s32 	%p45, %r1591, 0;
	@%p45 bra 	$L__BB40_62;
	ld.global.u32 	%r1592, [%rd28+180];
	xor.b32  	%r3346, %r3346, %r1592;
	ld.global.u32 	%r1593, [%rd28+184];
	xor.b32  	%r3345, %r3345, %r1593;
	ld.global.u32 	%r1594, [%rd28+188];
	xor.b32  	%r3344, %r3344, %r1594;
	ld.global.u32 	%r1595, [%rd28+192];
	xor.b32  	%r3343, %r3343, %r1595;
	ld.global.u32 	%r1596, [%rd28+196];
	xor.b32  	%r3342, %r3342, %r1596;
$L__BB40_62:
	and.b32  	%r1598, %r1525, 1024;
	setp.eq.s32 	%p46, %r1598, 0;
	@%p46 bra 	$L__BB40_64;
	ld.global.u32 	%r1599, [%rd28+200];
	xor.b32  	%r3346, %r3346, %r1599;
	ld.global.u32 	%r1600, [%rd28+204];
	xor.b32  	%r3345, %r3345, %r1600;
	ld.global.u32 	%r1601, [%rd28+208];
	xor.b32  	%r3344, %r3344, %r1601;
	ld.global.u32 	%r1602, [%rd28+212];
	xor.b32  	%r3343, %r3343, %r1602;
	ld.global.u32 	%r1603, [%rd28+216];
	xor.b32  	%r3342, %r3342, %r1603;
$L__BB40_64:
	and.b32  	%r1605, %r1525, 2048;
	setp.eq.s32 	%p47, %r1605, 0;
	@%p47 bra 	$L__BB40_66;
	ld.global.u32 	%r1606, [%rd28+220];
	xor.b32  	%r3346, %r3346, %r1606;
	ld.global.u32 	%r1607, [%rd28+224];
	xor.b32  	%r3345, %r3345, %r1607;
	ld.global.u32 	%r1608, [%rd28+228];
	xor.b32  	%r3344, %r3344, %r1608;
	ld.global.u32 	%r1609, [%rd28+232];
	xor.b32  	%r3343, %r3343, %r1609;
	ld.global.u32 	%r1610, [%rd28+236];
	xor.b32  	%r3342, %r3342, %r1610;
$L__BB40_66:
	and.b32  	%r1612, %r1525, 4096;
	setp.eq.s32 	%p48, %r1612, 0;
	@%p48 bra 	$L__BB40_68;
	ld.global.u32 	%r1613, [%rd28+240];
	xor.b32  	%r3346, %r3346, %r1613;
	ld.global.u32 	%r1614, [%rd28+244];
	xor.b32  	%r3345, %r3345, %r1614;
	ld.global.u32 	%r1615, [%rd28+248];
	xor.b32  	%r3344, %r3344, %r1615;
	ld.global.u32 	%r1616, [%rd28+252];
	xor.b32  	%r3343, %r3343, %r1616;
	ld.global.u32 	%r1617, [%rd28+256];
	xor.b32  	%r3342, %r3342, %r1617;
$L__BB40_68:
	and.b32  	%r1619, %r1525, 8192;
	setp.eq.s32 	%p49, %r1619, 0;
	@%p49 bra 	$L__BB40_70;
	ld.global.u32 	%r1620, [%rd28+260];
	xor.b32  	%r3346, %r3346, %r1620;
	ld.global.u32 	%r1621, [%rd28+264];
	xor.b32  	%r3345, %r3345, %r1621;
	ld.global.u32 	%r1622, [%rd28+268];
	xor.b32  	%r3344, %r3344, %r1622;
	ld.global.u32 	%r1623, [%rd28+272];
	xor.b32  	%r3343, %r3343, %r1623;
	ld.global.u32 	%r1624, [%rd28+276];
	xor.b32  	%r3342, %r3342, %r1624;
$L__BB40_70:
	and.b32  	%r1626, %r1525, 16384;
	setp.eq.s32 	%p50, %r1626, 0;
	@%p50 bra 	$L__BB40_72;
	ld.global.u32 	%r1627, [%rd28+280];
	xor.b32  	%r3346, %r3346, %r1627;
	ld.global.u32 	%r1628, [%rd28+284];
	xor.b32  	%r3345, %r3345, %r1628;
	ld.global.u32 	%r1629, [%rd28+288];
	xor.b32  	%r3344, %r3344, %r1629;
	ld.global.u32 	%r1630, [%rd28+292];
	xor.b32  	%r3343, %r3343, %r1630;
	ld.global.u32 	%r1631, [%rd28+296];
	xor.b32  	%r3342, %r3342, %r1631;
$L__BB40_72:
	and.b32  	%r1633, %r1525, 32768;
	setp.eq.s32 	%p51, %r1633, 0;
	@%p51 bra 	$L__BB40_74;
	ld.global.u32 	%r1634, [%rd28+300];
	xor.b32  	%r3346, %r3346, %r1634;
	ld.global.u32 	%r1635, [%rd28+304];
	xor.b32  	%r3345, %r3345, %r1635;
	ld.global.u32 	%r1636, [%rd28+308];
	xor.b32  	%r3344, %r3344, %r1636;
	ld.global.u32 	%r1637, [%rd28+312];
	xor.b32  	%r3343, %r3343, %r1637;
	ld.global.u32 	%r1638, [%rd28+316];
	xor.b32  	%r3342, %r3342, %r1638;
$L__BB40_74:
	add.s32 	%r3433, %r3433, 16;
	setp.ne.s32 	%p52, %r3433, 32;
	@%p52 bra 	$L__BB40_42;
	mad.lo.s32 	%r1639, %r3427, -31, %r198;
	add.s32 	%r3427, %r1639, 1;
	setp.ne.s32 	%p53, %r3427, 5;
	@%p53 bra 	$L__BB40_41;
	st.local.u32 	[%rd21+4], %r3346;
	st.local.v2.u32 	[%rd21+8], {%r3345, %r3344};
	st.local.v2.u32 	[%rd21+16], {%r3343, %r3342};
	setp.ne.s64 	%p54, %rd25, 3;
	@%p54 bra 	$L__BB40_114;
	mov.b32 	%r3342, 0;
	mov.u32 	%r3343, %r3342;
	mov.u32 	%r3344, %r3342;
	mov.u32 	%r3345, %r3342;
	mov.u32 	%r3346, %r3342;
	mov.u32 	%r3519, %r3342;
$L__BB40_78:
	mul.wide.u32 	%rd109, %r3519, 4;
	add.s64 	%rd110, %rd21, %rd109;
	ld.local.u32 	%r373, [%rd110+4];
	shl.b32 	%r374, %r3519, 5;
	mov.b32 	%r3525, 0;
$L__BB40_79:
	.pragma "nounroll";
	shr.u32 	%r1642, %r373, %r3525;
	and.b32  	%r1643, %r1642, 1;
	setp.eq.b32 	%p55, %r1643, 1;
	not.pred 	%p56, %p55;
	add.s32 	%r1644, %r374, %r3525;
	mul.lo.s32 	%r1645, %r1644, 5;
	mul.wide.u32 	%rd111, %r1645, 4;
	add.s64 	%rd29, %rd26, %rd111;
	@%p56 bra 	$L__BB40_81;
	ld.global.u32 	%r1646, [%rd29];
	xor.b32  	%r3346, %r3346, %r1646;
	ld.global.u32 	%r1647, [%rd29+4];
	xor.b32  	%r3345, %r3345, %r1647;
	ld.global.u32 	%r1648, [%rd29+8];
	xor.b32  	%r3344, %r3344, %r1648;
	ld.global.u32 	%r1649, [%rd29+12];
	xor.b32  	%r3343, %r3343, %r1649;
	ld.global.u32 	%r1650, [%rd29+16];
	xor.b32  	%r3342, %r3342, %r1650;
$L__BB40_81:
	and.b32  	%r1652, %r1642, 2;
	setp.eq.s32 	%p57, %r1652, 0;
	@%p57 bra 	$L__BB40_83;
	ld.global.u32 	%r1653, [%rd29+20];
	xor.b32  	%r3346, %r3346, %r1653;
	ld.global.u32 	%r1654, [%rd29+24];
	xor.b32  	%r3345, %r3345, %r1654;
	ld.global.u32 	%r1655, [%rd29+28];
	xor.b32  	%r3344, %r3344, %r1655;
	ld.global.u32 	%r1656, [%rd29+32];
	xor.b32  	%r3343, %r3343, %r1656;
	ld.global.u32 	%r1657, [%rd29+36];
	xor.b32  	%r3342, %r3342, %r1657;
$L__BB40_83:
	and.b32  	%r1659, %r1642, 4;
	setp.eq.s32 	%p58, %r1659, 0;
	@%p58 bra 	$L__BB40_85;
	ld.global.u32 	%r1660, [%rd29+40];
	xor.b32  	%r3346, %r3346, %r1660;
	ld.global.u32 	%r1661, [%rd29+44];
	xor.b32  	%r3345, %r3345, %r1661;
	ld.global.u32 	%r1662, [%rd29+48];
	xor.b32  	%r3344, %r3344, %r1662;
	ld.global.u32 	%r1663, [%rd29+52];
	xor.b32  	%r3343, %r3343, %r1663;
	ld.global.u32 	%r1664, [%rd29+56];
	xor.b32  	%r3342, %r3342, %r1664;
$L__BB40_85:
	and.b32  	%r1666, %r1642, 8;
	setp.eq.s32 	%p59, %r1666, 0;
	@%p59 bra 	$L__BB40_87;
	ld.global.u32 	%r1667, [%rd29+60];
	xor.b32  	%r3346, %r3346, %r1667;
	ld.global.u32 	%r1668, [%rd29+64];
	xor.b32  	%r3345, %r3345, %r1668;
	ld.global.u32 	%r1669, [%rd29+68];
	xor.b32  	%r3344, %r3344, %r1669;
	ld.global.u32 	%r1670, [%rd29+72];
	xor.b32  	%r3343, %r3343, %r1670;
	ld.global.u32 	%r1671, [%rd29+76];
	xor.b32  	%r3342, %r3342, %r1671;
$L__BB40_87:
	and.b32  	%r1673, %r1642, 16;
	setp.eq.s32 	%p60, %r1673, 0;
	@%p60 bra 	$L__BB40_89;
	ld.global.u32 	%r1674, [%rd29+80];
	xor.b32  	%r3346, %r3346, %r1674;
	ld.global.u32 	%r1675, [%rd29+84];
	xor.b32  	%r3345, %r3345, %r1675;
	ld.global.u32 	%r1676, [%rd29+88];
	xor.b32  	%r3344, %r3344, %r1676;
	ld.global.u32 	%r1677, [%rd29+92];
	xor.b32  	%r3343, %r3343, %r1677;
	ld.global.u32 	%r1678, [%rd29+96];
	xor.b32  	%r3342, %r3342, %r1678;
$L__BB40_89:
	and.b32  	%r1680, %r1642, 32;
	setp.eq.s32 	%p61, %r1680, 0;
	@%p61 bra 	$L__BB40_91;
	ld.global.u32 	%r1681, [%rd29+100];
	xor.b32  	%r3346, %r3346, %r1681;
	ld.global.u32 	%r1682, [%rd29+104];
	xor.b32  	%r3345, %r3345, %r1682;
	ld.global.u32 	%r1683, [%rd29+108];
	xor.b32  	%r3344, %r3344, %r1683;
	ld.global.u32 	%r1684, [%rd29+112];
	xor.b32  	%r3343, %r3343, %r1684;
	ld.global.u32 	%r1685, [%rd29+116];
	xor.b32  	%r3342, %r3342, %r1685;
$L__BB40_91:
	and.b32  	%r1687, %r1642, 64;
	setp.eq.s32 	%p62, %r1687, 0;
	@%p62 bra 	$L__BB40_93;
	ld.global.u32 	%r1688, [%rd29+120];
	xor.b32  	%r3346, %r3346, %r1688;
	ld.global.u32 	%r1689, [%rd29+124];
	xor.b32  	%r3345, %r3345, %r1689;
	ld.global.u32 	%r1690, [%rd29+128];
	xor.b32  	%r3344, %r3344, %r1690;
	ld.global.u32 	%r1691, [%rd29+132];
	xor.b32  	%r3343, %r3343, %r1691;
	ld.global.u32 	%r1692, [%rd29+136];
	xor.b32  	%r3342, %r3342, %r1692;
$L__BB40_93:
	and.b32  	%r1694, %r1642, 128;
	setp.eq.s32 	%p63, %r1694, 0;
	@%p63 bra 	$L__BB40_95;
	ld.global.u32 	%r1695, [%rd29+140];
	xor.b32  	%r3346, %r3346, %r1695;
	ld.global.u32 	%r1696, [%rd29+144];
	xor.b32  	%r3345, %r3345, %r1696;
	ld.global.u32 	%r1697, [%rd29+148];
	xor.b32  	%r3344, %r3344, %r1697;
	ld.global.u32 	%r1698, [%rd29+152];
	xor.b32  	%r3343, %r3343, %r1698;
	ld.global.u32 	%r1699, [%rd29+156];
	xor.b32  	%r3342, %r3342, %r1699;
$L__BB40_95:
	and.b32  	%r1701, %r1642, 256;
	setp.eq.s32 	%p64, %r1701, 0;
	@%p64 bra 	$L__BB40_97;
	ld.global.u32 	%r1702, [%rd29+160];
	xor.b32  	%r3346, %r3346, %r1702;
	ld.global.u32 	%r1703, [%rd29+164];
	xor.b32  	%r3345, %r3345, %r1703;
	ld.global.u32 	%r1704, [%rd29+168];
	xor.b32  	%r3344, %r3344, %r1704;
	ld.global.u32 	%r1705, [%rd29+172];
	xor.b32  	%r3343, %r3343, %r1705;
	ld.global.u32 	%r1706, [%rd29+176];
	xor.b32  	%r3342, %r3342, %r1706;
$L__BB40_97:
	and.b32  	%r1708, %r1642, 512;
	setp.eq.s32 	%p65, %r1708, 0;
	@%p65 bra 	$L__BB40_99;
	ld.global.u32 	%r1709, [%rd29+180];
	xor.b32  	%r3346, %r3346, %r1709;
	ld.global.u32 	%r1710, [%rd29+184];
	xor.b32  	%r3345, %r3345, %r1710;
	ld.global.u32 	%r1711, [%rd29+188];
	xor.b32  	%r3344, %r3344, %r1711;
	ld.global.u32 	%r1712, [%rd29+192];
	xor.b32  	%r3343, %r3343, %r1712;
	ld.global.u32 	%r1713, [%rd29+196];
	xor.b32  	%r3342, %r3342, %r1713;
$L__BB40_99:
	and.b32  	%r1715, %r1642, 1024;
	setp.eq.s32 	%p66, %r1715, 0;
	@%p66 bra 	$L__BB40_101;
	ld.global.u32 	%r1716, [%rd29+200];
	xor.b32  	%r3346, %r3346, %r1716;
	ld.global.u32 	%r1717, [%rd29+204];
	xor.b32  	%r3345, %r3345, %r1717;
	ld.global.u32 	%r1718, [%rd29+208];
	xor.b32  	%r3344, %r3344, %r1718;
	ld.global.u32 	%r1719, [%rd29+212];
	xor.b32  	%r3343, %r3343, %r1719;
	ld.global.u32 	%r1720, [%rd29+216];
	xor.b32  	%r3342, %r3342, %r1720;
$L__BB40_101:
	and.b32  	%r1722, %r1642, 2048;
	setp.eq.s32 	%p67, %r1722, 0;
	@%p67 bra 	$L__BB40_103;
	ld.global.u32 	%r1723, [%rd29+220];
	xor.b32  	%r3346, %r3346, %r1723;
	ld.global.u32 	%r1724, [%rd29+224];
	xor.b32  	%r3345, %r3345, %r1724;
	ld.global.u32 	%r1725, [%rd29+228];
	xor.b32  	%r3344, %r3344, %r1725;
	ld.global.u32 	%r1726, [%rd29+232];
	xor.b32  	%r3343, %r3343, %r1726;
	ld.global.u32 	%r1727, [%rd29+236];
	xor.b32  	%r3342, %r3342, %r1727;
$L__BB40_103:
	and.b32  	%r1729, %r1642, 4096;
	setp.eq.s32 	%p68, %r1729, 0;
	@%p68 bra 	$L__BB40_105;
	ld.global.u32 	%r1730, [%rd29+240];
	xor.b32  	%r3346, %r3346, %r1730;
	ld.global.u32 	%r1731, [%rd29+244];
	xor.b32  	%r3345, %r3345, %r1731;
	ld.global.u32 	%r1732, [%rd29+248];
	xor.b32  	%r3344, %r3344, %r1732;
	ld.global.u32 	%r1733, [%rd29+252];
	xor.b32  	%r3343, %r3343, %r1733;
	ld.global.u32 	%r1734, [%rd29+256];
	xor.b32  	%r3342, %r3342, %r1734;
$L__BB40_105:
	and.b32  	%r1736, %r1642, 8192;
	setp.eq.s32 	%p69, %r1736, 0;
	@%p69 bra 	$L__BB40_107;
	ld.global.u32 	%r1737, [%rd29+260];
	xor.b32  	%r3346, %r3346, %r1737;
	ld.global.u32 	%r1738, [%rd29+264];
	xor.b32  	%r3345, %r3345, %r1738;
	ld.global.u32 	%r1739, [%rd29+268];
	xor.b32  	%r3344, %r3344, %r1739;
	ld.global.u32 	%r1740, [%rd29+272];
	xor.b32  	%r3343, %r3343, %r1740;
	ld.global.u32 	%r1741, [%rd29+276];
	xor.b32  	%r3342, %r3342, %r1741;
$L__BB40_107:
	and.b32  	%r1743, %r1642, 16384;
	setp.eq.s32 	%p70, %r1743, 0;
	@%p70 bra 	$L__BB40_109;
	ld.global.u32 	%r1744, [%rd29+280];
	xor.b32  	%r3346, %r3346, %r1744;
	ld.global.u32 	%r1745, [%rd29+284];
	xor.b32  	%r3345, %r3345, %r1745;
	ld.global.u32 	%r1746, [%rd29+288];
	xor.b32  	%r3344, %r3344, %r1746;
	ld.global.u32 	%r1747, [%rd29+292];
	xor.b32  	%r3343, %r3343, %r1747;
	ld.global.u32 	%r1748, [%rd29+296];
	xor.b32  	%r3342, %r3342, %r1748;
$L__BB40_109:
	and.b32  	%r1750, %r1642, 32768;
	setp.eq.s32 	%p71, %r1750, 0;
	@%p71 bra 	$L__BB40_111;
	ld.global.u32 	%r1751, [%rd29+300];
	xor.b32  	%r3346, %r3346, %r1751;
	ld.global.u32 	%r1752, [%rd29+304];
	xor.b32  	%r3345, %r3345, %r1752;
	ld.global.u32 	%r1753, [%rd29+308];
	xor.b32  	%r3344, %r3344, %r1753;
	ld.global.u32 	%r1754, [%rd29+312];
	xor.b32  	%r3343, %r3343, %r1754;
	ld.global.u32 	%r1755, [%rd29+316];
	xor.b32  	%r3342, %r3342, %r1755;
$L__BB40_111:
	add.s32 	%r3525, %r3525, 16;
	setp.ne.s32 	%p72, %r3525, 32;
	@%p72 bra 	$L__BB40_79;
	mad.lo.s32 	%r1756, %r3519, -31, %r374;
	add.s32 	%r3519, %r1756, 1;
	setp.ne.s32 	%p73, %r3519, 5;
	@%p73 bra 	$L__BB40_78;
	st.local.u32 	[%rd21+4], %r3346;
	st.local.v2.u32 	[%rd21+8], {%r3345, %r3344};
	st.local.v2.u32 	[%rd21+16], {%r3343, %r3342};
$L__BB40_114:
	shr.u64 	%rd753, %rd24, 2;
	add.s32 	%r3329, %r3329, 1;
	setp.gt.u64 	%p74, %rd24, 3;
	@%p74 bra 	$L__BB40_2;
$L__BB40_115:
	mov.b32 	%r1757, 0;
	st.local.v2.u32 	[%rd21+24], {%r1757, %r1757};
	st.local.u32 	[%rd21+32], %r1757;
	mov.b64 	%rd112, 0;
	st.local.u64 	[%rd21+40], %rd112;
	shr.u32 	%r1758, %r3346, 2;
	xor.b32  	%r1759, %r1758, %r3346;
	st.local.v2.u32 	[%rd21+8], {%r3344, %r3343};
	shl.b32 	%r1760, %r3342, 4;
	shl.b32 	%r1761, %r1759, 1;
	xor.b32  	%r1762, %r1761, %r1760;
	xor.b32  	%r1763, %r1762, %r1759;
	xor.b32  	%r3627, %r1763, %r3342;
	st.local.v2.u32 	[%rd21+16], {%r3342, %r3627};
	add.s32 	%r3651, %r3, 362437;
	st.local.v2.u32 	[%rd21], {%r3651, %r3345};
	add.s32 	%r1764, %r3627, %r3651;
	cvt.rn.f32.u32 	%f76, %r1764;
	fma.rn.f32 	%f77, %f76, 0f2F800000, 0f2F000000;
	ld.global.u32 	%r556, [%rd16];
	add.s32 	%r1765, %r556, -1;
	cvt.rn.f32.s32 	%f78, %r1765;
	mul.f32 	%f1, %f77, %f78;
	setp.lt.s32 	%p75, %r556, 1;
	@%p75 bra 	$L__BB40_125;
	and.b32  	%r557, %r556, 3;
	setp.lt.u32 	%p76, %r556, 4;
	mov.b32 	%r3645, 0;
	mov.u32 	%r3631, %r3342;
	mov.u32 	%r3632, %r3343;
	@%p76 bra 	$L__BB40_119;
	and.b32  	%r3645, %r556, 2147483644;
	add.s32 	%r1768, %r2, %r1;
	add.s32 	%r3617, %r1768, 8427426;
	neg.s32 	%r3616, %r3645;
	add.s64 	%rd754, %rd22, 16;
	mov.u32 	%r3621, %r3344;
	mov.u32 	%r3622, %r3345;
$L__BB40_118:
	.pragma "nounroll";
	mov.u32 	%r3345, %r3627;
	mov.u32 	%r3651, %r3617;
	shr.u32 	%r1769, %r3622, 2;
	xor.b32  	%r1770, %r1769, %r3622;
	shl.b32 	%r1771, %r3345, 4;
	shl.b32 	%r1772, %r1770, 1;
	xor.b32  	%r1773, %r1772, %r1771;
	xor.b32  	%r1774, %r1773, %r1770;
	xor.b32  	%r3344, %r1774, %r3345;
	add.s32 	%r1775, %r3651, %r3344;
	add.s32 	%r1776, %r1775, -1087311;
	cvt.rn.f32.u32 	%f79, %r1776;
	fma.rn.f32 	%f80, %f79, 0f2F800000, 0f2F000000;
	cvt.f64.f32 	%fd948, %f80;
	shr.u32 	%r1777, %r3621, 2;
	xor.b32  	%r1778, %r1777, %r3621;
	shl.b32 	%r1779, %r3344, 4;
	shl.b32 	%r1780, %r1778, 1;
	xor.b32  	%r1781, %r1780, %r1779;
	xor.b32  	%r1782, %r1781, %r1778;
	xor.b32  	%r3632, %r1782, %r3344;
	add.s32 	%r1783, %r3651, %r3632;
	add.s32 	%r1784, %r1783, -724874;
	cvt.rn.f32.u32 	%f81, %r1784;
	fma.rn.f32 	%f82, %f81, 0f2F800000, 0f2F000000;
	cvt.f64.f32 	%fd949, %f82;
	st.local.v2.f64 	[%rd754+-16], {%fd948, %fd949};
	shr.u32 	%r1785, %r3343, 2;
	xor.b32  	%r1786, %r1785, %r3343;
	shl.b32 	%r1787, %r3632, 4;
	shl.b32 	%r1788, %r1786, 1;
	xor.b32  	%r1789, %r1788, %r1787;
	xor.b32  	%r1790, %r1789, %r1786;
	xor.b32  	%r3631, %r1790, %r3632;
	add.s32 	%r1791, %r3651, %r3631;
	add.s32 	%r1792, %r1791, -362437;
	cvt.rn.f32.u32 	%f83, %r1792;
	fma.rn.f32 	%f84, %f83, 0f2F800000, 0f2F000000;
	cvt.f64.f32 	%fd950, %f84;
	shr.u32 	%r1793, %r3342, 2;
	xor.b32  	%r1794, %r1793, %r3342;
	shl.b32 	%r1795, %r3631, 4;
	shl.b32 	%r1796, %r1794, 1;
	xor.b32  	%r1797, %r1796, %r1795;
	xor.b32  	%r1798, %r1797, %r1794;
	xor.b32  	%r3627, %r1798, %r3631;
	add.s32 	%r1799, %r3651, %r3627;
	cvt.rn.f32.u32 	%f85, %r1799;
	fma.rn.f32 	%f86, %f85, 0f2F800000, 0f2F000000;
	cvt.f64.f32 	%fd951, %f86;
	st.local.v2.f64 	[%rd754], {%fd950, %fd951};
	add.s32 	%r3617, %r3651, 1449748;
	add.s32 	%r3616, %r3616, 4;
	add.s64 	%rd754, %rd754, 32;
	setp.ne.s32 	%p77, %r3616, 0;
	mov.u32 	%r3342, %r3631;
	mov.u32 	%r3343, %r3632;
	mov.u32 	%r3621, %r3344;
	mov.u32 	%r3622, %r3345;
	@%p77 bra 	$L__BB40_118;
$L__BB40_119:
	setp.eq.s32 	%p78, %r557, 0;
	mov.u32 	%r3342, %r3631;
	mov.u32 	%r3343, %r3632;
	@%p78 bra 	$L__BB40_124;
	setp.eq.s32 	%p79, %r557, 1;
	mov.u32 	%r3640, %r3627;
	mov.u32 	%r3641, %r3631;
	mov.u32 	%r3642, %r3632;
	mov.u32 	%r3643, %r3344;
	mov.u32 	%r3644, %r3345;
	@%p79 bra 	$L__BB40_122;
	shr.u32 	%r1801, %r3345, 2;
	xor.b32  	%r1802, %r1801, %r3345;
	shl.b32 	%r1803, %r3627, 4;
	shl.b32 	%r1804, %r1802, 1;
	xor.b32  	%r1805, %r1804, %r1803;
	xor.b32  	%r1806, %r1805, %r1802;
	xor.b32  	%r3342, %r1806, %r3627;
	add.s32 	%r1807, %r3651, %r3342;
	add.s32 	%r1808, %r1807, 362437;
	cvt.rn.f32.u32 	%f87, %r1808;
	fma.rn.f32 	%f88, %f87, 0f2F800000, 0f2F000000;
	cvt.f64.f32 	%fd952, %f88;
	mul.wide.u32 	%rd113, %r3645, 8;
	add.s64 	%rd114, %rd22, %rd113;
	st.local.f64 	[%rd114], %fd952;
	shr.u32 	%r1809, %r3344, 2;
	xor.b32  	%r1810, %r1809, %r3344;
	shl.b32 	%r1811, %r3342, 4;
	shl.b32 	%r1812, %r1810, 1;
	xor.b32  	%r1813, %r1812, %r1811;
	xor.b32  	%r1814, %r1813, %r1810;
	xor.b32  	%r3640, %r1814, %r3342;
	add.s32 	%r3651, %r3651, 724874;
	add.s32 	%r1815, %r3640, %r3651;
	cvt.rn.f32.u32 	%f89, %r1815;
	fma.rn.f32 	%f90, %f89, 0f2F800000, 0f2F000000;
	cvt.f64.f32 	%fd953, %f90;
	st.local.f64 	[%rd114+8], %fd953;
	add.s32 	%r3645, %r3645, 2;
	mov.u32 	%r3641, %r3342;
	mov.u32 	%r3642, %r3627;
	mov.u32 	%r3643, %r3631;
	mov.u32 	%r3644, %r3632;
$L__BB40_122:
	and.b32  	%r1816, %r556, 1;
	setp.eq.b32 	%p80, %r1816, 1;
	not.pred 	%p81, %p80;
	mov.u32 	%r3343, %r3627;
	mov.u32 	%r3344, %r3631;
	mov.u32 	%r3345, %r3632;
	mov.u32 	%r3627, %r3640;
	@%p81 bra 	$L__BB40_124;
	shr.u32 	%r1817, %r3644, 2;
	xor.b32  	%r1818, %r1817, %r3644;
	shl.b32 	%r1819, %r3640, 4;
	shl.b32 	%r1820, %r1818, 1;
	xor.b32  	%r1821, %r1820, %r1819;
	xor.b32  	%r1822, %r1821, %r1818;
	xor.b32  	%r3627, %r1822, %r3640;
	add.s32 	%r3651, %r3651, 362437;
	add.s32 	%r1823, %r3627, %r3651;
	cvt.rn.f32.u32 	%f91, %r1823;
	fma.rn.f32 	%f92, %f91, 0f2F800000, 0f2F000000;
	cvt.f64.f32 	%fd954, %f92;
	mul.wide.u32 	%rd115, %r3645, 8;
	add.s64 	%rd116, %rd22, %rd115;
	st.local.f64 	[%rd116], %fd954;
	mov.u32 	%r3342, %r3640;
	mov.u32 	%r3343, %r3641;
	mov.u32 	%r3344, %r3642;
	mov.u32 	%r3345, %r3643;
$L__BB40_124:
	st.local.v2.u32 	[%rd21+8], {%r3344, %r3343};
	st.local.v2.u32 	[%rd21+16], {%r3342, %r3627};
	st.local.v2.u32 	[%rd21], {%r3651, %r3345};
$L__BB40_125:
	ld.param.u64 	%rd746, [differential_mutation_param_1];
	ld.global.u32 	%r1824, [%rd15];
	mul.lo.s32 	%r615, %r1824, %r556;
	cvta.to.global.u64 	%rd117, %rd746;
	ld.global.u32 	%r1825, [%rd117];
	setp.ne.s32 	%p83, %r1825, 1;
	mov.pred 	%p1137, 0;
	mov.f32 	%f736, 0f00000000;
	@%p83 bra 	$L__BB40_146;
	ld.global.u32 	%r3666, [%rd14];
	setp.lt.s32 	%p85, %r3666, 1;
	@%p85 bra 	$L__BB40_146;
	mov.b32 	%r3668, 0;
	mov.u32 	%r3667, %r3668;
	mov.u32 	%r3661, %r3668;
$L__BB40_128:
	ld.global.u32 	%r1827, [%rd2];
	shl.b32 	%r621, %r1827, 1;
	add.s32 	%r622, %r621, %r3661;
	ld.global.u32 	%r623, [%rd16];
	mul.lo.s32 	%r1828, %r622, %r623;
	cvt.s64.s32 	%rd34, %r1828;
	setp.lt.s32 	%p87, %r623, 1;
	mov.pred 	%p1136, 0;
	@%p87 bra 	$L__BB40_131;
	mov.b32 	%r3662, 0;
$L__BB40_130:
	cvt.u64.u32 	%rd118, %r3662;
	cvt.u32.u64 	%r1830, %rd23;
	mul.lo.s32 	%r1831, %r615, %r1830;
	cvt.s64.s32 	%rd119, %r1831;
	add.s64 	%rd120, %rd118, %rd119;
	shl.b64 	%rd121, %rd120, 3;
	add.s64 	%rd122, %rd5, %rd121;
	ld.global.f64 	%fd955, [%rd122];
	add.s64 	%rd123, %rd118, %rd34;
	shl.b64 	%rd124, %rd123, 3;
	add.s64 	%rd125, %rd3, %rd124;
	ld.global.f64 	%fd956, [%rd125];
	setp.neu.f64 	%p1136, %fd955, %fd956;
	setp.eq.f64 	%p88, %fd955, %fd956;
	add.s32 	%r3662, %r3662, 1;
	setp.lt.s32 	%p89, %r3662, %r623;
	and.pred  	%p90, %p88, %p89;
	@%p90 bra 	$L__BB40_130;
$L__BB40_131:
	@%p87 bra 	$L__BB40_135;
	mov.b32 	%r3663, 0;
	bra.uni 	$L__BB40_134;
$L__BB40_133:
	add.s32 	%r3663, %r3663, 1;
	setp.ge.s32 	%p93, %r3663, %r623;
	@%p93 bra 	$L__BB40_135;
$L__BB40_134:
	cvt.u64.u32 	%rd126, %r3663;
	cvt.u32.u64 	%r1833, %rd23;
	mul.lo.s32 	%r1834, %r623, %r1833;
	cvt.s64.s32 	%rd127, %r1834;
	add.s64 	%rd128, %rd126, %rd127;
	shl.b64 	%rd129, %rd128, 3;
	add.s64 	%rd130, %rd3, %rd129;
	ld.global.f64 	%fd957, [%rd130];
	add.s64 	%rd131, %rd126, %rd34;
	shl.b64 	%rd132, %rd131, 3;
	add.s64 	%rd133, %rd3, %rd132;
	ld.global.f64 	%fd958, [%rd133];
	setp.neu.f64 	%p92, %fd957, %fd958;
	@%p92 bra 	$L__BB40_136;
	bra.uni 	$L__BB40_133;
$L__BB40_135:
	not.pred 	%p94, %p1136;
	@%p94 bra 	$L__BB40_144;
$L__BB40_136:
	ld.global.u32 	%r628, [%rd8];
	setp.lt.s32 	%p95, %r628, 1;
	@%p95 bra 	$L__BB40_143;
	cvt.u32.u64 	%r1836, %rd23;
	mul.lo.s32 	%r1837, %r628, %r1836;
	mul.wide.s32 	%rd134, %r1837, 8;
	add.s64 	%rd35, %rd6, %rd134;
	mul.lo.s32 	%r1838, %r622, %r628;
	mul.wide.s32 	%rd135, %r1838, 8;
	add.s64 	%rd36, %rd6, %rd135;
	mov.b32 	%r3664, 0;
	mov.u32 	%r3665, %r3664;
$L__BB40_138:
	mul.wide.u32 	%rd136, %r3665, 4;
	add.s64 	%rd137, %rd7, %rd136;
	ld.global.u32 	%r1839, [%rd137];
	setp.ne.s32 	%p96, %r1839, 0;
	@%p96 bra 	$L__BB40_140;
	mul.wide.u32 	%rd141, %r3665, 8;
	add.s64 	%rd142, %rd35, %rd141;
	ld.global.f64 	%fd3814, [%rd142];
	add.s64 	%rd143, %rd36, %rd141;
	ld.global.f64 	%fd3813, [%rd143];
	setp.gt.f64 	%p98, %fd3814, %fd3813;
	@%p98 bra 	$L__BB40_143;
	bra.uni 	$L__BB40_141;
$L__BB40_140:
	mul.wide.u32 	%rd138, %r3665, 8;
	add.s64 	%rd139, %rd35, %rd138;
	ld.global.f64 	%fd3813, [%rd139];
	add.s64 	%rd140, %rd36, %rd138;
	ld.global.f64 	%fd3814, [%rd140];
	setp.lt.f64 	%p97, %fd3813, %fd3814;
	@%p97 bra 	$L__BB40_143;
$L__BB40_141:
	setp.gt.f64 	%p99, %fd3813, %fd3814;
	selp.b32 	%r3664, 1, %r3664, %p99;
	add.s32 	%r3665, %r3665, 1;
	setp.ne.s32 	%p100, %r3665, %r628;
	@%p100 bra 	$L__BB40_138;
	setp.ne.s32 	%p101, %r3664, 0;
	@%p101 bra 	$L__BB40_144;
$L__BB40_143:
	cvt.u32.u64 	%r1840, %rd23;
	add.s32 	%r1841, %r621, %r3666;
	mad.lo.s32 	%r1842, %r1841, %r1840, %r3667;
	mul.wide.s32 	%rd144, %r1842, 4;
	add.s64 	%rd145, %rd13, %rd144;
	st.global.u32 	[%rd145], %r3661;
	add.s32 	%r3668, %r3668, 1;
	add.s32 	%r3667, %r3667, 1;
	ld.global.u32 	%r3666, [%rd14];
$L__BB40_144:
	add.s32 	%r3661, %r3661, 1;
	setp.lt.s32 	%p102, %r3661, %r3666;
	@%p102 bra 	$L__BB40_128;
	setp.gt.s32 	%p1137, %r3667, 2;
	cvt.rn.f32.s32 	%f736, %r3668;
$L__BB40_146:
	ld.param.u64 	%rd747, [differential_mutation_param_12];
	cvta.to.global.u64 	%rd146, %rd747;
	ld.global.u32 	%r1843, [%rd146];
	setp.ne.s32 	%p103, %r1843, 0;
	not.pred 	%p104, %p1137;
	or.pred  	%p105, %p103, %p104;
	@%p105 bra 	$L__BB40_157;
	shr.u32 	%r1844, %r3345, 2;
	xor.b32  	%r1845, %r1844, %r3345;
	shl.b32 	%r1846, %r3627, 4;
	shl.b32 	%r1847, %r1845, 1;
	xor.b32  	%r1848, %r1847, %r1846;
	xor.b32  	%r1849, %r1848, %r1845;
	xor.b32  	%r1850, %r1849, %r3627;
	shr.u32 	%r1851, %r3344, 2;
	xor.b32  	%r1852, %r1851, %r3344;
	shl.b32 	%r1853, %r1850, 4;
	shl.b32 	%r1854, %r1852, 1;
	xor.b32  	%r1855, %r1854, %r1853;
	xor.b32  	%r1856, %r1855, %r1852;
	xor.b32  	%r1857, %r1856, %r1850;
	add.s32 	%r1858, %r3651, %r1857;
	add.s32 	%r1859, %r1858, 724874;
	cvt.rn.f32.u32 	%f95, %r1859;
	fma.rn.f32 	%f96, %f95, 0f2F800000, 0f2F000000;
	mul.f32 	%f97, %f736, %f96;
	cvt.rzi.s32.f32 	%r1860, %f97;
	mul.wide.s32 	%rd147, %r1860, 4;
	add.s64 	%rd148, %rd13, %rd147;
	ld.global.u32 	%r640, [%rd148];
	shr.u32 	%r1861, %r3343, 2;
	xor.b32  	%r1862, %r1861, %r3343;
	st.local.v2.u32 	[%rd21+8], {%r3627, %r1850};
	shl.b32 	%r1863, %r1857, 4;
	shl.b32 	%r1864, %r1862, 1;
	xor.b32  	%r1865, %r1864, %r1863;
	xor.b32  	%r1866, %r1865, %r1862;
	xor.b32  	%r1867, %r1866, %r1857;
	st.local.v2.u32 	[%rd21+16], {%r1857, %r1867};
	add.s32 	%r1868, %r3651, 1087311;
	st.local.v2.u32 	[%rd21], {%r1868, %r3342};
	ld.global.u32 	%r3669, [%rd16];
	setp.lt.s32 	%p106, %r3669, 1;
	@%p106 bra 	$L__BB40_157;
	ld.param.u64 	%rd750, [differential_mutation_param_17];
	ld.param.u64 	%rd749, [differential_mutation_param_16];
	ld.param.u64 	%rd748, [differential_mutation_param_13];
	cvta.to.global.u64 	%rd37, %rd748;
	cvt.u32.u64 	%r1870, %rd23;
	mul.lo.s32 	%r642, %r615, %r1870;
	cvta.to.global.u64 	%rd38, %rd749;
	cvta.to.global.u64 	%rd39, %rd750;
	cvt.rzi.s32.f32 	%r643, %f1;
	mov.b32 	%r3670, 0;
$L__BB40_149:
	ld.global.u32 	%r1872, [%rd2];
	shl.b32 	%r1873, %r1872, 1;
	add.s32 	%r1874, %r1873, %r640;
	mad.lo.s32 	%r1875, %r1874, %r3669, %r3670;
	mul.wide.s32 	%rd149, %r1875, 8;
	add.s64 	%rd150, %rd3, %rd149;
	ld.global.f64 	%fd959, [%rd150];
	ld.global.u32 	%r1876, [%rd37+8];
	add.s32 	%r1877, %r1873, %r1876;
	mad.lo.s32 	%r1878, %r1877, %r3669, %r3670;
	mul.wide.s32 	%rd151, %r1878, 8;
	add.s64 	%rd152, %rd3, %rd151;
	ld.global.f64 	%fd960, [%rd152];
	sub.f64 	%fd961, %fd959, %fd960;
	mad.lo.s32 	%r1879, %r3669, %r1870, %r3670;
	mul.wide.s32 	%rd153, %r1879, 8;
	add.s64 	%rd154, %rd11, %rd153;
	st.global.f64 	[%rd154], %fd961;
	ld.global.u32 	%r1880, [%rd2];
	mad.lo.s32 	%r1881, %r1880, 5, %r1870;
	mul.wide.s32 	%rd155, %r1881, 8;
	add.s64 	%rd156, %rd1, %rd155;
	ld.global.f64 	%fd962, [%rd156];
	ld.global.u32 	%r1882, [%rd16];
	mad.lo.s32 	%r1883, %r1882, %r1870, %r3670;
	mul.wide.s32 	%rd157, %r1883, 8;
	add.s64 	%rd158, %rd11, %rd157;
	ld.global.f64 	%fd963, [%rd158];
	mul.f64 	%fd964, %fd962, %fd963;
	st.global.f64 	[%rd158], %fd964;
	ld.global.u32 	%r1884, [%rd2];
	shl.b32 	%r1885, %r1884, 1;
	ld.global.u32 	%r1886, [%rd37];
	add.s32 	%r1887, %r1885, %r1886;
	ld.global.u32 	%r1888, [%rd16];
	mad.lo.s32 	%r1889, %r1887, %r1888, %r3670;
	mul.wide.s32 	%rd159, %r1889, 8;
	add.s64 	%rd160, %rd3, %rd159;
	ld.global.f64 	%fd965, [%rd160];
	mad.lo.s32 	%r1890, %r1888, %r1870, %r3670;
	mul.wide.s32 	%rd161, %r1890, 8;
	add.s64 	%rd162, %rd11, %rd161;
	ld.global.f64 	%fd966, [%rd162];
	add.f64 	%fd967, %fd965, %fd966;
	st.global.f64 	[%rd162], %fd967;
	ld.global.u32 	%r3671, [%rd16];
	mad.lo.s32 	%r1891, %r3671, %r1870, %r3670;
	mul.wide.s32 	%rd163, %r1891, 8;
	add.s64 	%rd40, %rd11, %rd163;
	ld.global.f64 	%fd968, [%rd40];
	ld.global.f64 	%fd7, [%rd38];
	setp.geu.f64 	%p107, %fd968, %fd7;
	@%p107 bra 	$L__BB40_151;
	st.global.f64 	[%rd40], %fd7;
	ld.global.u32 	%r3671, [%rd16];
$L__BB40_151:
	mad.lo.s32 	%r1893, %r3671, %r1870, %r3670;
	mul.wide.s32 	%rd164, %r1893, 8;
	add.s64 	%rd41, %rd11, %rd164;
	ld.global.f64 	%fd969, [%rd41];
	ld.global.f64 	%fd8, [%rd39];
	setp.leu.f64 	%p108, %fd969, %fd8;
	@%p108 bra 	$L__BB40_153;
	st.global.f64 	[%rd41], %fd8;
$L__BB40_153:
	setp.eq.s32 	%p109, %r3670, %r643;
	@%p109 bra 	$L__BB40_155;
	mul.wide.u32 	%rd165, %r3670, 8;
	add.s64 	%rd166, %rd22, %rd165;
	ld.local.f64 	%fd970, [%rd166];
	ld.global.u32 	%r1895, [%rd2];
	shl.b32 	%r1896, %r1895, 2;
	add.s32 	%r1897, %r1896, %r1870;
	mul.wide.s32 	%rd167, %r1897, 8;
	add.s64 	%rd168, %rd1, %rd167;
	ld.global.f64 	%fd971, [%rd168];
	setp.geu.f64 	%p110, %fd970, %fd971;
	@%p110 bra 	$L__BB40_156;
$L__BB40_155:
	add.s32 	%r1899, %r3670, %r642;
	mul.wide.s32 	%rd169, %r1899, 8;
	add.s64 	%rd170, %rd5, %rd169;
	ld.global.f64 	%fd972, [%rd170];
	ld.global.u32 	%r1900, [%rd16];
	mad.lo.s32 	%r1901, %r1900, %r1870, %r3670;
	mul.wide.s32 	%rd171, %r1901, 8;
	add.s64 	%rd172, %rd11, %rd171;
	st.global.f64 	[%rd172], %fd972;
$L__BB40_156:
	add.s32 	%r3670, %r3670, 1;
	ld.global.u32 	%r3669, [%rd16];
	setp.lt.s32 	%p111, %r3670, %r3669;
	@%p111 bra 	$L__BB40_149;
$L__BB40_157:
	cvt.u32.u64 	%r1902, %rd23;
	ld.global.u32 	%r3677, [%rd12];
	setp.ne.s32 	%p112, %r3677, 11;
	shl.b32 	%r1903, %r1902, 1;
	mul.wide.u32 	%rd173, %r1903, 8;
	add.s64 	%rd42, %rd10, %rd173;
	@%p112 bra 	$L__BB40_163;
	ld.global.u32 	%r1905, [%rd16];
	mul.lo.s32 	%r1906, %r1905, %r1902;
	mul.wide.s32 	%rd174, %r1906, 8;
	add.s64 	%rd175, %rd11, %rd174;
	ld.global.f64 	%fd9, [%rd175];
	st.global.f64 	[%rd42], %fd9;
	mov.b64 	%rd176, 0;
	st.global.u64 	[%rd42+8], %rd176;
	ld.global.u32 	%r3672, [%rd16];
	setp.lt.s32 	%p113, %r3672, 2;
	mov.f64 	%fd3816, 0d0000000000000000;
	@%p113 bra 	$L__BB40_162;
	mov.b32 	%r3673, 1;
	mov.f64 	%fd3815, 0d0000000000000000;
$L__BB40_160:
	mad.lo.s32 	%r1909, %r3672, %r1902, %r3673;
	mul.wide.s32 	%rd177, %r1909, 8;
	add.s64 	%rd178, %rd11, %rd177;
	ld.global.f64 	%fd975, [%rd178];
	add.f64 	%fd3815, %fd975, %fd3815;
	st.global.f64 	[%rd42+8], %fd3815;
	add.s32 	%r3673, %r3673, 1;
	ld.global.u32 	%r3672, [%rd16];
	setp.lt.s32 	%p114, %r3673, %r3672;
	@%p114 bra 	$L__BB40_160;
	mul.f64 	%fd3816, %fd3815, 0d4022000000000000;
$L__BB40_162:
	st.global.f64 	[%rd42+8], %fd3816;
	ld.global.u32 	%r1910, [%rd16];
	add.s32 	%r1911, %r1910, -1;
	cvt.rn.f64.s32 	%fd976, %r1911;
	div.rn.f64 	%fd977, %fd3816, %fd976;
	add.f64 	%fd978, %fd977, 0d3FF0000000000000;
	div.rn.f64 	%fd979, %fd9, %fd978;
	sqrt.rn.f64 	%fd980, %fd979;
	mov.f64 	%fd981, 0d3FF0000000000000;
	sub.f64 	%fd982, %fd981, %fd980;
	mul.f64 	%fd983, %fd978, %fd982;
	st.global.f64 	[%rd42+8], %fd983;
	ld.global.u32 	%r3677, [%rd12];
$L__BB40_163:
	setp.ne.s32 	%p115, %r3677, 12;
	@%p115 bra 	$L__BB40_169;
	ld.global.u32 	%r1913, [%rd16];
	mul.lo.s32 	%r1914, %r1913, %r1902;
	mul.wide.s32 	%rd179, %r1914, 8;
	add.s64 	%rd180, %rd11, %rd179;
	ld.global.f64 	%fd14, [%rd180];
	st.global.f64 	[%rd42], %fd14;
	mov.b64 	%rd181, 0;
	st.global.u64 	[%rd42+8], %rd181;
	ld.global.u32 	%r3675, [%rd16];
	setp.lt.s32 	%p116, %r3675, 2;
	mov.f64 	%fd3818, 0d0000000000000000;
	@%p116 bra 	$L__BB40_168;
	mov.b32 	%r3676, 1;
	mov.f64 	%fd3817, 0d0000000000000000;
$L__BB40_166:
	mad.lo.s32 	%r1917, %r3675, %r1902, %r3676;
	mul.wide.s32 	%rd182, %r1917, 8;
	add.s64 	%rd183, %rd11, %rd182;
	ld.global.f64 	%fd986, [%rd183];
	add.f64 	%fd3817, %fd986, %fd3817;
	st.global.f64 	[%rd42+8], %fd3817;
	add.s32 	%r3676, %r3676, 1;
	ld.global.u32 	%r3675, [%rd16];
	setp.lt.s32 	%p117, %r3676, %r3675;
	@%p117 bra 	$L__BB40_166;
	mul.f64 	%fd3818, %fd3817, 0d4022000000000000;
$L__BB40_168:
	st.global.f64 	[%rd42+8], %fd3818;
	ld.global.u32 	%r1918, [%rd16];
	add.s32 	%r1919, %r1918, -1;
	cvt.rn.f64.s32 	%fd987, %r1919;
	div.rn.f64 	%fd988, %fd3818, %fd987;
	add.f64 	%fd989, %fd988, 0d3FF0000000000000;
	div.rn.f64 	%fd990, %fd14, %fd989;
	mul.f64 	%fd991, %fd990, %fd990;
	mov.f64 	%fd992, 0d3FF0000000000000;
	sub.f64 	%fd993, %fd992, %fd991;
	mul.f64 	%fd994, %fd989, %fd993;
	st.global.f64 	[%rd42+8], %fd994;
	ld.global.u32 	%r3677, [%rd12];
$L__BB40_169:
	setp.ne.s32 	%p118, %r3677, 13;
	@%p118 bra 	$L__BB40_183;
	ld.global.u32 	%r1921, [%rd16];
	mul.lo.s32 	%r1922, %r1921, %r1902;
	mul.wide.s32 	%rd184, %r1922, 8;
	add.s64 	%rd185, %rd11, %rd184;
	ld.global.f64 	%fd19, [%rd185];
	st.global.f64 	[%rd42], %fd19;
	mov.b64 	%rd186, 0;
	st.global.u64 	[%rd42+8], %rd186;
	ld.global.u32 	%r3678, [%rd16];
	setp.lt.s32 	%p119, %r3678, 2;
	mov.f64 	%fd3820, 0d0000000000000000;
	@%p119 bra 	$L__BB40_174;
	mov.b32 	%r3679, 1;
	mov.f64 	%fd3819, 0d0000000000000000;
$L__BB40_172:
	mad.lo.s32 	%r1925, %r3678, %r1902, %r3679;
	mul.wide.s32 	%rd187, %r1925, 8;
	add.s64 	%rd188, %rd11, %rd187;
	ld.global.f64 	%fd997, [%rd188];
	add.f64 	%fd3819, %fd997, %fd3819;
	st.global.f64 	[%rd42+8], %fd3819;
	add.s32 	%r3679, %r3679, 1;
	ld.global.u32 	%r3678, [%rd16];
	setp.lt.s32 	%p120, %r3679, %r3678;
	@%p120 bra 	$L__BB40_172;
	mul.f64 	%fd3820, %fd3819, 0d4022000000000000;
$L__BB40_174:
	st.global.f64 	[%rd42+8], %fd3820;
	ld.global.u32 	%r1927, [%rd16];
	add.s32 	%r1928, %r1927, -1;
	cvt.rn.f64.s32 	%fd998, %r1928;
	div.rn.f64 	%fd999, %fd3820, %fd998;
	add.f64 	%fd24, %fd999, 0d3FF0000000000000;
	st.global.f64 	[%rd42+8], %fd24;
	ld.global.u32 	%r1929, [%rd16];
	mul.lo.s32 	%r1930, %r1929, %r1902;
	mul.wide.s32 	%rd189, %r1930, 8;
	add.s64 	%rd190, %rd11, %rd189;
	ld.global.f64 	%fd1000, [%rd190];
	mul.f64 	%fd1001, %fd1000, 0d403F6A79BBADC098;
	cvt.rn.f32.f64 	%f4, %fd1001;
	mul.f32 	%f98, %f4, 0f3F22F983;
	cvt.rni.s32.f32 	%r3683, %f98;
	cvt.rn.f32.s32 	%f99, %r3683;
	fma.rn.f32 	%f100, %f99, 0fBFC90FDA, %f4;
	fma.rn.f32 	%f101, %f99, 0fB3A22168, %f100;
	fma.rn.f32 	%f737, %f99, 0fA7C234C5, %f101;
	abs.f32 	%f6, %f4;
	setp.ltu.f32 	%p121, %f6, 0f47CE4780;
	@%p121 bra 	$L__BB40_182;
	setp.neu.f32 	%p122, %f6, 0f7F800000;
	@%p122 bra 	$L__BB40_177;
	mov.f32 	%f104, 0f00000000;
	mul.rn.f32 	%f737, %f4, %f104;
	mov.b32 	%r3683, 0;
	bra.uni 	$L__BB40_182;
$L__BB40_177:
	mov.b32 	%r672, %f4;
	shl.b32 	%r1932, %r672, 8;
	or.b32  	%r673, %r1932, -2147483648;
	mov.b64 	%rd755, 0;
	mov.b32 	%r3680, 0;
	mov.u64 	%rd193, __cudart_i2opi_f;
$L__BB40_178:
	.pragma "nounroll";
	mul.wide.u32 	%rd192, %r3680, 4;
	add.s64 	%rd194, %rd193, %rd192;
	ld.global.nc.u32 	%r1933, [%rd194];
	mad.wide.u32 	%rd195, %r1933, %r673, %rd755;
	shr.u64 	%rd755, %rd195, 32;
	add.s64 	%rd196, %rd20, %rd192;
	st.local.u32 	[%rd196], %rd195;
	add.s32 	%r3680, %r3680, 1;
	setp.ne.s32 	%p123, %r3680, 6;
	@%p123 bra 	$L__BB40_178;
	shr.u32 	%r1934, %r672, 23;
	st.local.u32 	[%rd20+24], %rd755;
	and.b32  	%r676, %r1934, 31;
	and.b32  	%r1935, %r1934, 224;
	add.s32 	%r1936, %r1935, -128;
	shr.u32 	%r1937, %r1936, 5;
	mul.wide.u32 	%rd197, %r1937, 4;
	sub.s64 	%rd45, %rd20, %rd197;
	ld.local.u32 	%r3681, [%rd45+24];
	ld.local.u32 	%r3682, [%rd45+20];
	setp.eq.s32 	%p124, %r676, 0;
	@%p124 bra 	$L__BB40_181;
	shf.l.wrap.b32 	%r3681, %r3682, %r3681, %r676;
	ld.local.u32 	%r1938, [%rd45+16];
	shf.l.wrap.b32 	%r3682, %r1938, %r3682, %r676;
$L__BB40_181:
	shr.u32 	%r1939, %r3681, 30;
	shf.l.wrap.b32 	%r1940, %r3682, %r3681, 2;
	shl.b32 	%r1941, %r3682, 2;
	shr.u32 	%r1942, %r1940, 31;
	add.s32 	%r1943, %r1942, %r1939;
	neg.s32 	%r1944, %r1943;
	setp.lt.s32 	%p125, %r672, 0;
	selp.b32 	%r3683, %r1944, %r1943, %p125;
	xor.b32  	%r1945, %r1940, %r672;
	shr.s32 	%r1946, %r1940, 31;
	xor.b32  	%r1947, %r1946, %r1940;
	xor.b32  	%r1948, %r1946, %r1941;
	cvt.u64.u32 	%rd198, %r1947;
	shl.b64 	%rd199, %rd198, 32;
	cvt.u64.u32 	%rd200, %r1948;
	or.b64  	%rd201, %rd199, %rd200;
	cvt.rn.f64.s64 	%fd1002, %rd201;
	mul.f64 	%fd1003, %fd1002, 0d3BF921FB54442D19;
	cvt.rn.f32.f64 	%f102, %fd1003;
	neg.f32 	%f103, %f102;
	setp.lt.s32 	%p126, %r1945, 0;
	selp.f32 	%f737, %f103, %f102, %p126;
$L__BB40_182:
	div.rn.f64 	%fd1004, %fd19, %fd24;
	mul.rn.f32 	%f105, %f737, %f737;
	and.b32  	%r1950, %r3683, 1;
	setp.eq.b32 	%p127, %r1950, 1;
	selp.f32 	%f106, 0f3F800000, %f737, %p127;
	fma.rn.f32 	%f107, %f105, %f106, 0f00000000;
	fma.rn.f32 	%f108, %f105, 0f37CBAC00, 0fBAB607ED;
	selp.f32 	%f109, %f108, 0fB94D4153, %p127;
	selp.f32 	%f110, 0f3D2AAABB, 0f3C0885E4, %p127;
	fma.rn.f32 	%f111, %f109, %f105, %f110;
	selp.f32 	%f112, 0fBEFFFFFF, 0fBE2AAAA8, %p127;
	fma.rn.f32 	%f113, %f111, %f105, %f112;
	fma.rn.f32 	%f114, %f113, %f107, %f106;
	and.b32  	%r1951, %r3683, 2;
	setp.eq.s32 	%p128, %r1951, 0;
	mov.f32 	%f115, 0f00000000;
	sub.f32 	%f116, %f115, %f114;
	selp.f32 	%f117, %f114, %f116, %p128;
	cvt.f64.f32 	%fd1005, %f117;
	mul.f64 	%fd1006, %fd1004, %fd1005;
	sqrt.rn.f64 	%fd1007, %fd1004;
	mov.f64 	%fd1008, 0d3FF0000000000000;
	sub.f64 	%fd1009, %fd1008, %fd1007;
	sub.f64 	%fd1010, %fd1009, %fd1006;
	mul.f64 	%fd1011, %fd24, %fd1010;
	st.global.f64 	[%rd42+8], %fd1011;
	ld.global.u32 	%r3677, [%rd12];
$L__BB40_183:
	setp.ne.s32 	%p129, %r3677, 14;
	@%p129 bra 	$L__BB40_196;
	ld.global.u32 	%r1953, [%rd16];
	mul.lo.s32 	%r1954, %r1953, %r1902;
	mul.wide.s32 	%rd202, %r1954, 8;
	add.s64 	%rd203, %rd11, %rd202;
	ld.global.f64 	%fd25, [%rd203];
	st.global.f64 	[%rd42], %fd25;
	mov.b64 	%rd204, 0;
	st.global.u64 	[%rd42+8], %rd204;
	ld.global.u32 	%r3691, [%rd16];
	setp.lt.s32 	%p130, %r3691, 2;
	mov.f64 	%fd3822, 0d0000000000000000;
	@%p130 bra 	$L__BB40_195;
	mov.b32 	%r3686, 1;
	mov.f64 	%fd3822, 0d0000000000000000;
	mov.u64 	%rd207, __cudart_i2opi_f;
$L__BB40_186:
	mad.lo.s32 	%r1957, %r3691, %r1902, %r3686;
	mul.wide.s32 	%rd205, %r1957, 8;
	add.s64 	%rd206, %rd11, %rd205;
	ld.global.f64 	%fd27, [%rd206];
	mul.f64 	%fd1014, %fd27, 0d402921FAFC8B007A;
	cvt.rn.f32.f64 	%f10, %fd1014;
	mul.f32 	%f118, %f10, 0f3F22F983;
	cvt.rni.s32.f32 	%r3690, %f118;
	cvt.rn.f32.s32 	%f119, %r3690;
	fma.rn.f32 	%f120, %f119, 0fBFC90FDA, %f10;
	fma.rn.f32 	%f121, %f119, 0fB3A22168, %f120;
	fma.rn.f32 	%f738, %f119, 0fA7C234C5, %f121;
	abs.f32 	%f12, %f10;
	setp.ltu.f32 	%p131, %f12, 0f47CE4780;
	@%p131 bra 	$L__BB40_194;
	setp.neu.f32 	%p132, %f12, 0f7F800000;
	@%p132 bra 	$L__BB40_189;
	mov.f32 	%f124, 0f00000000;
	mul.rn.f32 	%f738, %f10, %f124;
	mov.b32 	%r3690, 0;
	bra.uni 	$L__BB40_194;
$L__BB40_189:
	mov.b32 	%r691, %f10;
	shl.b32 	%r1959, %r691, 8;
	or.b32  	%r692, %r1959, -2147483648;
	mov.b64 	%rd758, 0;
	mov.b32 	%r3687, 0;
	mov.u64 	%rd756, %rd207;
	mov.u64 	%rd757, %rd19;
$L__BB40_190:
	.pragma "nounroll";
	ld.global.nc.u32 	%r1960, [%rd756];
	mad.wide.u32 	%rd209, %r1960, %r692, %rd758;
	shr.u64 	%rd758, %rd209, 32;
	st.local.u32 	[%rd757], %rd209;
	add.s32 	%r3687, %r3687, 1;
	add.s64 	%rd757, %rd757, 4;
	add.s64 	%rd756, %rd756, 4;
	setp.ne.s32 	%p133, %r3687, 6;
	@%p133 bra 	$L__BB40_190;
	shr.u32 	%r1961, %r691, 23;
	st.local.u32 	[%rd19+24], %rd758;
	and.b32  	%r695, %r1961, 31;
	and.b32  	%r1962, %r1961, 224;
	add.s32 	%r1963, %r1962, -128;
	shr.u32 	%r1964, %r1963, 5;
	mul.wide.u32 	%rd210, %r1964, 4;
	sub.s64 	%rd52, %rd19, %rd210;
	ld.local.u32 	%r3688, [%rd52+24];
	ld.local.u32 	%r3689, [%rd52+20];
	setp.eq.s32 	%p134, %r695, 0;
	@%p134 bra 	$L__BB40_193;
	shf.l.wrap.b32 	%r3688, %r3689, %r3688, %r695;
	ld.local.u32 	%r1965, [%rd52+16];
	shf.l.wrap.b32 	%r3689, %r1965, %r3689, %r695;
$L__BB40_193:
	shr.u32 	%r1966, %r3688, 30;
	shf.l.wrap.b32 	%r1967, %r3689, %r3688, 2;
	shl.b32 	%r1968, %r3689, 2;
	shr.u32 	%r1969, %r1967, 31;
	add.s32 	%r1970, %r1969, %r1966;
	neg.s32 	%r1971, %r1970;
	setp.lt.s32 	%p135, %r691, 0;
	selp.b32 	%r3690, %r1971, %r1970, %p135;
	xor.b32  	%r1972, %r1967, %r691;
	shr.s32 	%r1973, %r1967, 31;
	xor.b32  	%r1974, %r1973, %r1967;
	xor.b32  	%r1975, %r1973, %r1968;
	cvt.u64.u32 	%rd211, %r1974;
	shl.b64 	%rd212, %rd211, 32;
	cvt.u64.u32 	%rd213, %r1975;
	or.b64  	%rd214, %rd212, %rd213;
	cvt.rn.f64.s64 	%fd1015, %rd214;
	mul.f64 	%fd1016, %fd1015, 0d3BF921FB54442D19;
	cvt.rn.f32.f64 	%f122, %fd1016;
	neg.f32 	%f123, %f122;
	setp.lt.s32 	%p136, %r1972, 0;
	selp.f32 	%f738, %f123, %f122, %p136;
$L__BB40_194:
	add.s32 	%r1977, %r3690, 1;
	mul.rn.f32 	%f125, %f738, %f738;
	and.b32  	%r1978, %r3690, 1;
	setp.eq.b32 	%p137, %r1978, 1;
	selp.f32 	%f126, %f738, 0f3F800000, %p137;
	fma.rn.f32 	%f127, %f125, %f126, 0f00000000;
	fma.rn.f32 	%f128, %f125, 0f37CBAC00, 0fBAB607ED;
	selp.f32 	%f129, 0fB94D4153, %f128, %p137;
	selp.f32 	%f130, 0f3C0885E4, 0f3D2AAABB, %p137;
	fma.rn.f32 	%f131, %f129, %f125, %f130;
	selp.f32 	%f132, 0fBE2AAAA8, 0fBEFFFFFF, %p137;
	fma.rn.f32 	%f133, %f131, %f125, %f132;
	fma.rn.f32 	%f134, %f133, %f127, %f126;
	and.b32  	%r1979, %r1977, 2;
	setp.eq.s32 	%p138, %r1979, 0;
	mov.f32 	%f135, 0f00000000;
	sub.f32 	%f136, %f135, %f134;
	selp.f32 	%f137, %f134, %f136, %p138;
	mul.f32 	%f138, %f137, 0fC1200000;
	cvt.f64.f32 	%fd1017, %f138;
	fma.rn.f64 	%fd1018, %fd27, %fd27, %fd1017;
	add.f64 	%fd3822, %fd3822, %fd1018;
	st.global.f64 	[%rd42+8], %fd3822;
	add.s32 	%r3686, %r3686, 1;
	ld.global.u32 	%r3691, [%rd16];
	setp.lt.s32 	%p139, %r3686, %r3691;
	@%p139 bra 	$L__BB40_186;
$L__BB40_195:
	mad.lo.s32 	%r1980, %r3691, 10, -10;
	cvt.rn.f64.s32 	%fd1019, %r1980;
	add.f64 	%fd1020, %fd3822, %fd1019;
	add.f64 	%fd1021, %fd1020, 0d3FF0000000000000;
	div.rn.f64 	%fd1022, %fd25, %fd1021;
	sqrt.rn.f64 	%fd1023, %fd1022;
	mov.f64 	%fd1024, 0d3FF0000000000000;
	sub.f64 	%fd1025, %fd1024, %fd1023;
	mul.f64 	%fd1026, %fd1021, %fd1025;
	st.global.f64 	[%rd42+8], %fd1026;
	ld.global.u32 	%r3677, [%rd12];
$L__BB40_196:
	setp.ne.s32 	%p140, %r3677, 15;
	@%p140 bra 	$L__BB40_201;
	ld.global.u32 	%r1982, [%rd16];
	mul.lo.s32 	%r1983, %r1982, %r1902;
	mul.wide.s32 	%rd215, %r1983, 8;
	add.s64 	%rd216, %rd11, %rd215;
	ld.global.f64 	%fd1028, [%rd216];
	cvt.rn.f32.f64 	%f139, %fd1028;
	mov.b64 	%rd217, %fd1028;
	shr.u64 	%rd218, %rd217, 63;
	and.b64  	%rd219, %rd218, 1;
	setp.eq.b64 	%p141, %rd219, 1;
	selp.f32 	%f140, 0fBF000000, 0f3F000000, %p141;
	add.rz.f32 	%f141, %f139, %f140;
	cvt.rzi.f32.f32 	%f142, %f141;
	cvt.f64.f32 	%fd1029, %f142;
	cvt.rzi.u32.f64 	%r1984, %fd1029;
	popc.b32 	%r1985, %r1984;
	add.s32 	%r1986, %r1985, 1;
	cvt.rn.f64.u32 	%fd30, %r1986;
	st.global.f64 	[%rd42], %fd30;
	mov.b64 	%rd220, 0;
	st.global.u64 	[%rd42+8], %rd220;
	ld.global.u32 	%r3693, [%rd16];
	setp.lt.s32 	%p142, %r3693, 2;
	mov.f64 	%fd3824, 0d0000000000000000;
	@%p142 bra 	$L__BB40_200;
	mov.b32 	%r3694, 1;
	mov.f64 	%fd3824, 0d0000000000000000;
$L__BB40_199:
	mad.lo.s32 	%r1989, %r3693, %r1902, %r3694;
	mul.wide.s32 	%rd221, %r1989, 8;
	add.s64 	%rd222, %rd11, %rd221;
	ld.global.f64 	%fd1031, [%rd222];
	cvt.rn.f32.f64 	%f143, %fd1031;
	mov.b64 	%rd223, %fd1031;
	shr.u64 	%rd224, %rd223, 63;
	and.b64  	%rd225, %rd224, 1;
	setp.eq.b64 	%p143, %rd225, 1;
	selp.f32 	%f144, 0fBF000000, 0f3F000000, %p143;
	add.rz.f32 	%f145, %f143, %f144;
	cvt.rzi.f32.f32 	%f146, %f145;
	cvt.rzi.u32.f32 	%r1990, %f146;
	popc.b32 	%r1991, %r1990;
	setp.lt.u32 	%p144, %r1991, 5;
	add.s32 	%r1992, %r1991, 2;
	selp.b32 	%r1993, %r1992, 1, %p144;
	cvt.rn.f64.u32 	%fd1032, %r1993;
	add.f64 	%fd3824, %fd3824, %fd1032;
	st.global.f64 	[%rd42+8], %fd3824;
	add.s32 	%r3694, %r3694, 1;
	ld.global.u32 	%r3693, [%rd16];
	setp.lt.s32 	%p145, %r3694, %r3693;
	@%p145 bra 	$L__BB40_199;
$L__BB40_200:
	rcp.rn.f64 	%fd1033, %fd30;
	mul.f64 	%fd1034, %fd3824, %fd1033;
	st.global.f64 	[%rd42+8], %fd1034;
	ld.global.u32 	%r3677, [%rd12];
$L__BB40_201:
	setp.ne.s32 	%p146, %r3677, 16;
	@%p146 bra 	$L__BB40_234;
	ld.global.u32 	%r1995, [%rd16];
	mul.lo.s32 	%r1996, %r1995, %r1902;
	mul.wide.s32 	%rd226, %r1996, 8;
	add.s64 	%rd227, %rd11, %rd226;
	ld.global.f64 	%fd1035, [%rd227];
	mul.f64 	%fd1036, %fd1035, 0dC010000000000000;
	cvt.rn.f32.f64 	%f16, %fd1036;
	mul.f64 	%fd1037, %fd1035, 0d4032D97C3D68405C;
	cvt.rn.f32.f64 	%f17, %fd1037;
	mul.f32 	%f147, %f17, 0f3F22F983;
	cvt.rni.s32.f32 	%r3699, %f147;
	cvt.rn.f32.s32 	%f148, %r3699;
	fma.rn.f32 	%f149, %f148, 0fBFC90FDA, %f17;
	fma.rn.f32 	%f150, %f148, 0fB3A22168, %f149;
	fma.rn.f32 	%f739, %f148, 0fA7C234C5, %f150;
	abs.f32 	%f19, %f17;
	setp.ltu.f32 	%p147, %f19, 0f47CE4780;
	@%p147 bra 	$L__BB40_210;
	setp.neu.f32 	%p148, %f19, 0f7F800000;
	@%p148 bra 	$L__BB40_205;
	mov.f32 	%f153, 0f00000000;
	mul.rn.f32 	%f739, %f17, %f153;
	mov.b32 	%r3699, 0;
	bra.uni 	$L__BB40_210;
$L__BB40_205:
	mov.b32 	%r717, %f17;
	shl.b32 	%r1998, %r717, 8;
	or.b32  	%r718, %r1998, -2147483648;
	mov.b64 	%rd759, 0;
	mov.b32 	%r3696, 0;
	mov.u64 	%rd230, __cudart_i2opi_f;
$L__BB40_206:
	.pragma "nounroll";
	mul.wide.u32 	%rd229, %r3696, 4;
	add.s64 	%rd231, %rd230, %rd229;
	ld.global.nc.u32 	%r1999, [%rd231];
	mad.wide.u32 	%rd232, %r1999, %r718, %rd759;
	shr.u64 	%rd759, %rd232, 32;
	add.s64 	%rd233, %rd18, %rd229;
	st.local.u32 	[%rd233], %rd232;
	add.s32 	%r3696, %r3696, 1;
	setp.ne.s32 	%p149, %r3696, 6;
	@%p149 bra 	$L__BB40_206;
	shr.u32 	%r2000, %r717, 23;
	st.local.u32 	[%rd18+24], %rd759;
	and.b32  	%r721, %r2000, 31;
	and.b32  	%r2001, %r2000, 224;
	add.s32 	%r2002, %r2001, -128;
	shr.u32 	%r2003, %r2002, 5;
	mul.wide.u32 	%rd234, %r2003, 4;
	sub.s64 	%rd55, %rd18, %rd234;
	ld.local.u32 	%r3697, [%rd55+24];
	ld.local.u32 	%r3698, [%rd55+20];
	setp.eq.s32 	%p150, %r721, 0;
	@%p150 bra 	$L__BB40_209;
	shf.l.wrap.b32 	%r3697, %r3698, %r3697, %r721;
	ld.local.u32 	%r2004, [%rd55+16];
	shf.l.wrap.b32 	%r3698, %r2004, %r3698, %r721;
$L__BB40_209:
	shr.u32 	%r2005, %r3697, 30;
	shf.l.wrap.b32 	%r2006, %r3698, %r3697, 2;
	shl.b32 	%r2007, %r3698, 2;
	shr.u32 	%r2008, %r2006, 31;
	add.s32 	%r2009, %r2008, %r2005;
	neg.s32 	%r2010, %r2009;
	setp.lt.s32 	%p151, %r717, 0;
	selp.b32 	%r3699, %r2010, %r2009, %p151;
	xor.b32  	%r2011, %r2006, %r717;
	shr.s32 	%r2012, %r2006, 31;
	xor.b32  	%r2013, %r2012, %r2006;
	xor.b32  	%r2014, %r2012, %r2007;
	cvt.u64.u32 	%rd235, %r2013;
	shl.b64 	%rd236, %rd235, 32;
	cvt.u64.u32 	%rd237, %r2014;
	or.b64  	%rd238, %rd236, %rd237;
	cvt.rn.f64.s64 	%fd1038, %rd238;
	mul.f64 	%fd1039, %fd1038, 0d3BF921FB54442D19;
	cvt.rn.f32.f64 	%f151, %fd1039;
	neg.f32 	%f152, %f151;
	setp.lt.s32 	%p152, %r2011, 0;
	selp.f32 	%f739, %f152, %f151, %p152;
$L__BB40_210:
	mul.rn.f32 	%f155, %f739, %f739;
	and.b32  	%r2016, %r3699, 1;
	setp.eq.b32 	%p153, %r2016, 1;
	selp.f32 	%f156, 0f3F800000, %f739, %p153;
	fma.rn.f32 	%f157, %f155, %f156, 0f00000000;
	fma.rn.f32 	%f158, %f155, 0f37CBAC00, 0fBAB607ED;
	selp.f32 	%f159, %f158, 0fB94D4153, %p153;
	selp.f32 	%f160, 0f3D2AAABB, 0f3C0885E4, %p153;
	fma.rn.f32 	%f161, %f159, %f155, %f160;
	selp.f32 	%f162, 0fBEFFFFFF, 0fBE2AAAA8, %p153;
	fma.rn.f32 	%f163, %f161, %f155, %f162;
	fma.rn.f32 	%f164, %f163, %f157, %f156;
	and.b32  	%r2017, %r3699, 2;
	setp.eq.s32 	%p154, %r2017, 0;
	mov.f32 	%f165, 0f00000000;
	sub.f32 	%f166, %f165, %f164;
	selp.f32 	%f23, %f164, %f166, %p154;
	abs.f32 	%f24, %f23;
	setp.eq.f32 	%p155, %f23, 0f3F800000;
	mov.f32 	%f740, 0f3F800000;
	@%p155 bra 	$L__BB40_215;
	setp.num.f32 	%p156, %f24, %f24;
	@%p156 bra 	$L__BB40_213;
	mov.f32 	%f222, 0f40C00000;
	add.rn.f32 	%f740, %f23, %f222;
	bra.uni 	$L__BB40_215;
$L__BB40_213:
	setp.lt.f32 	%p157, %f24, 0f00800000;
	mul.f32 	%f167, %f24, 0f4B800000;
	selp.f32 	%f168, %f167, %f24, %p157;
	mov.b32 	%r2018, %f168;
	add.s32 	%r2019, %r2018, -1060439283;
	and.b32  	%r2020, %r2019, -8388608;
	sub.s32 	%r2021, %r2018, %r2020;
	mov.b32 	%f169, %r2021;
	cvt.rn.f32.s32 	%f170, %r2020;
	selp.f32 	%f171, 0fC1C00000, 0f00000000, %p157;
	fma.rn.f32 	%f172, %f170, 0f34000000, %f171;
	add.f32 	%f173, %f169, 0fBF800000;
	add.f32 	%f174, %f169, 0f3F800000;
	rcp.approx.ftz.f32 	%f175, %f174;
	add.f32 	%f176, %f173, %f173;
	mul.f32 	%f177, %f176, %f175;
	mul.f32 	%f178, %f177, %f177;
	neg.f32 	%f179, %f177;
	sub.f32 	%f180, %f173, %f177;
	add.f32 	%f181, %f180, %f180;
	fma.rn.f32 	%f182, %f179, %f173, %f181;
	mul.rn.f32 	%f183, %f175, %f182;
	fma.rn.f32 	%f184, %f178, 0f3A2C32E4, 0f3B52E7DB;
	fma.rn.f32 	%f185, %f184, %f178, 0f3C93BB73;
	fma.rn.f32 	%f186, %f185, %f178, 0f3DF6384F;
	mul.rn.f32 	%f187, %f186, %f178;
	fma.rn.f32 	%f188, %f177, 0f3FB8AA3B, %f172;
	mul.f32 	%f189, %f187, 0f40400000;
	sub.f32 	%f190, %f172, %f188;
	fma.rn.f32 	%f191, %f177, 0f3FB8AA3B, %f190;
	fma.rn.f32 	%f192, %f183, 0f3FB8AA3B, %f191;
	fma.rn.f32 	%f193, %f177, 0f32A55E34, %f192;
	fma.rn.f32 	%f194, %f189, %f183, %f193;
	fma.rn.f32 	%f195, %f187, %f177, %f194;
	add.rn.f32 	%f196, %f188, %f195;
	mov.f32 	%f197, 0f40C00000;
	mul.rn.f32 	%f198, %f196, %f197;
	cvt.rni.f32.f32 	%f199, %f198;
	sub.f32 	%f200, %f198, %f199;
	neg.f32 	%f201, %f198;
	fma.rn.f32 	%f202, %f196, 0f40C00000, %f201;
	neg.f32 	%f203, %f188;
	add.rn.f32 	%f204, %f196, %f203;
	neg.f32 	%f205, %f204;
	add.rn.f32 	%f206, %f195, %f205;
	fma.rn.f32 	%f207, %f206, 0f40C00000, %f202;
	add.f32 	%f208, %f200, %f207;
	setp.gt.f32 	%p158, %f199, 0f00000000;
	selp.b32 	%r2022, 0, -2097152000, %p158;
	setp.neu.f32 	%p159, %f23, 0f00000000;
	setp.neu.f32 	%p160, %f24, 0f7F800000;
	setp.lt.f32 	%p161, %f198, 0f00000000;
	selp.f32 	%f209, 0f00000000, 0f7F800000, %p161;
	abs.f32 	%f210, %f198;
	setp.gt.f32 	%p162, %f210, 0f43180000;
	cvt.rzi.s32.f32 	%r2023, %f199;
	shl.b32 	%r2024, %r2023, 23;
	sub.s32 	%r2025, %r2024, %r2022;
	mov.b32 	%f211, %r2025;
	add.s32 	%r2026, %r2022, 2130706432;
	mov.b32 	%f212, %r2026;
	fma.rn.f32 	%f213, %f208, 0f391FCB8E, 0f3AAF85ED;
	fma.rn.f32 	%f214, %f213, %f208, 0f3C1D9856;
	fma.rn.f32 	%f215, %f214, %f208, 0f3D6357BB;
	fma.rn.f32 	%f216, %f215, %f208, 0f3E75FDEC;
	fma.rn.f32 	%f217, %f216, %f208, 0f3F317218;
	fma.rn.f32 	%f218, %f217, %f208, 0f3F800000;
	mul.f32 	%f219, %f218, %f212;
	mul.f32 	%f220, %f219, %f211;
	selp.f32 	%f740, %f209, %f220, %p162;
	and.pred  	%p163, %p159, %p160;
	@%p163 bra 	$L__BB40_215;
	add.f32 	%f221, %f23, %f23;
	mov.b32 	%r2027, %f221;
	and.b32  	%r2028, %r2027, 2147483647;
	mov.b32 	%f740, %r2028;
$L__BB40_215:
	fma.rn.f32 	%f223, %f16, 0f3BBB989D, 0f3F000000;
	cvt.sat.f32.f32 	%f224, %f223;
	mov.f32 	%f225, 0f4B400001;
	mov.f32 	%f226, 0f437C0000;
	fma.rm.f32 	%f227, %f224, %f226, %f225;
	add.f32 	%f228, %f227, 0fCB40007F;
	neg.f32 	%f229, %f228;
	fma.rn.f32 	%f230, %f16, 0f3FB8AA3B, %f229;
	fma.rn.f32 	%f231, %f16, 0f32A57060, %f230;
	ex2.approx.ftz.f32 	%f232, %f231;
	mov.b32 	%r2029, %f227;
	shl.b32 	%r2030, %r2029, 23;
	mov.b32 	%f233, %r2030;
	mul.f32 	%f234, %f232, %f233;
	mul.f32 	%f235, %f234, %f740;
	mov.f32 	%f236, 0f3F800000;
	sub.f32 	%f237, %f236, %f235;
	cvt.f64.f32 	%fd34, %f237;
	st.global.f64 	[%rd42], %fd34;
	mov.b64 	%rd239, 0;
	st.global.u64 	[%rd42+8], %rd239;
	ld.global.u32 	%r3700, [%rd16];
	setp.lt.s32 	%p164, %r3700, 2;
	mov.f64 	%fd3826, 0d0000000000000000;
	@%p164 bra 	$L__BB40_218;
	mov.b32 	%r3701, 1;
	mov.f64 	%fd3826, 0d0000000000000000;
$L__BB40_217:
	mad.lo.s32 	%r2033, %r3700, %r1902, %r3701;
	mul.wide.s32 	%rd240, %r2033, 8;
	add.s64 	%rd241, %rd11, %rd240;
	ld.global.f64 	%fd1042, [%rd241];
	add.f64 	%fd3826, %fd1042, %fd3826;
	st.global.f64 	[%rd42+8], %fd3826;
	add.s32 	%r3701, %r3701, 1;
	ld.global.u32 	%r3700, [%rd16];
	setp.lt.s32 	%p165, %r3701, %r3700;
	@%p165 bra 	$L__BB40_217;
$L__BB40_218:
	div.rn.f64 	%fd38, %fd3826, 0d4022000000000000;
	{
	.reg .b32 %temp; 
	mov.b64 	{%temp, %r735}, %fd38;
	}
	mov.f64 	%fd1043, 0d3FD0000000000000;
	{
	.reg .b32 %temp; 
	mov.b64 	{%temp, %r736}, %fd1043;
	}
	and.b32  	%r737, %r736, 2146435072;
	abs.f64 	%fd39, %fd38;
	setp.neu.f64 	%p166, %fd38, 0d0000000000000000;
	@%p166 bra 	$L__BB40_220;
	setp.eq.s32 	%p168, %r737, 1072693248;
	selp.b32 	%r2034, %r735, 0, %p168;
	setp.lt.s32 	%p169, %r736, 0;
	or.b32  	%r2035, %r2034, 2146435072;
	selp.b32 	%r2036, %r2035, %r2034, %p169;
	mov.b32 	%r2037, 0;
	mov.b64 	%fd3828, {%r2037, %r2036};
	bra.uni 	$L__BB40_221;
$L__BB40_220:
	setp.lt.s32 	%p167, %r735, 0;
	{ // callseq 144, 0
	.param .b64 param0;
	st.param.f64 	[param0], %fd39;
	.param .b64 param1;
	st.param.f64 	[param1], 0d3FD0000000000000;
	.param .b64 retval0;
	call.uni (retval0), 
	__internal_accurate_pow, 
	(
	param0, 
	param1
	);
	ld.param.f64 	%fd1044, [retval0];
	} // callseq 144
	selp.f64 	%fd3828, 0dFFF8000000000000, %fd1044, %p167;
$L__BB40_221:
	add.f64 	%fd1046, %fd38, 0d3FD0000000000000;
	{
	.reg .b32 %temp; 
	mov.b64 	{%temp, %r2038}, %fd1046;
	}
	and.b32  	%r2039, %r2038, 2146435072;
	setp.ne.s32 	%p170, %r2039, 2146435072;
	@%p170 bra 	$L__BB40_226;
	setp.num.f64 	%p171, %fd38, %fd38;
	@%p171 bra 	$L__BB40_224;
	mov.f64 	%fd1047, 0d3FD0000000000000;
	add.rn.f64 	%fd3828, %fd38, %fd1047;
	bra.uni 	$L__BB40_226;
$L__BB40_224:
	setp.neu.f64 	%p172, %fd39, 0d7FF0000000000000;
	@%p172 bra 	$L__BB40_226;
	setp.lt.s32 	%p173, %r735, 0;
	setp.eq.s32 	%p174, %r737, 1072693248;
	setp.lt.s32 	%p175, %r736, 0;
	selp.b32 	%r2041, 0, 2146435072, %p175;
	and.b32  	%r2042, %r736, 2147483647;
	setp.ne.s32 	%p176, %r2042, 1071644672;
	or.b32  	%r2043, %r2041, -2147483648;
	selp.b32 	%r2044, %r2043, %r2041, %p176;
	selp.b32 	%r2045, %r2044, %r2041, %p174;
	selp.b32 	%r2046, %r2045, %r2041, %p173;
	mov.b32 	%r2047, 0;
	mov.b64 	%fd3828, {%r2047, %r2046};
$L__BB40_226:
	setp.eq.f64 	%p177, %fd38, 0d3FF0000000000000;
	fma.rn.f64 	%fd1048, %fd3828, 0d4022000000000000, 0d3FF0000000000000;
	selp.f64 	%fd46, 0d4024000000000000, %fd1048, %p177;
	div.rn.f64 	%fd47, %fd34, %fd46;
	{
	.reg .b32 %temp; 
	mov.b64 	{%temp, %r738}, %fd47;
	}
	mov.f64 	%fd1049, 0d4000000000000000;
	{
	.reg .b32 %temp; 
	mov.b64 	{%temp, %r2048}, %fd1049;
	}
	and.b32  	%r740, %r2048, 2146435072;
	setp.eq.s32 	%p178, %r740, 1062207488;
	abs.f64 	%fd48, %fd47;
	{ // callseq 145, 0
	.param .b64 param0;
	st.param.f64 	[param0], %fd48;
	.param .b64 param1;
	st.param.f64 	[param1], 0d4000000000000000;
	.param .b64 retval0;
	call.uni (retval0), 
	__internal_accurate_pow, 
	(
	param0, 
	param1
	);
	ld.param.f64 	%fd1050, [retval0];
	} // callseq 145
	setp.lt.s32 	%p179, %r738, 0;
	neg.f64 	%fd1052, %fd1050;
	selp.f64 	%fd1053, %fd1052, %fd1050, %p178;
	selp.f64 	%fd3830, %fd1053, %fd1050, %p179;
	setp.neu.f64 	%p180, %fd47, 0d0000000000000000;
	@%p180 bra 	$L__BB40_228;
	setp.eq.s32 	%p181, %r740, 1062207488;
	selp.b32 	%r2049, %r738, 0, %p181;
	setp.lt.s32 	%p182, %r2048, 0;
	or.b32  	%r2050, %r2049, 2146435072;
	selp.b32 	%r2051, %r2050, %r2049, %p182;
	mov.b32 	%r2052, 0;
	mov.b64 	%fd3830, {%r2052, %r2051};
$L__BB40_228:
	add.f64 	%fd1054, %fd47, 0d4000000000000000;
	{
	.reg .b32 %temp; 
	mov.b64 	{%temp, %r2053}, %fd1054;
	}
	and.b32  	%r2054, %r2053, 2146435072;
	setp.ne.s32 	%p183, %r2054, 2146435072;
	@%p183 bra 	$L__BB40_233;
	setp.num.f64 	%p184, %fd47, %fd47;
	@%p184 bra 	$L__BB40_231;
	mov.f64 	%fd1055, 0d4000000000000000;
	add.rn.f64 	%fd3830, %fd47, %fd1055;
	bra.uni 	$L__BB40_233;
$L__BB40_231:
	setp.neu.f64 	%p185, %fd48, 0d7FF0000000000000;
	@%p185 bra 	$L__BB40_233;
	setp.lt.s32 	%p186, %r738, 0;
	setp.eq.s32 	%p187, %r740, 1062207488;
	setp.lt.s32 	%p188, %r2048, 0;
	selp.b32 	%r2056, 0, 2146435072, %p188;
	and.b32  	%r2057, %r2048, 2147483647;
	setp.ne.s32 	%p189, %r2057, 1071644672;
	or.b32  	%r2058, %r2056, -2147483648;
	selp.b32 	%r2059, %r2058, %r2056, %p189;
	selp.b32 	%r2060, %r2059, %r2056, %p187;
	selp.b32 	%r2061, %r2060, %r2056, %p186;
	mov.b32 	%r2062, 0;
	mov.b64 	%fd3830, {%r2062, %r2061};
$L__BB40_233:
	setp.eq.f64 	%p190, %fd47, 0d3FF0000000000000;
	mov.f64 	%fd1056, 0d3FF0000000000000;
	sub.f64 	%fd1057, %fd1056, %fd3830;
	selp.f64 	%fd1058, 0d0000000000000000, %fd1057, %p190;
	mul.f64 	%fd1059, %fd46, %fd1058;
	st.global.f64 	[%rd42+8], %fd1059;
	ld.global.u32 	%r3677, [%rd12];
$L__BB40_234:
	setp.ne.s32 	%p191, %r3677, 1;
	mul.lo.s32 	%r2064, %r1902, 3;
	mul.wide.u32 	%rd242, %r2064, 8;
	add.s64 	%rd56, %rd10, %rd242;
	@%p191 bra 	$L__BB40_258;
	ld.global.u32 	%r743, [%rd16];
	add.s32 	%r744, %r743, -2;
	setp.lt.s32 	%p192, %r743, 3;
	mov.f64 	%fd3840, 0d0000000000000000;
	@%p192 bra 	$L__BB40_257;
	mul.lo.s32 	%r745, %r743, %r1902;
	setp.eq.s32 	%p193, %r743, 3;
	mov.b32 	%r3709, 2;
	mov.f64 	%fd3840, 0d0000000000000000;
	@%p193 bra 	$L__BB40_250;
	and.b32  	%r746, %r744, -2;
	add.s32 	%r747, %r745, -1;
	mov.b32 	%r3704, 0;
	mov.f64 	%fd3840, 0d0000000000000000;
	mov.u64 	%rd247, __cudart_sin_cos_coeffs;
	cvt.u64.u32 	%rd249, %r745;
	mov.u32 	%r3703, %r743;
$L__BB40_238:
	mov.u32 	%r748, %r3703;
	add.s32 	%r2068, %r748, %r747;
	mul.wide.s32 	%rd243, %r2068, 8;
	add.s64 	%rd244, %rd11, %rd243;
	ld.global.f64 	%fd1064, [%rd244];
	add.f64 	%fd56, %fd1064, 0dBFE0000000000000;
	mul.f64 	%fd57, %fd56, 0d404F6A7A2955385E;
	abs.f64 	%fd58, %fd57;
	setp.neu.f64 	%p194, %fd58, 0d7FF0000000000000;
	@%p194 bra 	$L__BB40_240;
	mov.f64 	%fd1070, 0d0000000000000000;
	mul.rn.f64 	%fd3833, %fd57, %fd1070;
	mov.b32 	%r3706, 1;
	bra.uni 	$L__BB40_243;
$L__BB40_240:
	mul.f64 	%fd1065, %fd57, 0d3FE45F306DC9C883;
	cvt.rni.s32.f64 	%r3705, %fd1065;
	cvt.rn.f64.s32 	%fd1066, %r3705;
	fma.rn.f64 	%fd1067, %fd1066, 0dBFF921FB54442D18, %fd57;
	fma.rn.f64 	%fd1068, %fd1066, 0dBC91A62633145C00, %fd1067;
	fma.rn.f64 	%fd3833, %fd1066, 0dB97B839A252049C0, %fd1068;
	setp.ltu.f64 	%p195, %fd58, 0d41E0000000000000;
	@%p195 bra 	$L__BB40_242;
	{ // callseq 146, 0
	.param .b64 param0;
	st.param.f64 	[param0], %fd57;
	.param .align 16 .b8 retval0[16];
	call.uni (retval0), 
	__internal_trig_reduction_slowpathd, 
	(
	param0
	);
	ld.param.f64 	%fd3833, [retval0];
	ld.param.b32 	%r3705, [retval0+8];
	} // callseq 146
$L__BB40_242:
	add.s32 	%r3706, %r3705, 1;
$L__BB40_243:
	shl.b32 	%r2071, %r3706, 6;
	cvt.u64.u32 	%rd245, %r2071;
	and.b64  	%rd246, %rd245, 64;
	add.s64 	%rd248, %rd247, %rd246;
	mul.rn.f64 	%fd1071, %fd3833, %fd3833;
	and.b32  	%r2072, %r3706, 1;
	setp.eq.b32 	%p196, %r2072, 1;
	selp.f64 	%fd1072, 0dBDA8FF8320FD8164, 0d3DE5DB65F9785EBA, %p196;
	ld.global.nc.v2.f64 	{%fd1073, %fd1074}, [%rd248];
	fma.rn.f64 	%fd1075, %fd1072, %fd1071, %fd1073;
	fma.rn.f64 	%fd1076, %fd1075, %fd1071, %fd1074;
	ld.global.nc.v2.f64 	{%fd1077, %fd1078}, [%rd248+16];
	fma.rn.f64 	%fd1079, %fd1076, %fd1071, %fd1077;
	fma.rn.f64 	%fd1080, %fd1079, %fd1071, %fd1078;
	ld.global.nc.v2.f64 	{%fd1081, %fd1082}, [%rd248+32];
	fma.rn.f64 	%fd1083, %fd1080, %fd1071, %fd1081;
	fma.rn.f64 	%fd1084, %fd1083, %fd1071, %fd1082;
	fma.rn.f64 	%fd1085, %fd1084, %fd3833, %fd3833;
	fma.rn.f64 	%fd1086, %fd1084, %fd1071, 0d3FF0000000000000;
	selp.f64 	%fd1087, %fd1086, %fd1085, %p196;
	and.b32  	%r2073, %r3706, 2;
	setp.eq.s32 	%p197, %r2073, 0;
	mov.f64 	%fd1088, 0d0000000000000000;
	sub.f64 	%fd1089, %fd1088, %fd1087;
	selp.f64 	%fd1090, %fd1087, %fd1089, %p197;
	mul.f64 	%fd1091, %fd56, %fd56;
	sub.f64 	%fd1092, %fd1091, %fd1090;
	add.f64 	%fd64, %fd3840, %fd1092;
	cvt.s64.s32 	%rd250, %r748;
	add.s64 	%rd251, %rd249, %rd250;
	shl.b64 	%rd252, %rd251, 3;
	add.s64 	%rd253, %rd11, %rd252;
	ld.global.f64 	%fd1093, [%rd253+-16];
	add.f64 	%fd65, %fd1093, 0dBFE0000000000000;
	mul.f64 	%fd66, %fd65, 0d404F6A7A2955385E;
	abs.f64 	%fd67, %fd66;
	setp.eq.f64 	%p198, %fd67, 0d7FF0000000000000;
	@%p198 bra 	$L__BB40_247;
	mul.f64 	%fd1094, %fd66, 0d3FE45F306DC9C883;
	cvt.rni.s32.f64 	%r3707, %fd1094;
	cvt.rn.f64.s32 	%fd1095, %r3707;
	fma.rn.f64 	%fd1096, %fd1095, 0dBFF921FB54442D18, %fd66;
	fma.rn.f64 	%fd1097, %fd1095, 0dBC91A62633145C00, %fd1096;
	fma.rn.f64 	%fd3835, %fd1095, 0dB97B839A252049C0, %fd1097;
	setp.ltu.f64 	%p199, %fd67, 0d41E0000000000000;
	@%p199 bra 	$L__BB40_246;
	{ // callseq 147, 0
	.param .b64 param0;
	st.param.f64 	[param0], %fd66;
	.param .align 16 .b8 retval0[16];
	call.uni (retval0), 
	__internal_trig_reduction_slowpathd, 
	(
	param0
	);
	ld.param.f64 	%fd3835, [retval0];
	ld.param.b32 	%r3707, [retval0+8];
	} // callseq 147
$L__BB40_246:
	add.s32 	%r3708, %r3707, 1;
	bra.uni 	$L__BB40_248;
$L__BB40_247:
	mov.f64 	%fd1099, 0d0000000000000000;
	mul.rn.f64 	%fd3835, %fd66, %fd1099;
	mov.b32 	%r3708, 1;
$L__BB40_248:
	shl.b32 	%r2076, %r3708, 6;
	cvt.u64.u32 	%rd254, %r2076;
	and.b64  	%rd255, %rd254, 64;
	add.s64 	%rd257, %rd247, %rd255;
	mul.rn.f64 	%fd1100, %fd3835, %fd3835;
	and.b32  	%r2077, %r3708, 1;
	setp.eq.b32 	%p200, %r2077, 1;
	selp.f64 	%fd1101, 0dBDA8FF8320FD8164, 0d3DE5DB65F9785EBA, %p200;
	ld.global.nc.v2.f64 	{%fd1102, %fd1103}, [%rd257];
	fma.rn.f64 	%fd1104, %fd1101, %fd1100, %fd1102;
	fma.rn.f64 	%fd1105, %fd1104, %fd1100, %fd1103;
	ld.global.nc.v2.f64 	{%fd1106, %fd1107}, [%rd257+16];
	fma.rn.f64 	%fd1108, %fd1105, %fd1100, %fd1106;
	fma.rn.f64 	%fd1109, %fd1108, %fd1100, %fd1107;
	ld.global.nc.v2.f64 	{%fd1110, %fd1111}, [%rd257+32];
	fma.rn.f64 	%fd1112, %fd1109, %fd1100, %fd1110;
	fma.rn.f64 	%fd1113, %fd1112, %fd1100, %fd1111;
	fma.rn.f64 	%fd1114, %fd1113, %fd3835, %fd3835;
	fma.rn.f64 	%fd1115, %fd1113, %fd1100, 0d3FF0000000000000;
	selp.f64 	%fd1116, %fd1115, %fd1114, %p200;
	and.b32  	%r2078, %r3708, 2;
	setp.eq.s32 	%p201, %r2078, 0;
	mov.f64 	%fd1117, 0d0000000000000000;
	sub.f64 	%fd1118, %fd1117, %fd1116;
	selp.f64 	%fd1119, %fd1116, %fd1118, %p201;
	mul.f64 	%fd1120, %fd65, %fd65;
	sub.f64 	%fd1121, %fd1120, %fd1119;
	add.f64 	%fd3840, %fd64, %fd1121;
	add.s32 	%r3704, %r3704, 2;
	setp.ne.s32 	%p202, %r3704, %r746;
	add.s32 	%r3703, %r748, -2;
	@%p202 bra 	$L__BB40_238;
	add.s32 	%r3709, %r748, -3;
$L__BB40_250:
	and.b32  	%r2079, %r743, 1;
	setp.eq.b32 	%p203, %r2079, 1;
	not.pred 	%p204, %p203;
	@%p204 bra 	$L__BB40_257;
	add.s32 	%r2080, %r745, %r3709;
	mul.wide.s32 	%rd258, %r2080, 8;
	add.s64 	%rd259, %rd11, %rd258;
	ld.global.f64 	%fd1122, [%rd259];
	add.f64 	%fd76, %fd1122, 0dBFE0000000000000;
	mul.f64 	%fd77, %fd76, 0d404F6A7A2955385E;
	abs.f64 	%fd78, %fd77;
	setp.eq.f64 	%p205, %fd78, 0d7FF0000000000000;
	@%p205 bra 	$L__BB40_255;
	mul.f64 	%fd1123, %fd77, 0d3FE45F306DC9C883;
	cvt.rni.s32.f64 	%r3710, %fd1123;
	cvt.rn.f64.s32 	%fd1124, %r3710;
	fma.rn.f64 	%fd1125, %fd1124, 0dBFF921FB54442D18, %fd77;
	fma.rn.f64 	%fd1126, %fd1124, 0dBC91A62633145C00, %fd1125;
	fma.rn.f64 	%fd3839, %fd1124, 0dB97B839A252049C0, %fd1126;
	setp.ltu.f64 	%p206, %fd78, 0d41E0000000000000;
	@%p206 bra 	$L__BB40_254;
	{ // callseq 148, 0
	.param .b64 param0;
	st.param.f64 	[param0], %fd77;
	.param .align 16 .b8 retval0[16];
	call.uni (retval0), 
	__internal_trig_reduction_slowpathd, 
	(
	param0
	);
	ld.param.f64 	%fd3839, [retval0];
	ld.param.b32 	%r3710, [retval0+8];
	} // callseq 148
$L__BB40_254:
	add.s32 	%r3711, %r3710, 1;
	bra.uni 	$L__BB40_256;
$L__BB40_255:
	mov.f64 	%fd1128, 0d0000000000000000;
	mul.rn.f64 	%fd3839, %fd77, %fd1128;
	mov.b32 	%r3711, 1;
$L__BB40_256:
	shl.b32 	%r2083, %r3711, 6;
	cvt.u64.u32 	%rd260, %r2083;
	and.b64  	%rd261, %rd260, 64;
	mov.u64 	%rd262, __cudart_sin_cos_coeffs;
	add.s64 	%rd263, %rd262, %rd261;
	mul.rn.f64 	%fd1129, %fd3839, %fd3839;
	and.b32  	%r2084, %r3711, 1;
	setp.eq.b32 	%p207, %r2084, 1;
	selp.f64 	%fd1130, 0dBDA8FF8320FD8164, 0d3DE5DB65F9785EBA, %p207;
	ld.global.nc.v2.f64 	{%fd1131, %fd1132}, [%rd263];
	fma.rn.f64 	%fd1133, %fd1130, %fd1129, %fd1131;
	fma.rn.f64 	%fd1134, %fd1133, %fd1129, %fd1132;
	ld.global.nc.v2.f64 	{%fd1135, %fd1136}, [%rd263+16];
	fma.rn.f64 	%fd1137, %fd1134, %fd1129, %fd1135;
	fma.rn.f64 	%fd1138, %fd1137, %fd1129, %fd1136;
	ld.global.nc.v2.f64 	{%fd1139, %fd1140}, [%rd263+32];
	fma.rn.f64 	%fd1141, %fd1138, %fd1129, %fd1139;
	fma.rn.f64 	%fd1142, %fd1141, %fd1129, %fd1140;
	fma.rn.f64 	%fd1143, %fd1142, %fd3839, %fd3839;
	fma.rn.f64 	%fd1144, %fd1142, %fd1129, 0d3FF0000000000000;
	selp.f64 	%fd1145, %fd1144, %fd1143, %p207;
	and.b32  	%r2085, %r3711, 2;
	setp.eq.s32 	%p208, %r2085, 0;
	mov.f64 	%fd1146, 0d0000000000000000;
	sub.f64 	%fd1147, %fd1146, %fd1145;
	selp.f64 	%fd1148, %fd1145, %fd1147, %p208;
	mul.f64 	%fd1149, %fd76, %fd76;
	sub.f64 	%fd1150, %fd1149, %fd1148;
	add.f64 	%fd3840, %fd3840, %fd1150;
$L__BB40_257:
	cvt.rn.f64.s32 	%fd1151, %r744;
	add.f64 	%fd1152, %fd3840, %fd1151;
	fma.rn.f64 	%fd1153, %fd1152, 0d4059000000000000, 0d3FF0000000000000;
	mul.lo.s32 	%r2087, %r743, %r1902;
	mul.wide.s32 	%rd264, %r2087, 8;
	add.s64 	%rd265, %rd11, %rd264;
	ld.global.f64 	%fd1154, [%rd265];
	ld.global.f64 	%fd1155, [%rd265+8];
	mul.f64 	%fd1156, %fd1154, %fd1155;
	mul.f64 	%fd1157, %fd1153, 0d3FE0000000000000;
	mul.f64 	%fd1158, %fd1157, %fd1156;
	st.global.f64 	[%rd56], %fd1158;
	ld.global.u32 	%r2088, [%rd16];
	mul.lo.s32 	%r2089, %r2088, %r1902;
	mul.wide.s32 	%rd266, %r2089, 8;
	add.s64 	%rd267, %rd11, %rd266;
	ld.global.f64 	%fd1159, [%rd267];
	st.global.f64 	[%rd56+8], %fd1159;
	ld.global.u32 	%r2090, [%rd16];
	mul.lo.s32 	%r2091, %r2090, %r1902;
	mul.wide.s32 	%rd268, %r2091, 8;
	add.s64 	%rd269, %rd11, %rd268;
	ld.global.f64 	%fd1160, [%rd269+8];
	mov.f64 	%fd1161, 0d3FF0000000000000;
	sub.f64 	%fd1162, %fd1161, %fd1160;
	mul.f64 	%fd1163, %fd1159, %fd1162;
	mul.f64 	%fd1164, %fd1157, %fd1163;
	st.global.f64 	[%rd56+8], %fd1164;
	ld.global.u32 	%r2092, [%rd16];
	mul.lo.s32 	%r2093, %r2092, %r1902;
	mul.wide.s32 	%rd270, %r2093, 8;
	add.s64 	%rd271, %rd11, %rd270;
	ld.global.f64 	%fd1165, [%rd271];
	sub.f64 	%fd1166, %fd1161, %fd1165;
	mul.f64 	%fd1167, %fd1157, %fd1166;
	st.global.f64 	[%rd56+16], %fd1167;
	ld.global.u32 	%r3677, [%rd12];
$L__BB40_258:
	setp.ne.s32 	%p209, %r3677, 2;
	@%p209 bra 	$L__BB40_296;
	ld.global.u32 	%r771, [%rd16];
	setp.lt.s32 	%p210, %r771, 3;
	mov.f64 	%fd3849, 0d3FF0000000000000;
	@%p210 bra 	$L__BB40_272;
	mul.lo.s32 	%r772, %r771, %r1902;
	add.s32 	%r773, %r771, -2;
	and.b32  	%r774, %r773, 7;
	setp.lt.u32 	%p211, %r771, 10;
	mov.b32 	%r3715, 2;
	mov.f64 	%fd3848, 0d0000000000000000;
	@%p211 bra 	$L__BB40_263;
	and.b32  	%r775, %r773, -8;
	mov.b32 	%r3713, 2;
	mov.f64 	%fd3848, 0d0000000000000000;
$L__BB40_262:
	.pragma "nounroll";
	add.s32 	%r2097, %r772, %r3713;
	mul.wide.u32 	%rd272, %r2097, 8;
	add.s64 	%rd273, %rd11, %rd272;
	ld.global.f64 	%fd1172, [%rd273];
	add.f64 	%fd1173, %fd1172, 0dBFE0000000000000;
	fma.rn.f64 	%fd1174, %fd1173, %fd1173, %fd3848;
	ld.global.f64 	%fd1175, [%rd273+8];
	add.f64 	%fd1176, %fd1175, 0dBFE0000000000000;
	fma.rn.f64 	%fd1177, %fd1176, %fd1176, %fd1174;
	ld.global.f64 	%fd1178, [%rd273+16];
	add.f64 	%fd1179, %fd1178, 0dBFE0000000000000;
	fma.rn.f64 	%fd1180, %fd1179, %fd1179, %fd1177;
	ld.global.f64 	%fd1181, [%rd273+24];
	add.f64 	%fd1182, %fd1181, 0dBFE0000000000000;
	fma.rn.f64 	%fd1183, %fd1182, %fd1182, %fd1180;
	ld.global.f64 	%fd1184, [%rd273+32];
	add.f64 	%fd1185, %fd1184, 0dBFE0000000000000;
	fma.rn.f64 	%fd1186, %fd1185, %fd1185, %fd1183;
	ld.global.f64 	%fd1187, [%rd273+40];
	add.f64 	%fd1188, %fd1187, 0dBFE0000000000000;
	fma.rn.f64 	%fd1189, %fd1188, %fd1188, %fd1186;
	ld.global.f64 	%fd1190, [%rd273+48];
	add.f64 	%fd1191, %fd1190, 0dBFE0000000000000;
	fma.rn.f64 	%fd1192, %fd1191, %fd1191, %fd1189;
	ld.global.f64 	%fd1193, [%rd273+56];
	add.f64 	%fd1194, %fd1193, 0dBFE0000000000000;
	fma.rn.f64 	%fd3848, %fd1194, %fd1194, %fd1192;
	add.s32 	%r3715, %r3713, 8;
	add.s32 	%r2098, %r3713, 6;
	setp.ne.s32 	%p212, %r2098, %r775;
	mov.u32 	%r3713, %r3715;
	@%p212 bra 	$L__BB40_262;
$L__BB40_263:
	setp.eq.s32 	%p213, %r774, 0;
	@%p213 bra 	$L__BB40_271;
	and.b32  	%r779, %r773, 3;
	setp.lt.u32 	%p214, %r774, 4;
	@%p214 bra 	$L__BB40_266;
	add.s32 	%r2099, %r772, %r3715;
	mul.wide.s32 	%rd274, %r2099, 8;
	add.s64 	%rd275, %rd11, %rd274;
	ld.global.f64 	%fd1196, [%rd275];
	add.f64 	%fd1197, %fd1196, 0dBFE0000000000000;
	fma.rn.f64 	%fd1198, %fd1197, %fd1197, %fd3848;
	ld.global.f64 	%fd1199, [%rd275+8];
	add.f64 	%fd1200, %fd1199, 0dBFE0000000000000;
	fma.rn.f64 	%fd1201, %fd1200, %fd1200, %fd1198;
	ld.global.f64 	%fd1202, [%rd275+16];
	add.f64 	%fd1203, %fd1202, 0dBFE0000000000000;
	fma.rn.f64 	%fd1204, %fd1203, %fd1203, %fd1201;
	ld.global.f64 	%fd1205, [%rd275+24];
	add.f64 	%fd1206, %fd1205, 0dBFE0000000000000;
	fma.rn.f64 	%fd3848, %fd1206, %fd1206, %fd1204;
	add.s32 	%r3715, %r3715, 4;
$L__BB40_266:
	setp.eq.s32 	%p215, %r779, 0;
	@%p215 bra 	$L__BB40_271;
	setp.eq.s32 	%p216, %r779, 1;
	@%p216 bra 	$L__BB40_269;
	add.s32 	%r2100, %r772, %r3715;
	mul.wide.s32 	%rd276, %r2100, 8;
	add.s64 	%rd277, %rd11, %rd276;
	ld.global.f64 	%fd1208, [%rd277];
	add.f64 	%fd1209, %fd1208, 0dBFE0000000000000;
	fma.rn.f64 	%fd1210, %fd1209, %fd1209, %fd3848;
	ld.global.f64 	%fd1211, [%rd277+8];
	add.f64 	%fd1212, %fd1211, 0dBFE0000000000000;
	fma.rn.f64 	%fd3848, %fd1212, %fd1212, %fd1210;
	add.s32 	%r3715, %r3715, 2;
$L__BB40_269:
	and.b32  	%r2101, %r771, 1;
	setp.eq.b32 	%p217, %r2101, 1;
	not.pred 	%p218, %p217;
	@%p218 bra 	$L__BB40_271;
	add.s32 	%r2102, %r772, %r3715;
	mul.wide.s32 	%rd278, %r2102, 8;
	add.s64 	%rd279, %rd11, %rd278;
	ld.global.f64 	%fd1213, [%rd279];
	add.f64 	%fd1214, %fd1213, 0dBFE0000000000000;
	fma.rn.f64 	%fd3848, %fd1214, %fd1214, %fd3848;
$L__BB40_271:
	add.f64 	%fd3849, %fd3848, 0d3FF0000000000000;
$L__BB40_272:
	mul.lo.s32 	%r2104, %r771, %r1902;
	mul.wide.s32 	%rd280, %r2104, 8;
	add.s64 	%rd281, %rd11, %rd280;
	ld.global.f64 	%fd1215, [%rd281];
	mul.f64 	%fd100, %fd1215, 0d3FF921FB54442D18;
	abs.f64 	%fd101, %fd100;
	setp.neu.f64 	%p219, %fd101, 0d7FF0000000000000;
	@%p219 bra 	$L__BB40_274;
	mov.f64 	%fd1221, 0d0000000000000000;
	mul.rn.f64 	%fd3851, %fd100, %fd1221;
	mov.b32 	%r3718, 1;
	bra.uni 	$L__BB40_277;
$L__BB40_274:
	mul.f64 	%fd1216, %fd100, 0d3FE45F306DC9C883;
	cvt.rni.s32.f64 	%r3717, %fd1216;
	cvt.rn.f64.s32 	%fd1217, %r3717;
	fma.rn.f64 	%fd1218, %fd1217, 0dBFF921FB54442D18, %fd100;
	fma.rn.f64 	%fd1219, %fd1217, 0dBC91A62633145C00, %fd1218;
	fma.rn.f64 	%fd3851, %fd1217, 0dB97B839A252049C0, %fd1219;
	setp.ltu.f64 	%p220, %fd101, 0d41E0000000000000;
	@%p220 bra 	$L__BB40_276;
	{ // callseq 149, 0
	.param .b64 param0;
	st.param.f64 	[param0], %fd100;
	.param .align 16 .b8 retval0[16];
	call.uni (retval0), 
	__internal_trig_reduction_slowpathd, 
	(
	param0
	);
	ld.param.f64 	%fd3851, [retval0];
	ld.param.b32 	%r3717, [retval0+8];
	} // callseq 149
$L__BB40_276:
	add.s32 	%r3718, %r3717, 1;
$L__BB40_277:
	shl.b32 	%r2108, %r3718, 6;
	cvt.u64.u32 	%rd282, %r2108;
	and.b64  	%rd283, %rd282, 64;
	mov.u64 	%rd284, __cudart_sin_cos_coeffs;
	add.s64 	%rd285, %rd284, %rd283;
	mul.rn.f64 	%fd1222, %fd3851, %fd3851;
	and.b32  	%r2109, %r3718, 1;
	setp.eq.b32 	%p221, %r2109, 1;
	selp.f64 	%fd1223, 0dBDA8FF8320FD8164, 0d3DE5DB65F9785EBA, %p221;
	ld.global.nc.v2.f64 	{%fd1224, %fd1225}, [%rd285];
	fma.rn.f64 	%fd1226, %fd1223, %fd1222, %fd1224;
	fma.rn.f64 	%fd1227, %fd1226, %fd1222, %fd1225;
	ld.global.nc.v2.f64 	{%fd1228, %fd1229}, [%rd285+16];
	fma.rn.f64 	%fd1230, %fd1227, %fd1222, %fd1228;
	fma.rn.f64 	%fd1231, %fd1230, %fd1222, %fd1229;
	ld.global.nc.v2.f64 	{%fd1232, %fd1233}, [%rd285+32];
	fma.rn.f64 	%fd1234, %fd1231, %fd1222, %fd1232;
	fma.rn.f64 	%fd1235, %fd1234, %fd1222, %fd1233;
	fma.rn.f64 	%fd1236, %fd1235, %fd3851, %fd3851;
	fma.rn.f64 	%fd1237, %fd1235, %fd1222, 0d3FF0000000000000;
	selp.f64 	%fd1238, %fd1237, %fd1236, %p221;
	and.b32  	%r2110, %r3718, 2;
	setp.eq.s32 	%p222, %r2110, 0;
	mov.f64 	%fd1239, 0d0000000000000000;
	sub.f64 	%fd1240, %fd1239, %fd1238;
	selp.f64 	%fd107, %fd1238, %fd1240, %p222;
	st.global.f64 	[%rd56], %fd107;
	ld.global.u32 	%r2111, [%rd16];
	mul.lo.s32 	%r2112, %r2111, %r1902;
	mul.wide.s32 	%rd286, %r2112, 8;
	add.s64 	%rd287, %rd11, %rd286;
	ld.global.f64 	%fd1241, [%rd287+8];
	mul.f64 	%fd108, %fd1241, 0d3FF921FB54442D18;
	abs.f64 	%fd109, %fd108;
	setp.neu.f64 	%p223, %fd109, 0d7FF0000000000000;
	@%p223 bra 	$L__BB40_279;
	mov.f64 	%fd1247, 0d0000000000000000;
	mul.rn.f64 	%fd3853, %fd108, %fd1247;
	mov.b32 	%r3720, 1;
	bra.uni 	$L__BB40_282;
$L__BB40_279:
	mul.f64 	%fd1242, %fd108, 0d3FE45F306DC9C883;
	cvt.rni.s32.f64 	%r3719, %fd1242;
	cvt.rn.f64.s32 	%fd1243, %r3719;
	fma.rn.f64 	%fd1244, %fd1243, 0dBFF921FB54442D18, %fd108;
	fma.rn.f64 	%fd1245, %fd1243, 0dBC91A62633145C00, %fd1244;
	fma.rn.f64 	%fd3853, %fd1243, 0dB97B839A252049C0, %fd1245;
	setp.ltu.f64 	%p224, %fd109, 0d41E0000000000000;
	@%p224 bra 	$L__BB40_281;
	{ // callseq 150, 0
	.param .b64 param0;
	st.param.f64 	[param0], %fd108;
	.param .align 16 .b8 retval0[16];
	call.uni (retval0), 
	__internal_trig_reduction_slowpathd, 
	(
	param0
	);
	ld.param.f64 	%fd3853, [retval0];
	ld.param.b32 	%r3719, [retval0+8];
	} // callseq 150
$L__BB40_281:
	add.s32 	%r3720, %r3719, 1;
$L__BB40_282:
	shl.b32 	%r2116, %r3720, 6;
	cvt.u64.u32 	%rd288, %r2116;
	and.b64  	%rd289, %rd288, 64;
	add.s64 	%rd291, %rd284, %rd289;
	mul.rn.f64 	%fd1248, %fd3853, %fd3853;
	and.b32  	%r2117, %r3720, 1;
	setp.eq.b32 	%p225, %r2117, 1;
	selp.f64 	%fd1249, 0dBDA8FF8320FD8164, 0d3DE5DB65F9785EBA, %p225;
	ld.global.nc.v2.f64 	{%fd1250, %fd1251}, [%rd291];
	fma.rn.f64 	%fd1252, %fd1249, %fd1248, %fd1250;
	fma.rn.f64 	%fd1253, %fd1252, %fd1248, %fd1251;
	ld.global.nc.v2.f64 	{%fd1254, %fd1255}, [%rd291+16];
	fma.rn.f64 	%fd1256, %fd1253, %fd1248, %fd1254;
	fma.rn.f64 	%fd1257, %fd1256, %fd1248, %fd1255;
	ld.global.nc.v2.f64 	{%fd1258, %fd1259}, [%rd291+32];
	fma.rn.f64 	%fd1260, %fd1257, %fd1248, %fd1258;
	fma.rn.f64 	%fd1261, %fd1260, %fd1248, %fd1259;
	fma.rn.f64 	%fd1262, %fd1261, %fd3853, %fd3853;
	fma.rn.f64 	%fd1263, %fd1261, %fd1248, 0d3FF0000000000000;
	selp.f64 	%fd1264, %fd1263, %fd1262, %p225;
	and.b32  	%r2118, %r3720, 2;
	setp.eq.s32 	%p226, %r2118, 0;
	mov.f64 	%fd1265, 0d0000000000000000;
	sub.f64 	%fd1266, %fd1265, %fd1264;
	selp.f64 	%fd1267, %fd1264, %fd1266, %p226;
	mul.f64 	%fd1268, %fd107, %fd1267;
	mul.f64 	%fd1269, %fd3849, %fd1268;
	st.global.f64 	[%rd56], %fd1269;
	ld.global.u32 	%r2119, [%rd16];
	mul.lo.s32 	%r2120, %r2119, %r1902;
	mul.wide.s32 	%rd292, %r2120, 8;
	add.s64 	%rd293, %rd11, %rd292;
	ld.global.f64 	%fd1270, [%rd293];
	mul.f64 	%fd115, %fd1270, 0d3FF921FB54442D18;
	abs.f64 	%fd116, %fd115;
	setp.neu.f64 	%p227, %fd116, 0d7FF0000000000000;
	@%p227 bra 	$L__BB40_284;
	mov.f64 	%fd1276, 0d0000000000000000;
	mul.rn.f64 	%fd3855, %fd115, %fd1276;
	mov.b32 	%r3722, 1;
	bra.uni 	$L__BB40_287;
$L__BB40_284:
	mul.f64 	%fd1271, %fd115, 0d3FE45F306DC9C883;
	cvt.rni.s32.f64 	%r3721, %fd1271;
	cvt.rn.f64.s32 	%fd1272, %r3721;
	fma.rn.f64 	%fd1273, %fd1272, 0dBFF921FB54442D18, %fd115;
	fma.rn.f64 	%fd1274, %fd1272, 0dBC91A62633145C00, %fd1273;
	fma.rn.f64 	%fd3855, %fd1272, 0dB97B839A252049C0, %fd1274;
	setp.ltu.f64 	%p228, %fd116, 0d41E0000000000000;
	@%p228 bra 	$L__BB40_286;
	{ // callseq 151, 0
	.param .b64 param0;
	st.param.f64 	[param0], %fd115;
	.param .align 16 .b8 retval0[16];
	call.uni (retval0), 
	__internal_trig_reduction_slowpathd, 
	(
	param0
	);
	ld.param.f64 	%fd3855, [retval0];
	ld.param.b32 	%r3721, [retval0+8];
	} // callseq 151
$L__BB40_286:
	add.s32 	%r3722, %r3721, 1;
$L__BB40_287:
	shl.b32 	%r2124, %r3722, 6;
	cvt.u64.u32 	%rd294, %r2124;
	and.b64  	%rd295, %rd294, 64;
	add.s64 	%rd297, %rd284, %rd295;
	mul.rn.f64 	%fd1277, %fd3855, %fd3855;
	and.b32  	%r2125, %r3722, 1;
	setp.eq.b32 	%p229, %r2125, 1;
	selp.f64 	%fd1278, 0dBDA8FF8320FD8164, 0d3DE5DB65F9785EBA, %p229;
	ld.global.nc.v2.f64 	{%fd1279, %fd1280}, [%rd297];
	fma.rn.f64 	%fd1281, %fd1278, %fd1277, %fd1279;
	fma.rn.f64 	%fd1282, %fd1281, %fd1277, %fd1280;
	ld.global.nc.v2.f64 	{%fd1283, %fd1284}, [%rd297+16];
	fma.rn.f64 	%fd1285, %fd1282, %fd1277, %fd1283;
	fma.rn.f64 	%fd1286, %fd1285, %fd1277, %fd1284;
	ld.global.nc.v2.f64 	{%fd1287, %fd1288}, [%rd297+32];
	fma.rn.f64 	%fd1289, %fd1286, %fd1277, %fd1287;
	fma.rn.f64 	%fd1290, %fd1289, %fd1277, %fd1288;
	fma.rn.f64 	%fd1291, %fd1290, %fd3855, %fd3855;
	fma.rn.f64 	%fd1292, %fd1290, %fd1277, 0d3FF0000000000000;
	selp.f64 	%fd1293, %fd1292, %fd1291, %p229;
	and.b32  	%r2126, %r3722, 2;
	setp.eq.s32 	%p230, %r2126, 0;
	mov.f64 	%fd1294, 0d0000000000000000;
	sub.f64 	%fd1295, %fd1294, %fd1293;
	selp.f64 	%fd122, %fd1293, %fd1295, %p230;
	st.global.f64 	[%rd56+8], %fd122;
	ld.global.u32 	%r2127, [%rd16];
	mul.lo.s32 	%r2128, %r2127, %r1902;
	mul.wide.s32 	%rd298, %r2128, 8;
	add.s64 	%rd299, %rd11, %rd298;
	ld.global.f64 	%fd1296, [%rd299+8];
	mul.f64 	%fd123, %fd1296, 0d3FF921FB54442D18;
	abs.f64 	%fd124, %fd123;
	setp.neu.f64 	%p231, %fd124, 0d7FF0000000000000;
	@%p231 bra 	$L__BB40_289;
	mov.f64 	%fd1302, 0d0000000000000000;
	mul.rn.f64 	%fd3856, %fd123, %fd1302;
	mov.b32 	%r3723, 0;
	bra.uni 	$L__BB40_291;
$L__BB40_289:
	mul.f64 	%fd1297, %fd123, 0d3FE45F306DC9C883;
	cvt.rni.s32.f64 	%r3723, %fd1297;
	cvt.rn.f64.s32 	%fd1298, %r3723;
	fma.rn.f64 	%fd1299, %fd1298, 0dBFF921FB54442D18, %fd123;
	fma.rn.f64 	%fd1300, %fd1298, 0dBC91A62633145C00, %fd1299;
	fma.rn.f64 	%fd3856, %fd1298, 0dB97B839A252049C0, %fd1300;
	setp.ltu.f64 	%p232, %fd124, 0d41E0000000000000;
	@%p232 bra 	$L__BB40_291;
	{ // callseq 152, 0
	.param .b64 param0;
	st.param.f64 	[param0], %fd123;
	.param .align 16 .b8 retval0[16];
	call.uni (retval0), 
	__internal_trig_reduction_slowpathd, 
	(
	param0
	);
	ld.param.f64 	%fd3856, [retval0];
	ld.param.b32 	%r3723, [retval0+8];
	} // callseq 152
$L__BB40_291:
	shl.b32 	%r2132, %r3723, 6;
	cvt.u64.u32 	%rd300, %r2132;
	and.b64  	%rd301, %rd300, 64;
	add.s64 	%rd303, %rd284, %rd301;
	mul.rn.f64 	%fd1303, %fd3856, %fd3856;
	and.b32  	%r2133, %r3723, 1;
	setp.eq.b32 	%p233, %r2133, 1;
	selp.f64 	%fd1304, 0dBDA8FF8320FD8164, 0d3DE5DB65F9785EBA, %p233;
	ld.global.nc.v2.f64 	{%fd1305, %fd1306}, [%rd303];
	fma.rn.f64 	%fd1307, %fd1304, %fd1303, %fd1305;
	fma.rn.f64 	%fd1308, %fd1307, %fd1303, %fd1306;
	ld.global.nc.v2.f64 	{%fd1309, %fd1310}, [%rd303+16];
	fma.rn.f64 	%fd1311, %fd1308, %fd1303, %fd1309;
	fma.rn.f64 	%fd1312, %fd1311, %fd1303, %fd1310;
	ld.global.nc.v2.f64 	{%fd1313, %fd1314}, [%rd303+32];
	fma.rn.f64 	%fd1315, %fd1312, %fd1303, %fd1313;
	fma.rn.f64 	%fd1316, %fd1315, %fd1303, %fd1314;
	fma.rn.f64 	%fd1317, %fd1316, %fd3856, %fd3856;
	fma.rn.f64 	%fd1318, %fd1316, %fd1303, 0d3FF0000000000000;
	selp.f64 	%fd1319, %fd1318, %fd1317, %p233;
	and.b32  	%r2134, %r3723, 2;
	setp.eq.s32 	%p234, %r2134, 0;
	mov.f64 	%fd1320, 0d0000000000000000;
	sub.f64 	%fd1321, %fd1320, %fd1319;
	selp.f64 	%fd1322, %fd1319, %fd1321, %p234;
	mul.f64 	%fd1323, %fd122, %fd1322;
	mul.f64 	%fd1324, %fd3849, %fd1323;
	st.global.f64 	[%rd56+8], %fd1324;
	ld.global.u32 	%r2135, [%rd16];
	mul.lo.s32 	%r2136, %r2135, %r1902;
	mul.wide.s32 	%rd304, %r2136, 8;
	add.s64 	%rd305, %rd11, %rd304;
	ld.global.f64 	%fd1325, [%rd305];
	mul.f64 	%fd129, %fd1325, 0d3FF921FB54442D18;
	abs.f64 	%fd130, %fd129;
	setp.neu.f64 	%p235, %fd130, 0d7FF0000000000000;
	@%p235 bra 	$L__BB40_293;
	mov.f64 	%fd1331, 0d0000000000000000;
	mul.rn.f64 	%fd3857, %fd129, %fd1331;
	mov.b32 	%r3724, 0;
	bra.uni 	$L__BB40_295;
$L__BB40_293:
	mul.f64 	%fd1326, %fd129, 0d3FE45F306DC9C883;
	cvt.rni.s32.f64 	%r3724, %fd1326;
	cvt.rn.f64.s32 	%fd1327, %r3724;
	fma.rn.f64 	%fd1328, %fd1327, 0dBFF921FB54442D18, %fd129;
	fma.rn.f64 	%fd1329, %fd1327, 0dBC91A62633145C00, %fd1328;
	fma.rn.f64 	%fd3857, %fd1327, 0dB97B839A252049C0, %fd1329;
	setp.ltu.f64 	%p236, %fd130, 0d41E0000000000000;
	@%p236 bra 	$L__BB40_295;
	{ // callseq 153, 0
	.param .b64 param0;
	st.param.f64 	[param0], %fd129;
	.param .align 16 .b8 retval0[16];
	call.uni (retval0), 
	__internal_trig_reduction_slowpathd, 
	(
	param0
	);
	ld.param.f64 	%fd3857, [retval0];
	ld.param.b32 	%r3724, [retval0+8];
	} // callseq 153
$L__BB40_295:
	shl.b32 	%r2139, %r3724, 6;
	cvt.u64.u32 	%rd306, %r2139;
	and.b64  	%rd307, %rd306, 64;
	add.s64 	%rd309, %rd284, %rd307;
	mul.rn.f64 	%fd1332, %fd3857, %fd3857;
	and.b32  	%r2140, %r3724, 1;
	setp.eq.b32 	%p237, %r2140, 1;
	selp.f64 	%fd1333, 0dBDA8FF8320FD8164, 0d3DE5DB65F9785EBA, %p237;
	ld.global.nc.v2.f64 	{%fd1334, %fd1335}, [%rd309];
	fma.rn.f64 	%fd1336, %fd1333, %fd1332, %fd1334;
	fma.rn.f64 	%fd1337, %fd1336, %fd1332, %fd1335;
	ld.global.nc.v2.f64 	{%fd1338, %fd1339}, [%rd309+16];
	fma.rn.f64 	%fd1340, %fd1337, %fd1332, %fd1338;
	fma.rn.f64 	%fd1341, %fd1340, %fd1332, %fd1339;
	ld.global.nc.v2.f64 	{%fd1342, %fd1343}, [%rd309+32];
	fma.rn.f64 	%fd1344, %fd1341, %fd1332, %fd1342;
	fma.rn.f64 	%fd1345, %fd1344, %fd1332, %fd1343;
	fma.rn.f64 	%fd1346, %fd1345, %fd3857, %fd3857;
	fma.rn.f64 	%fd1347, %fd1345, %fd1332, 0d3FF0000000000000;
	selp.f64 	%fd1348, %fd1347, %fd1346, %p237;
	and.b32  	%r2141, %r3724, 2;
	setp.eq.s32 	%p238, %r2141, 0;
	mov.f64 	%fd1349, 0d0000000000000000;
	sub.f64 	%fd1350, %fd1349, %fd1348;
	selp.f64 	%fd1351, %fd1348, %fd1350, %p238;
	mul.f64 	%fd1352, %fd3849, %fd1351;
	st.global.f64 	[%rd56+16], %fd1352;
	ld.global.u32 	%r3677, [%rd12];
$L__BB40_296:
	setp.ne.s32 	%p239, %r3677, 3;
	@%p239 bra 	$L__BB40_343;
	ld.global.u32 	%r807, [%rd16];
	add.s32 	%r808, %r807, -2;
	setp.lt.s32 	%p240, %r807, 3;
	mov.f64 	%fd3867, 0d0000000000000000;
	@%p240 bra 	$L__BB40_319;
	mul.lo.s32 	%r809, %r807, %r1902;
	setp.eq.s32 	%p241, %r807, 3;
	mov.b32 	%r3732, 2;
	mov.f64 	%fd3867, 0d0000000000000000;
	@%p241 bra 	$L__BB40_312;
	and.b32  	%r810, %r808, -2;
	add.s32 	%r811, %r809, -1;
	mov.b32 	%r3727, 0;
	mov.f64 	%fd3867, 0d0000000000000000;
	mov.u64 	%rd314, __cudart_sin_cos_coeffs;
	cvt.u64.u32 	%rd316, %r809;
	mov.u32 	%r3726, %r807;
$L__BB40_300:
	mov.u32 	%r812, %r3726;
	add.s32 	%r2145, %r812, %r811;
	mul.wide.s32 	%rd310, %r2145, 8;
	add.s64 	%rd311, %rd11, %rd310;
	ld.global.f64 	%fd1357, [%rd311];
	add.f64 	%fd136, %fd1357, 0dBFE0000000000000;
	mul.f64 	%fd137, %fd136, 0d404F6A7A2955385E;
	abs.f64 	%fd138, %fd137;
	setp.neu.f64 	%p242, %fd138, 0d7FF0000000000000;
	@%p242 bra 	$L__BB40_302;
	mov.f64 	%fd1363, 0d0000000000000000;
	mul.rn.f64 	%fd3860, %fd137, %fd1363;
	mov.b32 	%r3729, 1;
	bra.uni 	$L__BB40_305;
$L__BB40_302:
	mul.f64 	%fd1358, %fd137, 0d3FE45F306DC9C883;
	cvt.rni.s32.f64 	%r3728, %fd1358;
	cvt.rn.f64.s32 	%fd1359, %r3728;
	fma.rn.f64 	%fd1360, %fd1359, 0dBFF921FB54442D18, %fd137;
	fma.rn.f64 	%fd1361, %fd1359, 0dBC91A62633145C00, %fd1360;
	fma.rn.f64 	%fd3860, %fd1359, 0dB97B839A252049C0, %fd1361;
	setp.ltu.f64 	%p243, %fd138, 0d41E0000000000000;
	@%p243 bra 	$L__BB40_304;
	{ // callseq 154, 0
	.param .b64 param0;
	st.param.f64 	[param0], %fd137;
	.param .align 16 .b8 retval0[16];
	call.uni (retval0), 
	__internal_trig_reduction_slowpathd, 
	(
	param0
	);
	ld.param.f64 	%fd3860, [retval0];
	ld.param.b32 	%r3728, [retval0+8];
	} // callseq 154
$L__BB40_304:
	add.s32 	%r3729, %r3728, 1;
$L__BB40_305:
	shl.b32 	%r2148, %r3729, 6;
	cvt.u64.u32 	%rd312, %r2148;
	and.b64  	%rd313, %rd312, 64;
	add.s64 	%rd315, %rd314, %rd313;
	mul.rn.f64 	%fd1364, %fd3860, %fd3860;
	and.b32  	%r2149, %r3729, 1;
	setp.eq.b32 	%p244, %r2149, 1;
	selp.f64 	%fd1365, 0dBDA8FF8320FD8164, 0d3DE5DB65F9785EBA, %p244;
	ld.global.nc.v2.f64 	{%fd1366, %fd1367}, [%rd315];
	fma.rn.f64 	%fd1368, %fd1365, %fd1364, %fd1366;
	fma.rn.f64 	%fd1369, %fd1368, %fd1364, %fd1367;
	ld.global.nc.v2.f64 	{%fd1370, %fd1371}, [%rd315+16];
	fma.rn.f64 	%fd1372, %fd1369, %fd1364, %fd1370;
	fma.rn.f64 	%fd1373, %fd1372, %fd1364, %fd1371;
	ld.global.nc.v2.f64 	{%fd1374, %fd1375}, [%rd315+32];
	fma.rn.f64 	%fd1376, %fd1373, %fd1364, %fd1374;
	fma.rn.f64 	%fd1377, %fd1376, %fd1364, %fd1375;
	fma.rn.f64 	%fd1378, %fd1377, %fd3860, %fd3860;
	fma.rn.f64 	%fd1379, %fd1377, %fd1364, 0d3FF0000000000000;
	selp.f64 	%fd1380, %fd1379, %fd1378, %p244;
	and.b32  	%r2150, %r3729, 2;
	setp.eq.s32 	%p245, %r2150, 0;
	mov.f64 	%fd1381, 0d0000000000000000;
	sub.f64 	%fd1382, %fd1381, %fd1380;
	selp.f64 	%fd1383, %fd1380, %fd1382, %p245;
	mul.f64 	%fd1384, %fd136, %fd136;
	sub.f64 	%fd1385, %fd1384, %fd1383;
	add.f64 	%fd144, %fd3867, %fd1385;
	cvt.s64.s32 	%rd317, %r812;
	add.s64 	%rd318, %rd316, %rd317;
	shl.b64 	%rd319, %rd318, 3;
	add.s64 	%rd320, %rd11, %rd319;
	ld.global.f64 	%fd1386, [%rd320+-16];
	add.f64 	%fd145, %fd1386, 0dBFE0000000000000;
	mul.f64 	%fd146, %fd145, 0d404F6A7A2955385E;
	abs.f64 	%fd147, %fd146;
	setp.eq.f64 	%p246, %fd147, 0d7FF0000000000000;
	@%p246 bra 	$L__BB40_309;
	mul.f64 	%fd1387, %fd146, 0d3FE45F306DC9C883;
	cvt.rni.s32.f64 	%r3730, %fd1387;
	cvt.rn.f64.s32 	%fd1388, %r3730;
	fma.rn.f64 	%fd1389, %fd1388, 0dBFF921FB54442D18, %fd146;
	fma.rn.f64 	%fd1390, %fd1388, 0dBC91A62633145C00, %fd1389;
	fma.rn.f64 	%fd3862, %fd1388, 0dB97B839A252049C0, %fd1390;
	setp.ltu.f64 	%p247, %fd147, 0d41E0000000000000;
	@%p247 bra 	$L__BB40_308;
	{ // callseq 155, 0
	.param .b64 param0;
	st.param.f64 	[param0], %fd146;
	.param .align 16 .b8 retval0[16];
	call.uni (retval0), 
	__internal_trig_reduction_slowpathd, 
	(
	param0
	);
	ld.param.f64 	%fd3862, [retval0];
	ld.param.b32 	%r3730, [retval0+8];
	} // callseq 155
$L__BB40_308:
	add.s32 	%r3731, %r3730, 1;
	bra.uni 	$L__BB40_310;
$L__BB40_309:
	mov.f64 	%fd1392, 0d0000000000000000;
	mul.rn.f64 	%fd3862, %fd146, %fd1392;
	mov.b32 	%r3731, 1;
$L__BB40_310:
	shl.b32 	%r2153, %r3731, 6;
	cvt.u64.u32 	%rd321, %r2153;
	and.b64  	%rd322, %rd321, 64;
	add.s64 	%rd324, %rd314, %rd322;
	mul.rn.f64 	%fd1393, %fd3862, %fd3862;
	and.b32  	%r2154, %r3731, 1;
	setp.eq.b32 	%p248, %r2154, 1;
	selp.f64 	%fd1394, 0dBDA8FF8320FD8164, 0d3DE5DB65F9785EBA, %p248;
	ld.global.nc.v2.f64 	{%fd1395, %fd1396}, [%rd324];
	fma.rn.f64 	%fd1397, %fd1394, %fd1393, %fd1395;
	fma.rn.f64 	%fd1398, %fd1397, %fd1393, %fd1396;
	ld.global.nc.v2.f64 	{%fd1399, %fd1400}, [%rd324+16];
	fma.rn.f64 	%fd1401, %fd1398, %fd1393, %fd1399;
	fma.rn.f64 	%fd1402, %fd1401, %fd1393, %fd1400;
	ld.global.nc.v2.f64 	{%fd1403, %fd1404}, [%rd324+32];
	fma.rn.f64 	%fd1405, %fd1402, %fd1393, %fd1403;
	fma.rn.f64 	%fd1406, %fd1405, %fd1393, %fd1404;
	fma.rn.f64 	%fd1407, %fd1406, %fd3862, %fd3862;
	fma.rn.f64 	%fd1408, %fd1406, %fd1393, 0d3FF0000000000000;
	selp.f64 	%fd1409, %fd1408, %fd1407, %p248;
	and.b32  	%r2155, %r3731, 2;
	setp.eq.s32 	%p249, %r2155, 0;
	mov.f64 	%fd1410, 0d0000000000000000;
	sub.f64 	%fd1411, %fd1410, %fd1409;
	selp.f64 	%fd1412, %fd1409, %fd1411, %p249;
	mul.f64 	%fd1413, %fd145, %fd145;
	sub.f64 	%fd1414, %fd1413, %fd1412;
	add.f64 	%fd3867, %fd144, %fd1414;
	add.s32 	%r3727, %r3727, 2;
	setp.ne.s32 	%p250, %r3727, %r810;
	add.s32 	%r3726, %r812, -2;
	@%p250 bra 	$L__BB40_300;
	add.s32 	%r3732, %r812, -3;
$L__BB40_312:
	and.b32  	%r2156, %r807, 1;
	setp.eq.b32 	%p251, %r2156, 1;
	not.pred 	%p252, %p251;
	@%p252 bra 	$L__BB40_319;
	add.s32 	%r2157, %r809, %r3732;
	mul.wide.s32 	%rd325, %r2157, 8;
	add.s64 	%rd326, %rd11, %rd325;
	ld.global.f64 	%fd1415, [%rd326];
	add.f64 	%fd156, %fd1415, 0dBFE0000000000000;
	mul.f64 	%fd157, %fd156, 0d404F6A7A2955385E;
	abs.f64 	%fd158, %fd157;
	setp.eq.f64 	%p253, %fd158, 0d7FF0000000000000;
	@%p253 bra 	$L__BB40_317;
	mul.f64 	%fd1416, %fd157, 0d3FE45F306DC9C883;
	cvt.rni.s32.f64 	%r3733, %fd1416;
	cvt.rn.f64.s32 	%fd1417, %r3733;
	fma.rn.f64 	%fd1418, %fd1417, 0dBFF921FB54442D18, %fd157;
	fma.rn.f64 	%fd1419, %fd1417, 0dBC91A62633145C00, %fd1418;
	fma.rn.f64 	%fd3866, %fd1417, 0dB97B839A252049C0, %fd1419;
	setp.ltu.f64 	%p254, %fd158, 0d41E0000000000000;
	@%p254 bra 	$L__BB40_316;
	{ // callseq 156, 0
	.param .b64 param0;
	st.param.f64 	[param0], %fd157;
	.param .align 16 .b8 retval0[16];
	call.uni (retval0), 
	__internal_trig_reduction_slowpathd, 
	(
	param0
	);
	ld.param.f64 	%fd3866, [retval0];
	ld.param.b32 	%r3733, [retval0+8];
	} // callseq 156
$L__BB40_316:
	add.s32 	%r3734, %r3733, 1;
	bra.uni 	$L__BB40_318;
$L__BB40_317:
	mov.f64 	%fd1421, 0d0000000000000000;
	mul.rn.f64 	%fd3866, %fd157, %fd1421;
	mov.b32 	%r3734, 1;
$L__BB40_318:
	shl.b32 	%r2160, %r3734, 6;
	cvt.u64.u32 	%rd327, %r2160;
	and.b64  	%rd328, %rd327, 64;
	mov.u64 	%rd329, __cudart_sin_cos_coeffs;
	add.s64 	%rd330, %rd329, %rd328;
	mul.rn.f64 	%fd1422, %fd3866, %fd3866;
	and.b32  	%r2161, %r3734, 1;
	setp.eq.b32 	%p255, %r2161, 1;
	selp.f64 	%fd1423, 0dBDA8FF8320FD8164, 0d3DE5DB65F9785EBA, %p255;
	ld.global.nc.v2.f64 	{%fd1424, %fd1425}, [%rd330];
	fma.rn.f64 	%fd1426, %fd1423, %fd1422, %fd1424;
	fma.rn.f64 	%fd1427, %fd1426, %fd1422, %fd1425;
	ld.global.nc.v2.f64 	{%fd1428, %fd1429}, [%rd330+16];
	fma.rn.f64 	%fd1430, %fd1427, %fd1422, %fd1428;
	fma.rn.f64 	%fd1431, %fd1430, %fd1422, %fd1429;
	ld.global.nc.v2.f64 	{%fd1432, %fd1433}, [%rd330+32];
	fma.rn.f64 	%fd1434, %fd1431, %fd1422, %fd1432;
	fma.rn.f64 	%fd1435, %fd1434, %fd1422, %fd1433;
	fma.rn.f64 	%fd1436, %fd1435, %fd3866, %fd3866;
	fma.rn.f64 	%fd1437, %fd1435, %fd1422, 0d3FF0000000000000;
	selp.f64 	%fd1438, %fd1437, %fd1436, %p255;
	and.b32  	%r2162, %r3734, 2;
	setp.eq.s32 	%p256, %r2162, 0;
	mov.f64 	%fd1439, 0d0000000000000000;
	sub.f64 	%fd1440, %fd1439, %fd1438;
	selp.f64 	%fd1441, %fd1438, %fd1440, %p256;
	mul.f64 	%fd1442, %fd156, %fd156;
	sub.f64 	%fd1443, %fd1442, %fd1441;
	add.f64 	%fd3867, %fd3867, %fd1443;
$L__BB40_319:
	cvt.rn.f64.s32 	%fd1444, %r808;
	add.f64 	%fd1445, %fd3867, %fd1444;
	fma.rn.f64 	%fd166, %fd1445, 0d4059000000000000, 0d3FF0000000000000;
	mul.lo.s32 	%r2164, %r807, %r1902;
	mul.wide.s32 	%rd331, %r2164, 8;
	add.s64 	%rd332, %rd11, %rd331;
	ld.global.f64 	%fd1446, [%rd332];
	mul.f64 	%fd167, %fd1446, 0d3FF921FB54442D18;
	abs.f64 	%fd168, %fd167;
	setp.neu.f64 	%p257, %fd168, 0d7FF0000000000000;
	@%p257 bra 	$L__BB40_321;
	mov.f64 	%fd1452, 0d0000000000000000;
	mul.rn.f64 	%fd3869, %fd167, %fd1452;
	mov.b32 	%r3736, 1;
	bra.uni 	$L__BB40_324;
$L__BB40_321:
	mul.f64 	%fd1447, %fd167, 0d3FE45F306DC9C883;
	cvt.rni.s32.f64 	%r3735, %fd1447;
	cvt.rn.f64.s32 	%fd1448, %r3735;
	fma.rn.f64 	%fd1449, %fd1448, 0dBFF921FB54442D18, %fd167;
	fma.rn.f64 	%fd1450, %fd1448, 0dBC91A62633145C00, %fd1449;
	fma.rn.f64 	%fd3869, %fd1448, 0dB97B839A252049C0, %fd1450;
	setp.ltu.f64 	%p258, %fd168, 0d41E0000000000000;
	@%p258 bra 	$L__BB40_323;
	{ // callseq 157, 0
	.param .b64 param0;
	st.param.f64 	[param0], %fd167;
	.param .align 16 .b8 retval0[16];
	call.uni (retval0), 
	__internal_trig_reduction_slowpathd, 
	(
	param0
	);
	ld.param.f64 	%fd3869, [retval0];
	ld.param.b32 	%r3735, [retval0+8];
	} // callseq 157
$L__BB40_323:
	add.s32 	%r3736, %r3735, 1;
$L__BB40_324:
	shl.b32 	%r2168, %r3736, 6;
	cvt.u64.u32 	%rd333, %r2168;
	and.b64  	%rd334, %rd333, 64;
	mov.u64 	%rd335, __cudart_sin_cos_coeffs;
	add.s64 	%rd336, %rd335, %rd334;
	mul.rn.f64 	%fd1453, %fd3869, %fd3869;
	and.b32  	%r2169, %r3736, 1;
	setp.eq.b32 	%p259, %r2169, 1;
	selp.f64 	%fd1454, 0dBDA8FF8320FD8164, 0d3DE5DB65F9785EBA, %p259;
	ld.global.nc.v2.f64 	{%fd1455, %fd1456}, [%rd336];
	fma.rn.f64 	%fd1457, %fd1454, %fd1453, %fd1455;
	fma.rn.f64 	%fd1458, %fd1457, %fd1453, %fd1456;
	ld.global.nc.v2.f64 	{%fd1459, %fd1460}, [%rd336+16];
	fma.rn.f64 	%fd1461, %fd1458, %fd1453, %fd1459;
	fma.rn.f64 	%fd1462, %fd1461, %fd1453, %fd1460;
	ld.global.nc.v2.f64 	{%fd1463, %fd1464}, [%rd336+32];
	fma.rn.f64 	%fd1465, %fd1462, %fd1453, %fd1463;
	fma.rn.f64 	%fd1466, %fd1465, %fd1453, %fd1464;
	fma.rn.f64 	%fd1467, %fd1466, %fd3869, %fd3869;
	fma.rn.f64 	%fd1468, %fd1466, %fd1453, 0d3FF0000000000000;
	selp.f64 	%fd1469, %fd1468, %fd1467, %p259;
	and.b32  	%r2170, %r3736, 2;
	setp.eq.s32 	%p260, %r2170, 0;
	mov.f64 	%fd1470, 0d0000000000000000;
	sub.f64 	%fd1471, %fd1470, %fd1469;
	selp.f64 	%fd174, %fd1469, %fd1471, %p260;
	st.global.f64 	[%rd56], %fd174;
	ld.global.u32 	%r2171, [%rd16];
	mul.lo.s32 	%r2172, %r2171, %r1902;
	mul.wide.s32 	%rd337, %r2172, 8;
	add.s64 	%rd338, %rd11, %rd337;
	ld.global.f64 	%fd1472, [%rd338+8];
	mul.f64 	%fd175, %fd1472, 0d3FF921FB54442D18;
	abs.f64 	%fd176, %fd175;
	setp.neu.f64 	%p261, %fd176, 0d7FF0000000000000;
	@%p261 bra 	$L__BB40_326;
	mov.f64 	%fd1478, 0d0000000000000000;
	mul.rn.f64 	%fd3871, %fd175, %fd1478;
	mov.b32 	%r3738, 1;
	bra.uni 	$L__BB40_329;
$L__BB40_326:
	mul.f64 	%fd1473, %fd175, 0d3FE45F306DC9C883;
	cvt.rni.s32.f64 	%r3737, %fd1473;
	cvt.rn.f64.s32 	%fd1474, %r3737;
	fma.rn.f64 	%fd1475, %fd1474, 0dBFF921FB54442D18, %fd175;
	fma.rn.f64 	%fd1476, %fd1474, 0dBC91A62633145C00, %fd1475;
	fma.rn.f64 	%fd3871, %fd1474, 0dB97B839A252049C0, %fd1476;
	setp.ltu.f64 	%p262, %fd176, 0d41E0000000000000;
	@%p262 bra 	$L__BB40_328;
	{ // callseq 158, 0
	.param .b64 param0;
	st.param.f64 	[param0], %fd175;
	.param .align 16 .b8 retval0[16];
	call.uni (retval0), 
	__internal_trig_reduction_slowpathd, 
	(
	param0
	);
	ld.param.f64 	%fd3871, [retval0];
	ld.param.b32 	%r3737, [retval0+8];
	} // callseq 158
$L__BB40_328:
	add.s32 	%r3738, %r3737, 1;
$L__BB40_329:
	shl.b32 	%r2176, %r3738, 6;
	cvt.u64.u32 	%rd339, %r2176;
	and.b64  	%rd340, %rd339, 64;
	add.s64 	%rd342, %rd335, %rd340;
	mul.rn.f64 	%fd1479, %fd3871, %fd3871;
	and.b32  	%r2177, %r3738, 1;
	setp.eq.b32 	%p263, %r2177, 1;
	selp.f64 	%fd1480, 0dBDA8FF8320FD8164, 0d3DE5DB65F9785EBA, %p263;
	ld.global.nc.v2.f64 	{%fd1481, %fd1482}, [%rd342];
	fma.rn.f64 	%fd1483, %fd1480, %fd1479, %fd1481;
	fma.rn.f64 	%fd1484, %fd1483, %fd1479, %fd1482;
	ld.global.nc.v2.f64 	{%fd1485, %fd1486}, [%rd342+16];
	fma.rn.f64 	%fd1487, %fd1484, %fd1479, %fd1485;
	fma.rn.f64 	%fd1488, %fd1487, %fd1479, %fd1486;
	ld.global.nc.v2.f64 	{%fd1489, %fd1490}, [%rd342+32];
	fma.rn.f64 	%fd1491, %fd1488, %fd1479, %fd1489;
	fma.rn.f64 	%fd1492, %fd1491, %fd1479, %fd1490;
	fma.rn.f64 	%fd1493, %fd1492, %fd3871, %fd3871;
	fma.rn.f64 	%fd1494, %fd1492, %fd1479, 0d3FF0000000000000;
	selp.f64 	%fd1495, %fd1494, %fd1493, %p263;
	and.b32  	%r2178, %r3738, 2;
	setp.eq.s32 	%p264, %r2178, 0;
	mov.f64 	%fd1496, 0d0000000000000000;
	sub.f64 	%fd1497, %fd1496, %fd1495;
	selp.f64 	%fd1498, %fd1495, %fd1497, %p264;
	mul.f64 	%fd1499, %fd174, %fd1498;
	mul.f64 	%fd1500, %fd166, %fd1499;
	st.global.f64 	[%rd56], %fd1500;
	ld.global.u32 	%r2179, [%rd16];
	mul.lo.s32 	%r2180, %r2179, %r1902;
	mul.wide.s32 	%rd343, %r2180, 8;
	add.s64 	%rd344, %rd11, %rd343;
	ld.global.f64 	%fd1501, [%rd344];
	mul.f64 	%fd182, %fd1501, 0d3FF921FB54442D18;
	abs.f64 	%fd183, %fd182;
	setp.neu.f64 	%p265, %fd183, 0d7FF0000000000000;
	@%p265 bra 	$L__BB40_331;
	mov.f64 	%fd1507, 0d0000000000000000;
	mul.rn.f64 	%fd3873, %fd182, %fd1507;
	mov.b32 	%r3740, 1;
	bra.uni 	$L__BB40_334;
$L__BB40_331:
	mul.f64 	%fd1502, %fd182, 0d3FE45F306DC9C883;
	cvt.rni.s32.f64 	%r3739, %fd1502;
	cvt.rn.f64.s32 	%fd1503, %r3739;
	fma.rn.f64 	%fd1504, %fd1503, 0dBFF921FB54442D18, %fd182;
	fma.rn.f64 	%fd1505, %fd1503, 0dBC91A62633145C00, %fd1504;
	fma.rn.f64 	%fd3873, %fd1503, 0dB97B839A252049C0, %fd1505;
	setp.ltu.f64 	%p266, %fd183, 0d41E0000000000000;
	@%p266 bra 	$L__BB40_333;
	{ // callseq 159, 0
	.param .b64 param0;
	st.param.f64 	[param0], %fd182;
	.param .align 16 .b8 retval0[16];
	call.uni (retval0), 
	__internal_trig_reduction_slowpathd, 
	(
	param0
	);
	ld.param.f64 	%fd3873, [retval0];
	ld.param.b32 	%r3739, [retval0+8];
	} // callseq 159
$L__BB40_333:
	add.s32 	%r3740, %r3739, 1;
$L__BB40_334:
	shl.b32 	%r2184, %r3740, 6;
	cvt.u64.u32 	%rd345, %r2184;
	and.b64  	%rd346, %rd345, 64;
	add.s64 	%rd348, %rd335, %rd346;
	mul.rn.f64 	%fd1508, %fd3873, %fd3873;
	and.b32  	%r2185, %r3740, 1;
	setp.eq.b32 	%p267, %r2185, 1;
	selp.f64 	%fd1509, 0dBDA8FF8320FD8164, 0d3DE5DB65F9785EBA, %p267;
	ld.global.nc.v2.f64 	{%fd1510, %fd1511}, [%rd348];
	fma.rn.f64 	%fd1512, %fd1509, %fd1508, %fd1510;
	fma.rn.f64 	%fd1513, %fd1512, %fd1508, %fd1511;
	ld.global.nc.v2.f64 	{%fd1514, %fd1515}, [%rd348+16];
	fma.rn.f64 	%fd1516, %fd1513, %fd1508, %fd1514;
	fma.rn.f64 	%fd1517, %fd1516, %fd1508, %fd1515;
	ld.global.nc.v2.f64 	{%fd1518, %fd1519}, [%rd348+32];
	fma.rn.f64 	%fd1520, %fd1517, %fd1508, %fd1518;
	fma.rn.f64 	%fd1521, %fd1520, %fd1508, %fd1519;
	fma.rn.f64 	%fd1522, %fd1521, %fd3873, %fd3873;
	fma.rn.f64 	%fd1523, %fd1521, %fd1508, 0d3FF0000000000000;
	selp.f64 	%fd1524, %fd1523, %fd1522, %p267;
	and.b32  	%r2186, %r3740, 2;
	setp.eq.s32 	%p268, %r2186, 0;
	mov.f64 	%fd1525, 0d0000000000000000;
	sub.f64 	%fd1526, %fd1525, %fd1524;
	selp.f64 	%fd189, %fd1524, %fd1526, %p268;
	st.global.f64 	[%rd56+8], %fd189;
	ld.global.u32 	%r2187, [%rd16];
	mul.lo.s32 	%r2188, %r2187, %r1902;
	mul.wide.s32 	%rd349, %r2188, 8;
	add.s64 	%rd350, %rd11, %rd349;
	ld.global.f64 	%fd1527, [%rd350+8];
	mul.f64 	%fd190, %fd1527, 0d3FF921FB54442D18;
	abs.f64 	%fd191, %fd190;
	setp.neu.f64 	%p269, %fd191, 0d7FF0000000000000;
	@%p269 bra 	$L__BB40_336;
	mov.f64 	%fd1533, 0d0000000000000000;
	mul.rn.f64 	%fd3874, %fd190, %fd1533;
	mov.b32 	%r3741, 0;
	bra.uni 	$L__BB40_338;
$L__BB40_336:
	mul.f64 	%fd1528, %fd190, 0d3FE45F306DC9C883;
	cvt.rni.s32.f64 	%r3741, %fd1528;
	cvt.rn.f64.s32 	%fd1529, %r3741;
	fma.rn.f64 	%fd1530, %fd1529, 0dBFF921FB54442D18, %fd190;
	fma.rn.f64 	%fd1531, %fd1529, 0dBC91A62633145C00, %fd1530;
	fma.rn.f64 	%fd3874, %fd1529, 0dB97B839A252049C0, %fd1531;
	setp.ltu.f64 	%p270, %fd191, 0d41E0000000000000;
	@%p270 bra 	$L__BB40_338;
	{ // callseq 160, 0
	.param .b64 param0;
	st.param.f64 	[param0], %fd190;
	.param .align 16 .b8 retval0[16];
	call.uni (retval0), 
	__internal_trig_reduction_slowpathd, 
	(
	param0
	);
	ld.param.f64 	%fd3874, [retval0];
	ld.param.b32 	%r3741, [retval0+8];
	} // callseq 160
$L__BB40_338:
	shl.b32 	%r2192, %r3741, 6;
	cvt.u64.u32 	%rd351, %r2192;
	and.b64  	%rd352, %rd351, 64;
	add.s64 	%rd354, %rd335, %rd352;
	mul.rn.f64 	%fd1534, %fd3874, %fd3874;
	and.b32  	%r2193, %r3741, 1;
	setp.eq.b32 	%p271, %r2193, 1;
	selp.f64 	%fd1535, 0dBDA8FF8320FD8164, 0d3DE5DB65F9785EBA, %p271;
	ld.global.nc.v2.f64 	{%fd1536, %fd1537}, [%rd354];
	fma.rn.f64 	%fd1538, %fd1535, %fd1534, %fd1536;
	fma.rn.f64 	%fd1539, %fd1538, %fd1534, %fd1537;
	ld.global.nc.v2.f64 	{%fd1540, %fd1541}, [%rd354+16];
	fma.rn.f64 	%fd1542, %fd1539, %fd1534, %fd1540;
	fma.rn.f64 	%fd1543, %fd1542, %fd1534, %fd1541;
	ld.global.nc.v2.f64 	{%fd1544, %fd1545}, [%rd354+32];
	fma.rn.f64 	%fd1546, %fd1543, %fd1534, %fd1544;
	fma.rn.f64 	%fd1547, %fd1546, %fd1534, %fd1545;
	fma.rn.f64 	%fd1548, %fd1547, %fd3874, %fd3874;
	fma.rn.f64 	%fd1549, %fd1547, %fd1534, 0d3FF0000000000000;
	selp.f64 	%fd1550, %fd1549, %fd1548, %p271;
	and.b32  	%r2194, %r3741, 2;
	setp.eq.s32 	%p272, %r2194, 0;
	mov.f64 	%fd1551, 0d0000000000000000;
	sub.f64 	%fd1552, %fd1551, %fd1550;
	selp.f64 	%fd1553, %fd1550, %fd1552, %p272;
	mul.f64 	%fd1554, %fd189, %fd1553;
	mul.f64 	%fd1555, %fd166, %fd1554;
	st.global.f64 	[%rd56+8], %fd1555;
	ld.global.u32 	%r2195, [%rd16];
	mul.lo.s32 	%r2196, %r2195, %r1902;
	mul.wide.s32 	%rd355, %r2196, 8;
	add.s64 	%rd356, %rd11, %rd355;
	ld.global.f64 	%fd1556, [%rd356];
	mul.f64 	%fd196, %fd1556, 0d3FF921FB54442D18;
	abs.f64 	%fd197, %fd196;
	setp.neu.f64 	%p273, %fd197, 0d7FF0000000000000;
	@%p273 bra 	$L__BB40_340;
	mov.f64 	%fd1562, 0d0000000000000000;
	mul.rn.f64 	%fd3875, %fd196, %fd1562;
	mov.b32 	%r3742, 0;
	bra.uni 	$L__BB40_342;
$L__BB40_340:
	mul.f64 	%fd1557, %fd196, 0d3FE45F306DC9C883;
	cvt.rni.s32.f64 	%r3742, %fd1557;
	cvt.rn.f64.s32 	%fd1558, %r3742;
	fma.rn.f64 	%fd1559, %fd1558, 0dBFF921FB54442D18, %fd196;
	fma.rn.f64 	%fd1560, %fd1558, 0dBC91A62633145C00, %fd1559;
	fma.rn.f64 	%fd3875, %fd1558, 0dB97B839A252049C0, %fd1560;
	setp.ltu.f64 	%p274, %fd197, 0d41E0000000000000;
	@%p274 bra 	$L__BB40_342;
	{ // callseq 161, 0
	.param .b64 param0;
	st.param.f64 	[param0], %fd196;
	.param .align 16 .b8 retval0[16];
	call.uni (retval0), 
	__internal_trig_reduction_slowpathd, 
	(
	param0
	);
	ld.param.f64 	%fd3875, [retval0];
	ld.param.b32 	%r3742, [retval0+8];
	} // callseq 161
$L__BB40_342:
	shl.b32 	%r2199, %r3742, 6;
	cvt.u64.u32 	%rd357, %r2199;
	and.b64  	%rd358, %rd357, 64;
	add.s64 	%rd360, %rd335, %rd358;
	mul.rn.f64 	%fd1563, %fd3875, %fd3875;
	and.b32  	%r2200, %r3742, 1;
	setp.eq.b32 	%p275, %r2200, 1;
	selp.f64 	%fd1564, 0dBDA8FF8320FD8164, 0d3DE5DB65F9785EBA, %p275;
	ld.global.nc.v2.f64 	{%fd1565, %fd1566}, [%rd360];
	fma.rn.f64 	%fd1567, %fd1564, %fd1563, %fd1565;
	fma.rn.f64 	%fd1568, %fd1567, %fd1563, %fd1566;
	ld.global.nc.v2.f64 	{%fd1569, %fd1570}, [%rd360+16];
	fma.rn.f64 	%fd1571, %fd1568, %fd1563, %fd1569;
	fma.rn.f64 	%fd1572, %fd1571, %fd1563, %fd1570;
	ld.global.nc.v2.f64 	{%fd1573, %fd1574}, [%rd360+32];
	fma.rn.f64 	%fd1575, %fd1572, %fd1563, %fd1573;
	fma.rn.f64 	%fd1576, %fd1575, %fd1563, %fd1574;
	fma.rn.f64 	%fd1577, %fd1576, %fd3875, %fd3875;
	fma.rn.f64 	%fd1578, %fd1576, %fd1563, 0d3FF0000000000000;
	selp.f64 	%fd1579, %fd1578, %fd1577, %p275;
	and.b32  	%r2201, %r3742, 2;
	setp.eq.s32 	%p276, %r2201, 0;
	mov.f64 	%fd1580, 0d0000000000000000;
	sub.f64 	%fd1581, %fd1580, %fd1579;
	selp.f64 	%fd1582, %fd1579, %fd1581, %p276;
	mul.f64 	%fd1583, %fd166, %fd1582;
	st.global.f64 	[%rd56+16], %fd1583;
	ld.global.u32 	%r3677, [%rd12];
$L__BB40_343:
	setp.ne.s32 	%p277, %r3677, 4;
	@%p277 bra 	$L__BB40_416;
	ld.global.u32 	%r856, [%rd16];
	setp.lt.s32 	%p278, %r856, 3;
	mov.f64 	%fd3884, 0d3FF0000000000000;
	@%p278 bra 	$L__BB40_357;
	mul.lo.s32 	%r857, %r856, %r1902;
	add.s32 	%r858, %r856, -2;
	and.b32  	%r859, %r858, 7;
	setp.lt.u32 	%p279, %r856, 10;
	mov.b32 	%r3746, 2;
	mov.f64 	%fd3883, 0d0000000000000000;
	@%p279 bra 	$L__BB40_348;
	and.b32  	%r860, %r858, -8;
	mov.b32 	%r3744, 2;
	mov.f64 	%fd3883, 0d0000000000000000;
$L__BB40_347:
	.pragma "nounroll";
	add.s32 	%r2205, %r857, %r3744;
	mul.wide.u32 	%rd361, %r2205, 8;
	add.s64 	%rd362, %rd11, %rd361;
	ld.global.f64 	%fd1588, [%rd362];
	add.f64 	%fd1589, %fd1588, 0dBFE0000000000000;
	fma.rn.f64 	%fd1590, %fd1589, %fd1589, %fd3883;
	ld.global.f64 	%fd1591, [%rd362+8];
	add.f64 	%fd1592, %fd1591, 0dBFE0000000000000;
	fma.rn.f64 	%fd1593, %fd1592, %fd1592, %fd1590;
	ld.global.f64 	%fd1594, [%rd362+16];
	add.f64 	%fd1595, %fd1594, 0dBFE0000000000000;
	fma.rn.f64 	%fd1596, %fd1595, %fd1595, %fd1593;
	ld.global.f64 	%fd1597, [%rd362+24];
	add.f64 	%fd1598, %fd1597, 0dBFE0000000000000;
	fma.rn.f64 	%fd1599, %fd1598, %fd1598, %fd1596;
	ld.global.f64 	%fd1600, [%rd362+32];
	add.f64 	%fd1601, %fd1600, 0dBFE0000000000000;
	fma.rn.f64 	%fd1602, %fd1601, %fd1601, %fd1599;
	ld.global.f64 	%fd1603, [%rd362+40];
	add.f64 	%fd1604, %fd1603, 0dBFE0000000000000;
	fma.rn.f64 	%fd1605, %fd1604, %fd1604, %fd1602;
	ld.global.f64 	%fd1606, [%rd362+48];
	add.f64 	%fd1607, %fd1606, 0dBFE0000000000000;
	fma.rn.f64 	%fd1608, %fd1607, %fd1607, %fd1605;
	ld.global.f64 	%fd1609, [%rd362+56];
	add.f64 	%fd1610, %fd1609, 0dBFE0000000000000;
	fma.rn.f64 	%fd3883, %fd1610, %fd1610, %fd1608;
	add.s32 	%r3746, %r3744, 8;
	add.s32 	%r2206, %r3744, 6;
	setp.ne.s32 	%p280, %r2206, %r860;
	mov.u32 	%r3744, %r3746;
	@%p280 bra 	$L__BB40_347;
$L__BB40_348:
	setp.eq.s32 	%p281, %r859, 0;
	@%p281 bra 	$L__BB40_356;
	and.b32  	%r864, %r858, 3;
	setp.lt.u32 	%p282, %r859, 4;
	@%p282 bra 	$L__BB40_351;
	add.s32 	%r2207, %r857, %r3746;
	mul.wide.s32 	%rd363, %r2207, 8;
	add.s64 	%rd364, %rd11, %rd363;
	ld.global.f64 	%fd1612, [%rd364];
	add.f64 	%fd1613, %fd1612, 0dBFE0000000000000;
	fma.rn.f64 	%fd1614, %fd1613, %fd1613, %fd3883;
	ld.global.f64 	%fd1615, [%rd364+8];
	add.f64 	%fd1616, %fd1615, 0dBFE0000000000000;
	fma.rn.f64 	%fd1617, %fd1616, %fd1616, %fd1614;
	ld.global.f64 	%fd1618, [%rd364+16];
	add.f64 	%fd1619, %fd1618, 0dBFE0000000000000;
	fma.rn.f64 	%fd1620, %fd1619, %fd1619, %fd1617;
	ld.global.f64 	%fd1621, [%rd364+24];
	add.f64 	%fd1622, %fd1621, 0dBFE0000000000000;
	fma.rn.f64 	%fd3883, %fd1622, %fd1622, %fd1620;
	add.s32 	%r3746, %r3746, 4;
$L__BB40_351:
	setp.eq.s32 	%p283, %r864, 0;
	@%p283 bra 	$L__BB40_356;
	setp.eq.s32 	%p284, %r864, 1;
	@%p284 bra 	$L__BB40_354;
	add.s32 	%r2208, %r857, %r3746;
	mul.wide.s32 	%rd365, %r2208, 8;
	add.s64 	%rd366, %rd11, %rd365;
	ld.global.f64 	%fd1624, [%rd366];
	add.f64 	%fd1625, %fd1624, 0dBFE0000000000000;
	fma.rn.f64 	%fd1626, %fd1625, %fd1625, %fd3883;
	ld.global.f64 	%fd1627, [%rd366+8];
	add.f64 	%fd1628, %fd1627, 0dBFE0000000000000;
	fma.rn.f64 	%fd3883, %fd1628, %fd1628, %fd1626;
	add.s32 	%r3746, %r3746, 2;
$L__BB40_354:
	and.b32  	%r2209, %r856, 1;
	setp.eq.b32 	%p285, %r2209, 1;
	not.pred 	%p286, %p285;
	@%p286 bra 	$L__BB40_356;
	add.s32 	%r2210, %r857, %r3746;
	mul.wide.s32 	%rd367, %r2210, 8;
	add.s64 	%rd368, %rd11, %rd367;
	ld.global.f64 	%fd1629, [%rd368];
	add.f64 	%fd1630, %fd1629, 0dBFE0000000000000;
	fma.rn.f64 	%fd3883, %fd1630, %fd1630, %fd3883;
$L__BB40_356:
	add.f64 	%fd3884, %fd3883, 0d3FF0000000000000;
$L__BB40_357:
	mul.lo.s32 	%r2212, %r856, %r1902;
	mul.wide.s32 	%rd369, %r2212, 8;
	add.s64 	%rd370, %rd11, %rd369;
	ld.global.f64 	%fd216, [%rd370];
	{
	.reg .b32 %temp; 
	mov.b64 	{%temp, %r869}, %fd216;
	}
	mov.f64 	%fd1631, 0d4059000000000000;
	{
	.reg .b32 %temp; 
	mov.b64 	{%temp, %r2213}, %fd1631;
	}
	and.b32  	%r871, %r2213, 2146435072;
	setp.eq.s32 	%p287, %r871, 1076887552;
	abs.f64 	%fd217, %fd216;
	{ // callseq 162, 0
	.param .b64 param0;
	st.param.f64 	[param0], %fd217;
	.param .b64 param1;
	st.param.f64 	[param1], 0d4059000000000000;
	.param .b64 retval0;
	call.uni (retval0), 
	__internal_accurate_pow, 
	(
	param0, 
	param1
	);
	ld.param.f64 	%fd1632, [retval0];
	} // callseq 162
	setp.lt.s32 	%p288, %r869, 0;
	neg.f64 	%fd1634, %fd1632;
	selp.f64 	%fd1635, %fd1634, %fd1632, %p287;
	selp.f64 	%fd3886, %fd1635, %fd1632, %p288;
	setp.neu.f64 	%p289, %fd216, 0d0000000000000000;
	@%p289 bra 	$L__BB40_359;
	setp.eq.s32 	%p290, %r871, 1076887552;
	selp.b32 	%r2214, %r869, 0, %p290;
	setp.lt.s32 	%p291, %r2213, 0;
	or.b32  	%r2215, %r2214, 2146435072;
	selp.b32 	%r2216, %r2215, %r2214, %p291;
	mov.b32 	%r2217, 0;
	mov.b64 	%fd3886, {%r2217, %r2216};
$L__BB40_359:
	add.f64 	%fd1636, %fd216, 0d4059000000000000;
	{
	.reg .b32 %temp; 
	mov.b64 	{%temp, %r2218}, %fd1636;
	}
	and.b32  	%r2219, %r2218, 2146435072;
	setp.ne.s32 	%p292, %r2219, 2146435072;
	@%p292 bra 	$L__BB40_364;
	setp.num.f64 	%p293, %fd216, %fd216;
	@%p293 bra 	$L__BB40_362;
	mov.f64 	%fd1637, 0d4059000000000000;
	add.rn.f64 	%fd3886, %fd216, %fd1637;
	bra.uni 	$L__BB40_364;
$L__BB40_362:
	setp.neu.f64 	%p294, %fd217, 0d7FF0000000000000;
	@%p294 bra 	$L__BB40_364;
	setp.lt.s32 	%p295, %r869, 0;
	setp.eq.s32 	%p296, %r871, 1076887552;
	setp.lt.s32 	%p297, %r2213, 0;
	selp.b32 	%r2221, 0, 2146435072, %p297;
	and.b32  	%r2222, %r2213, 2147483647;
	setp.ne.s32 	%p298, %r2222, 1071644672;
	or.b32  	%r2223, %r2221, -2147483648;
	selp.b32 	%r2224, %r2223, %r2221, %p298;
	selp.b32 	%r2225, %r2224, %r2221, %p296;
	selp.b32 	%r2226, %r2225, %r2221, %p295;
	mov.b32 	%r2227, 0;
	mov.b64 	%fd3886, {%r2227, %r2226};
$L__BB40_364:
	setp.eq.f64 	%p299, %fd216, 0d3FF0000000000000;
	mul.f64 	%fd1638, %fd3886, 0d3FF921FB54442D18;
	selp.f64 	%fd224, 0d3FF921FB54442D18, %fd1638, %p299;
	abs.f64 	%fd225, %fd224;
	setp.neu.f64 	%p300, %fd225, 0d7FF0000000000000;
	@%p300 bra 	$L__BB40_366;
	mov.f64 	%fd1644, 0d0000000000000000;
	mul.rn.f64 	%fd3888, %fd224, %fd1644;
	mov.b32 	%r3749, 1;
	bra.uni 	$L__BB40_369;
$L__BB40_366:
	mul.f64 	%fd1639, %fd224, 0d3FE45F306DC9C883;
	cvt.rni.s32.f64 	%r3748, %fd1639;
	cvt.rn.f64.s32 	%fd1640, %r3748;
	fma.rn.f64 	%fd1641, %fd1640, 0dBFF921FB54442D18, %fd224;
	fma.rn.f64 	%fd1642, %fd1640, 0dBC91A62633145C00, %fd1641;
	fma.rn.f64 	%fd3888, %fd1640, 0dB97B839A252049C0, %fd1642;
	setp.ltu.f64 	%p301, %fd225, 0d41E0000000000000;
	@%p301 bra 	$L__BB40_368;
	{ // callseq 163, 0
	.param .b64 param0;
	st.param.f64 	[param0], %fd224;
	.param .align 16 .b8 retval0[16];
	call.uni (retval0), 
	__internal_trig_reduction_slowpathd, 
	(
	param0
	);
	ld.param.f64 	%fd3888, [retval0];
	ld.param.b32 	%r3748, [retval0+8];
	} // callseq 163
$L__BB40_368:
	add.s32 	%r3749, %r3748, 1;
$L__BB40_369:
	setp.eq.s32 	%p302, %r871, 1076887552;
	shl.b32 	%r2232, %r3749, 6;
	cvt.u64.u32 	%rd371, %r2232;
	and.b64  	%rd372, %rd371, 64;
	mov.u64 	%rd373, __cudart_sin_cos_coeffs;
	add.s64 	%rd374, %rd373, %rd372;
	mul.rn.f64 	%fd1645, %fd3888, %fd3888;
	and.b32  	%r2233, %r3749, 1;
	setp.eq.b32 	%p303, %r2233, 1;
	selp.f64 	%fd1646, 0dBDA8FF8320FD8164, 0d3DE5DB65F9785EBA, %p303;
	ld.global.nc.v2.f64 	{%fd1647, %fd1648}, [%rd374];
	fma.rn.f64 	%fd1649, %fd1646, %fd1645, %fd1647;
	fma.rn.f64 	%fd1650, %fd1649, %fd1645, %fd1648;
	ld.global.nc.v2.f64 	{%fd1651, %fd1652}, [%rd374+16];
	fma.rn.f64 	%fd1653, %fd1650, %fd1645, %fd1651;
	fma.rn.f64 	%fd1654, %fd1653, %fd1645, %fd1652;
	ld.global.nc.v2.f64 	{%fd1655, %fd1656}, [%rd374+32];
	fma.rn.f64 	%fd1657, %fd1654, %fd1645, %fd1655;
	fma.rn.f64 	%fd1658, %fd1657, %fd1645, %fd1656;
	fma.rn.f64 	%fd1659, %fd1658, %fd3888, %fd3888;
	fma.rn.f64 	%fd1660, %fd1658, %fd1645, 0d3FF0000000000000;
	selp.f64 	%fd1661, %fd1660, %fd1659, %p303;
	and.b32  	%r2234, %r3749, 2;
	setp.eq.s32 	%p304, %r2234, 0;
	mov.f64 	%fd1662, 0d0000000000000000;
	sub.f64 	%fd1663, %fd1662, %fd1661;
	selp.f64 	%fd231, %fd1661, %fd1663, %p304;
	st.global.f64 	[%rd56], %fd231;
	ld.global.u32 	%r2235, [%rd16];
	mul.lo.s32 	%r2236, %r2235, %r1902;
	mul.wide.s32 	%rd375, %r2236, 8;
	add.s64 	%rd376, %rd11, %rd375;
	ld.global.f64 	%fd232, [%rd376+8];
	{
	.reg .b32 %temp; 
	mov.b64 	{%temp, %r877}, %fd232;
	}
	abs.f64 	%fd233, %fd232;
	{ // callseq 164, 0
	.param .b64 param0;
	st.param.f64 	[param0], %fd233;
	.param .b64 param1;
	st.param.f64 	[param1], 0d4059000000000000;
	.param .b64 retval0;
	call.uni (retval0), 
	__internal_accurate_pow, 
	(
	param0, 
	param1
	);
	ld.param.f64 	%fd1664, [retval0];
	} // callseq 164
	setp.lt.s32 	%p305, %r877, 0;
	neg.f64 	%fd1666, %fd1664;
	selp.f64 	%fd1667, %fd1666, %fd1664, %p302;
	selp.f64 	%fd3890, %fd1667, %fd1664, %p305;
	setp.neu.f64 	%p306, %fd232, 0d0000000000000000;
	@%p306 bra 	$L__BB40_371;
	setp.eq.s32 	%p307, %r871, 1076887552;
	selp.b32 	%r2237, %r877, 0, %p307;
	setp.lt.s32 	%p308, %r2213, 0;
	or.b32  	%r2238, %r2237, 2146435072;
	selp.b32 	%r2239, %r2238, %r2237, %p308;
	mov.b32 	%r2240, 0;
	mov.b64 	%fd3890, {%r2240, %r2239};
$L__BB40_371:
	add.f64 	%fd1668, %fd232, 0d4059000000000000;
	{
	.reg .b32 %temp; 
	mov.b64 	{%temp, %r2241}, %fd1668;
	}
	and.b32  	%r2242, %r2241, 2146435072;
	setp.ne.s32 	%p309, %r2242, 2146435072;
	@%p309 bra 	$L__BB40_376;
	setp.num.f64 	%p310, %fd232, %fd232;
	@%p310 bra 	$L__BB40_374;
	mov.f64 	%fd1669, 0d4059000000000000;
	add.rn.f64 	%fd3890, %fd232, %fd1669;
	bra.uni 	$L__BB40_376;
$L__BB40_374:
	setp.neu.f64 	%p311, %fd233, 0d7FF0000000000000;
	@%p311 bra 	$L__BB40_376;
	setp.lt.s32 	%p312, %r877, 0;
	setp.eq.s32 	%p313, %r871, 1076887552;
	setp.lt.s32 	%p314, %r2213, 0;
	selp.b32 	%r2244, 0, 2146435072, %p314;
	and.b32  	%r2245, %r2213, 2147483647;
	setp.ne.s32 	%p315, %r2245, 1071644672;
	or.b32  	%r2246, %r2244, -2147483648;
	selp.b32 	%r2247, %r2246, %r2244, %p315;
	selp.b32 	%r2248, %r2247, %r2244, %p313;
	selp.b32 	%r2249, %r2248, %r2244, %p312;
	mov.b32 	%r2250, 0;
	mov.b64 	%fd3890, {%r2250, %r2249};
$L__BB40_376:
	setp.eq.f64 	%p316, %fd232, 0d3FF0000000000000;
	mul.f64 	%fd1670, %fd3890, 0d3FF921FB54442D18;
	selp.f64 	%fd240, 0d3FF921FB54442D18, %fd1670, %p316;
	abs.f64 	%fd241, %fd240;
	setp.neu.f64 	%p317, %fd241, 0d7FF0000000000000;
	@%p317 bra 	$L__BB40_378;
	mov.f64 	%fd1676, 0d0000000000000000;
	mul.rn.f64 	%fd3892, %fd240, %fd1676;
	mov.b32 	%r3751, 1;
	bra.uni 	$L__BB40_381;
$L__BB40_378:
	mul.f64 	%fd1671, %fd240, 0d3FE45F306DC9C883;
	cvt.rni.s32.f64 	%r3750, %fd1671;
	cvt.rn.f64.s32 	%fd1672, %r3750;
	fma.rn.f64 	%fd1673, %fd1672, 0dBFF921FB54442D18, %fd240;
	fma.rn.f64 	%fd1674, %fd1672, 0dBC91A62633145C00, %fd1673;
	fma.rn.f64 	%fd3892, %fd1672, 0dB97B839A252049C0, %fd1674;
	setp.ltu.f64 	%p318, %fd241, 0d41E0000000000000;
	@%p318 bra 	$L__BB40_380;
	{ // callseq 165, 0
	.param .b64 param0;
	st.param.f64 	[param0], %fd240;
	.param .align 16 .b8 retval0[16];
	call.uni (retval0), 
	__internal_trig_reduction_slowpathd, 
	(
	param0
	);
	ld.param.f64 	%fd3892, [retval0];
	ld.param.b32 	%r3750, [retval0+8];
	} // callseq 165
$L__BB40_380:
	add.s32 	%r3751, %r3750, 1;
$L__BB40_381:
	setp.eq.s32 	%p319, %r871, 1076887552;
	shl.b32 	%r2255, %r3751, 6;
	cvt.u64.u32 	%rd377, %r2255;
	and.b64  	%rd378, %rd377, 64;
	add.s64 	%rd380, %rd373, %rd378;
	mul.rn.f64 	%fd1677, %fd3892, %fd3892;
	and.b32  	%r2256, %r3751, 1;
	setp.eq.b32 	%p320, %r2256, 1;
	selp.f64 	%fd1678, 0dBDA8FF8320FD8164, 0d3DE5DB65F9785EBA, %p320;
	ld.global.nc.v2.f64 	{%fd1679, %fd1680}, [%rd380];
	fma.rn.f64 	%fd1681, %fd1678, %fd1677, %fd1679;
	fma.rn.f64 	%fd1682, %fd1681, %fd1677, %fd1680;
	ld.global.nc.v2.f64 	{%fd1683, %fd1684}, [%rd380+16];
	fma.rn.f64 	%fd1685, %fd1682, %fd1677, %fd1683;
	fma.rn.f64 	%fd1686, %fd1685, %fd1677, %fd1684;
	ld.global.nc.v2.f64 	{%fd1687, %fd1688}, [%rd380+32];
	fma.rn.f64 	%fd1689, %fd1686, %fd1677, %fd1687;
	fma.rn.f64 	%fd1690, %fd1689, %fd1677, %fd1688;
	fma.rn.f64 	%fd1691, %fd1690, %fd3892, %fd3892;
	fma.rn.f64 	%fd1692, %fd1690, %fd1677, 0d3FF0000000000000;
	selp.f64 	%fd1693, %fd1692, %fd1691, %p320;
	and.b32  	%r2257, %r3751, 2;
	setp.eq.s32 	%p321, %r2257, 0;
	mov.f64 	%fd1694, 0d0000000000000000;
	sub.f64 	%fd1695, %fd1694, %fd1693;
	selp.f64 	%fd1696, %fd1693, %fd1695, %p321;
	mul.f64 	%fd1697, %fd231, %fd1696;
	mul.f64 	%fd1698, %fd3884, %fd1697;
	st.global.f64 	[%rd56], %fd1698;
	ld.global.u32 	%r2258, [%rd16];
	mul.lo.s32 	%r2259, %r2258, %r1902;
	mul.wide.s32 	%rd381, %r2259, 8;
	add.s64 	%rd382, %rd11, %rd381;
	ld.global.f64 	%fd247, [%rd382];
	{
	.reg .b32 %temp; 
	mov.b64 	{%temp, %r883}, %fd247;
	}
	abs.f64 	%fd248, %fd247;
	{ // callseq 166, 0
	.param .b64 param0;
	st.param.f64 	[param0], %fd248;
	.param .b64 param1;
	st.param.f64 	[param1], 0d4059000000000000;
	.param .b64 retval0;
	call.uni (retval0), 
	__internal_accurate_pow, 
	(
	param0, 
	param1
	);
	ld.param.f64 	%fd1699, [retval0];
	} // callseq 166
	setp.lt.s32 	%p322, %r883, 0;
	neg.f64 	%fd1701, %fd1699;
	selp.f64 	%fd1702, %fd1701, %fd1699, %p319;
	selp.f64 	%fd3894, %fd1702, %fd1699, %p322;
	setp.neu.f64 	%p323, %fd247, 0d0000000000000000;
	@%p323 bra 	$L__BB40_383;
	setp.eq.s32 	%p324, %r871, 1076887552;
	selp.b32 	%r2260, %r883, 0, %p324;
	setp.lt.s32 	%p325, %r2213, 0;
	or.b32  	%r2261, %r2260, 2146435072;
	selp.b32 	%r2262, %r2261, %r2260, %p325;
	mov.b32 	%r2263, 0;
	mov.b64 	%fd3894, {%r2263, %r2262};
$L__BB40_383:
	add.f64 	%fd1703, %fd247, 0d4059000000000000;
	{
	.reg .b32 %temp; 
	mov.b64 	{%temp, %r2264}, %fd1703;
	}
	and.b32  	%r2265, %r2264, 2146435072;
	setp.ne.s32 	%p326, %r2265, 2146435072;
	@%p326 bra 	$L__BB40_388;
	setp.num.f64 	%p327, %fd247, %fd247;
	@%p327 bra 	$L__BB40_386;
	mov.f64 	%fd1704, 0d4059000000000000;
	add.rn.f64 	%fd3894, %fd247, %fd1704;
	bra.uni 	$L__BB40_388;
$L__BB40_386:
	setp.neu.f64 	%p328, %fd248, 0d7FF0000000000000;
	@%p328 bra 	$L__BB40_388;
	setp.lt.s32 	%p329, %r883, 0;
	setp.eq.s32 	%p330, %r871, 1076887552;
	setp.lt.s32 	%p331, %r2213, 0;
	selp.b32 	%r2267, 0, 2146435072, %p331;
	and.b32  	%r2268, %r2213, 2147483647;
	setp.ne.s32 	%p332, %r2268, 1071644672;
	or.b32  	%r2269, %r2267, -2147483648;
	selp.b32 	%r2270, %r2269, %r2267, %p332;
	selp.b32 	%r2271, %r2270, %r2267, %p330;
	selp.b32 	%r2272, %r2271, %r2267, %p329;
	mov.b32 	%r2273, 0;
	mov.b64 	%fd3894, {%r2273, %r2272};
$L__BB40_388:
	setp.eq.f64 	%p333, %fd247, 0d3FF0000000000000;
	mul.f64 	%fd1705, %fd3894, 0d3FF921FB54442D18;
	selp.f64 	%fd255, 0d3FF921FB54442D18, %fd1705, %p333;
	abs.f64 	%fd256, %fd255;
	setp.neu.f64 	%p334, %fd256, 0d7FF0000000000000;
	@%p334 bra 	$L__BB40_390;
	mov.f64 	%fd1711, 0d0000000000000000;
	mul.rn.f64 	%fd3896, %fd255, %fd1711;
	mov.b32 	%r3753, 1;
	bra.uni 	$L__BB40_393;
$L__BB40_390:
	mul.f64 	%fd1706, %fd255, 0d3FE45F306DC9C883;
	cvt.rni.s32.f64 	%r3752, %fd1706;
	cvt.rn.f64.s32 	%fd1707, %r3752;
	fma.rn.f64 	%fd1708, %fd1707, 0dBFF921FB54442D18, %fd255;
	fma.rn.f64 	%fd1709, %fd1707, 0dBC91A62633145C00, %fd1708;
	fma.rn.f64 	%fd3896, %fd1707, 0dB97B839A252049C0, %fd1709;
	setp.ltu.f64 	%p335, %fd256, 0d41E0000000000000;
	@%p335 bra 	$L__BB40_392;
	{ // callseq 167, 0
	.param .b64 param0;
	st.param.f64 	[param0], %fd255;
	.param .align 16 .b8 retval0[16];
	call.uni (retval0), 
	__internal_trig_reduction_slowpathd, 
	(
	param0
	);
	ld.param.f64 	%fd3896, [retval0];
	ld.param.b32 	%r3752, [retval0+8];
	} // callseq 167
$L__BB40_392:
	add.s32 	%r3753, %r3752, 1;
$L__BB40_393:
	setp.eq.s32 	%p336, %r871, 1076887552;
	shl.b32 	%r2278, %r3753, 6;
	cvt.u64.u32 	%rd383, %r2278;
	and.b64  	%rd384, %rd383, 64;
	add.s64 	%rd386, %rd373, %rd384;
	mul.rn.f64 	%fd1712, %fd3896, %fd3896;
	and.b32  	%r2279, %r3753, 1;
	setp.eq.b32 	%p337, %r2279, 1;
	selp.f64 	%fd1713, 0dBDA8FF8320FD8164, 0d3DE5DB65F9785EBA, %p337;
	ld.global.nc.v2.f64 	{%fd1714, %fd1715}, [%rd386];
	fma.rn.f64 	%fd1716, %fd1713, %fd1712, %fd1714;
	fma.rn.f64 	%fd1717, %fd1716, %fd1712, %fd1715;
	ld.global.nc.v2.f64 	{%fd1718, %fd1719}, [%rd386+16];
	fma.rn.f64 	%fd1720, %fd1717, %fd1712, %fd1718;
	fma.rn.f64 	%fd1721, %fd1720, %fd1712, %fd1719;
	ld.global.nc.v2.f64 	{%fd1722, %fd1723}, [%rd386+32];
	fma.rn.f64 	%fd1724, %fd1721, %fd1712, %fd1722;
	fma.rn.f64 	%fd1725, %fd1724, %fd1712, %fd1723;
	fma.rn.f64 	%fd1726, %fd1725, %fd3896, %fd3896;
	fma.rn.f64 	%fd1727, %fd1725, %fd1712, 0d3FF0000000000000;
	selp.f64 	%fd1728, %fd1727, %fd1726, %p337;
	and.b32  	%r2280, %r3753, 2;
	setp.eq.s32 	%p338, %r2280, 0;
	mov.f64 	%fd1729, 0d0000000000000000;
	sub.f64 	%fd1730, %fd1729, %fd1728;
	selp.f64 	%fd262, %fd1728, %fd1730, %p338;
	st.global.f64 	[%rd56+8], %fd262;
	ld.global.u32 	%r2281, [%rd16];
	mul.lo.s32 	%r2282, %r2281, %r1902;
	mul.wide.s32 	%rd387, %r2282, 8;
	add.s64 	%rd388, %rd11, %rd387;
	ld.global.f64 	%fd263, [%rd388+8];
	{
	.reg .b32 %temp; 
	mov.b64 	{%temp, %r889}, %fd263;
	}
	abs.f64 	%fd264, %fd263;
	{ // callseq 168, 0
	.param .b64 param0;
	st.param.f64 	[param0], %fd264;
	.param .b64 param1;
	st.param.f64 	[param1], 0d4059000000000000;
	.param .b64 retval0;
	call.uni (retval0), 
	__internal_accurate_pow, 
	(
	param0, 
	param1
	);
	ld.param.f64 	%fd1731, [retval0];
	} // callseq 168
	setp.lt.s32 	%p339, %r889, 0;
	neg.f64 	%fd1733, %fd1731;
	selp.f64 	%fd1734, %fd1733, %fd1731, %p336;
	selp.f64 	%fd3898, %fd1734, %fd1731, %p339;
	setp.neu.f64 	%p340, %fd263, 0d0000000000000000;
	@%p340 bra 	$L__BB40_395;
	setp.eq.s32 	%p341, %r871, 1076887552;
	selp.b32 	%r2283, %r889, 0, %p341;
	setp.lt.s32 	%p342, %r2213, 0;
	or.b32  	%r2284, %r2283, 2146435072;
	selp.b32 	%r2285, %r2284, %r2283, %p342;
	mov.b32 	%r2286, 0;
	mov.b64 	%fd3898, {%r2286, %r2285};
$L__BB40_395:
	add.f64 	%fd1735, %fd263, 0d4059000000000000;
	{
	.reg .b32 %temp; 
	mov.b64 	{%temp, %r2287}, %fd1735;
	}
	and.b32  	%r2288, %r2287, 2146435072;
	setp.ne.s32 	%p343, %r2288, 2146435072;
	@%p343 bra 	$L__BB40_400;
	setp.num.f64 	%p344, %fd263, %fd263;
	@%p344 bra 	$L__BB40_398;
	mov.f64 	%fd1736, 0d4059000000000000;
	add.rn.f64 	%fd3898, %fd263, %fd1736;
	bra.uni 	$L__BB40_400;
$L__BB40_398:
	setp.neu.f64 	%p345, %fd264, 0d7FF0000000000000;
	@%p345 bra 	$L__BB40_400;
	setp.lt.s32 	%p346, %r889, 0;
	setp.eq.s32 	%p347, %r871, 1076887552;
	setp.lt.s32 	%p348, %r2213, 0;
	selp.b32 	%r2290, 0, 2146435072, %p348;
	and.b32  	%r2291, %r2213, 2147483647;
	setp.ne.s32 	%p349, %r2291, 1071644672;
	or.b32  	%r2292, %r2290, -2147483648;
	selp.b32 	%r2293, %r2292, %r2290, %p349;
	selp.b32 	%r2294, %r2293, %r2290, %p347;
	selp.b32 	%r2295, %r2294, %r2290, %p346;
	mov.b32 	%r2296, 0;
	mov.b64 	%fd3898, {%r2296, %r2295};
$L__BB40_400:
	setp.eq.f64 	%p350, %fd263, 0d3FF0000000000000;
	mul.f64 	%fd1737, %fd3898, 0d3FF921FB54442D18;
	selp.f64 	%fd271, 0d3FF921FB54442D18, %fd1737, %p350;
	abs.f64 	%fd272, %fd271;
	setp.neu.f64 	%p351, %fd272, 0d7FF0000000000000;
	@%p351 bra 	$L__BB40_402;
	mov.f64 	%fd1743, 0d0000000000000000;
	mul.rn.f64 	%fd3899, %fd271, %fd1743;
	mov.b32 	%r3754, 0;
	bra.uni 	$L__BB40_404;
$L__BB40_402:
	mul.f64 	%fd1738, %fd271, 0d3FE45F306DC9C883;
	cvt.rni.s32.f64 	%r3754, %fd1738;
	cvt.rn.f64.s32 	%fd1739, %r3754;
	fma.rn.f64 	%fd1740, %fd1739, 0dBFF921FB54442D18, %fd271;
	fma.rn.f64 	%fd1741, %fd1739, 0dBC91A62633145C00, %fd1740;
	fma.rn.f64 	%fd3899, %fd1739, 0dB97B839A252049C0, %fd1741;
	setp.ltu.f64 	%p352, %fd272, 0d41E0000000000000;
	@%p352 bra 	$L__BB40_404;
	{ // callseq 169, 0
	.param .b64 param0;
	st.param.f64 	[param0], %fd271;
	.param .align 16 .b8 retval0[16];
	call.uni (retval0), 
	__internal_trig_reduction_slowpathd, 
	(
	param0
	);
	ld.param.f64 	%fd3899, [retval0];
	ld.param.b32 	%r3754, [retval0+8];
	} // callseq 169
$L__BB40_404:
	setp.eq.s32 	%p353, %r871, 1076887552;
	shl.b32 	%r2301, %r3754, 6;
	cvt.u64.u32 	%rd389, %r2301;
	and.b64  	%rd390, %rd389, 64;
	add.s64 	%rd392, %rd373, %rd390;
	mul.rn.f64 	%fd1744, %fd3899, %fd3899;
	and.b32  	%r2302, %r3754, 1;
	setp.eq.b32 	%p354, %r2302, 1;
	selp.f64 	%fd1745, 0dBDA8FF8320FD8164, 0d3DE5DB65F9785EBA, %p354;
	ld.global.nc.v2.f64 	{%fd1746, %fd1747}, [%rd392];
	fma.rn.f64 	%fd1748, %fd1745, %fd1744, %fd1746;
	fma.rn.f64 	%fd1749, %fd1748, %fd1744, %fd1747;
	ld.global.nc.v2.f64 	{%fd1750, %fd1751}, [%rd392+16];
	fma.rn.f64 	%fd1752, %fd1749, %fd1744, %fd1750;
	fma.rn.f64 	%fd1753, %fd1752, %fd1744, %fd1751;
	ld.global.nc.v2.f64 	{%fd1754, %fd1755}, [%rd392+32];
	fma.rn.f64 	%fd1756, %fd1753, %fd1744, %fd1754;
	fma.rn.f64 	%fd1757, %fd1756, %fd1744, %fd1755;
	fma.rn.f64 	%fd1758, %fd1757, %fd3899, %fd3899;
	fma.rn.f64 	%fd1759, %fd1757, %fd1744, 0d3FF0000000000000;
	selp.f64 	%fd1760, %fd1759, %fd1758, %p354;
	and.b32  	%r2303, %r3754, 2;
	setp.eq.s32 	%p355, %r2303, 0;
	mov.f64 	%fd1761, 0d0000000000000000;
	sub.f64 	%fd1762, %fd1761, %fd1760;
	selp.f64 	%fd1763, %fd1760, %fd1762, %p355;
	mul.f64 	%fd1764, %fd262, %fd1763;
	mul.f64 	%fd1765, %fd3884, %fd1764;
	st.global.f64 	[%rd56+8], %fd1765;
	ld.global.u32 	%r2304, [%rd16];
	mul.lo.s32 	%r2305, %r2304, %r1902;
	mul.wide.s32 	%rd393, %r2305, 8;
	add.s64 	%rd394, %rd11, %rd393;
	ld.global.f64 	%fd277, [%rd394];
	{
	.reg .b32 %temp; 
	mov.b64 	{%temp, %r893}, %fd277;
	}
	abs.f64 	%fd278, %fd277;
	{ // callseq 170, 0
	.param .b64 param0;
	st.param.f64 	[param0], %fd278;
	.param .b64 param1;
	st.param.f64 	[param1], 0d4059000000000000;
	.param .b64 retval0;
	call.uni (retval0), 
	__internal_accurate_pow, 
	(
	param0, 
	param1
	);
	ld.param.f64 	%fd1766, [retval0];
	} // callseq 170
	setp.lt.s32 	%p356, %r893, 0;
	neg.f64 	%fd1768, %fd1766;
	selp.f64 	%fd1769, %fd1768, %fd1766, %p353;
	selp.f64 	%fd3901, %fd1769, %fd1766, %p356;
	setp.neu.f64 	%p357, %fd277, 0d0000000000000000;
	@%p357 bra 	$L__BB40_406;
	setp.eq.s32 	%p358, %r871, 1076887552;
	selp.b32 	%r2306, %r893, 0, %p358;
	setp.lt.s32 	%p359, %r2213, 0;
	or.b32  	%r2307, %r2306, 2146435072;
	selp.b32 	%r2308, %r2307, %r2306, %p359;
	mov.b32 	%r2309, 0;
	mov.b64 	%fd3901, {%r2309, %r2308};
$L__BB40_406:
	add.f64 	%fd1770, %fd277, 0d4059000000000000;
	{
	.reg .b32 %temp; 
	mov.b64 	{%temp, %r2310}, %fd1770;
	}
	and.b32  	%r2311, %r2310, 2146435072;
	setp.ne.s32 	%p360, %r2311, 2146435072;
	@%p360 bra 	$L__BB40_411;
	setp.num.f64 	%p361, %fd277, %fd277;
	@%p361 bra 	$L__BB40_409;
	mov.f64 	%fd1771, 0d4059000000000000;
	add.rn.f64 	%fd3901, %fd277, %fd1771;
	bra.uni 	$L__BB40_411;
$L__BB40_409:
	setp.neu.f64 	%p362, %fd278, 0d7FF0000000000000;
	@%p362 bra 	$L__BB40_411;
	setp.lt.s32 	%p363, %r893, 0;
	setp.eq.s32 	%p364, %r871, 1076887552;
	setp.lt.s32 	%p365, %r2213, 0;
	selp.b32 	%r2313, 0, 2146435072, %p365;
	and.b32  	%r2314, %r2213, 2147483647;
	setp.ne.s32 	%p366, %r2314, 1071644672;
	or.b32  	%r2315, %r2313, -2147483648;
	selp.b32 	%r2316, %r2315, %r2313, %p366;
	selp.b32 	%r2317, %r2316, %r2313, %p364;
	selp.b32 	%r2318, %r2317, %r2313, %p363;
	mov.b32 	%r2319, 0;
	mov.b64 	%fd3901, {%r2319, %r2318};
$L__BB40_411:
	setp.eq.f64 	%p367, %fd277, 0d3FF0000000000000;
	mul.f64 	%fd1772, %fd3901, 0d3FF921FB54442D18;
	selp.f64 	%fd285, 0d3FF921FB54442D18, %fd1772, %p367;
	abs.f64 	%fd286, %fd285;
	setp.neu.f64 	%p368, %fd286, 0d7FF0000000000000;
	@%p368 bra 	$L__BB40_413;
	mov.f64 	%fd1778, 0d0000000000000000;
	mul.rn.f64 	%fd3902, %fd285, %fd1778;
	mov.b32 	%r3755, 0;
	bra.uni 	$L__BB40_415;
$L__BB40_413:
	mul.f64 	%fd1773, %fd285, 0d3FE45F306DC9C883;
	cvt.rni.s32.f64 	%r3755, %fd1773;
	cvt.rn.f64.s32 	%fd1774, %r3755;
	fma.rn.f64 	%fd1775, %fd1774, 0dBFF921FB54442D18, %fd285;
	fma.rn.f64 	%fd1776, %fd1774, 0dBC91A62633145C00, %fd1775;
	fma.rn.f64 	%fd3902, %fd1774, 0dB97B839A252049C0, %fd1776;
	setp.ltu.f64 	%p369, %fd286, 0d41E0000000000000;
	@%p369 bra 	$L__BB40_415;
	{ // callseq 171, 0
	.param .b64 param0;
	st.param.f64 	[param0], %fd285;
	.param .align 16 .b8 retval0[16];
	call.uni (retval0), 
	__internal_trig_reduction_slowpathd, 
	(
	param0
	);
	ld.param.f64 	%fd3902, [retval0];
	ld.param.b32 	%r3755, [retval0+8];
	} // callseq 171
$L__BB40_415:
	shl.b32 	%r2322, %r3755, 6;
	cvt.u64.u32 	%rd395, %r2322;
	and.b64  	%rd396, %rd395, 64;
	add.s64 	%rd398, %rd373, %rd396;
	mul.rn.f64 	%fd1779, %fd3902, %fd3902;
	and.b32  	%r2323, %r3755, 1;
	setp.eq.b32 	%p370, %r2323, 1;
	selp.f64 	%fd1780, 0dBDA8FF8320FD8164, 0d3DE5DB65F9785EBA, %p370;
	ld.global.nc.v2.f64 	{%fd1781, %fd1782}, [%rd398];
	fma.rn.f64 	%fd1783, %fd1780, %fd1779, %fd1781;
	fma.rn.f64 	%fd1784, %fd1783, %fd1779, %fd1782;
	ld.global.nc.v2.f64 	{%fd1785, %fd1786}, [%rd398+16];
	fma.rn.f64 	%fd1787, %fd1784, %fd1779, %fd1785;
	fma.rn.f64 	%fd1788, %fd1787, %fd1779, %fd1786;
	ld.global.nc.v2.f64 	{%fd1789, %fd1790}, [%rd398+32];
	fma.rn.f64 	%fd1791, %fd1788, %fd1779, %fd1789;
	fma.rn.f64 	%fd1792, %fd1791, %fd1779, %fd1790;
	fma.rn.f64 	%fd1793, %fd1792, %fd3902, %fd3902;
	fma.rn.f64 	%fd1794, %fd1792, %fd1779, 0d3FF0000000000000;
	selp.f64 	%fd1795, %fd1794, %fd1793, %p370;
	and.b32  	%r2324, %r3755, 2;
	setp.eq.s32 	%p371, %r2324, 0;
	mov.f64 	%fd1796, 0d0000000000000000;
	sub.f64 	%fd1797, %fd1796, %fd1795;
	selp.f64 	%fd1798, %fd1795, %fd1797, %p371;
	mul.f64 	%fd1799, %fd3884, %fd1798;
	st.global.f64 	[%rd56+16], %fd1799;
	ld.global.u32 	%r3677, [%rd12];
$L__BB40_416:
	setp.ne.s32 	%p372, %r3677, 5;
	@%p372 bra 	$L__BB40_448;
	ld.global.u32 	%r899, [%rd16];
	setp.lt.s32 	%p373, %r899, 3;
	mov.f64 	%fd3910, 0d0000000000000000;
	@%p373 bra 	$L__BB40_429;
	mul.lo.s32 	%r900, %r899, %r1902;
	add.s32 	%r901, %r899, -2;
	and.b32  	%r902, %r901, 7;
	setp.lt.u32 	%p374, %r899, 10;
	mov.b32 	%r3759, 2;
	mov.f64 	%fd3910, 0d0000000000000000;
	@%p374 bra 	$L__BB40_421;
	and.b32  	%r903, %r901, -8;
	mov.b32 	%r3757, 2;
	mov.f64 	%fd3910, 0d0000000000000000;
$L__BB40_420:
	.pragma "nounroll";
	add.s32 	%r2328, %r900, %r3757;
	mul.wide.u32 	%rd399, %r2328, 8;
	add.s64 	%rd400, %rd11, %rd399;
	ld.global.f64 	%fd1804, [%rd400];
	add.f64 	%fd1805, %fd1804, 0dBFE0000000000000;
	fma.rn.f64 	%fd1806, %fd1805, %fd1805, %fd3910;
	ld.global.f64 	%fd1807, [%rd400+8];
	add.f64 	%fd1808, %fd1807, 0dBFE0000000000000;
	fma.rn.f64 	%fd1809, %fd1808, %fd1808, %fd1806;
	ld.global.f64 	%fd1810, [%rd400+16];
	add.f64 	%fd1811, %fd1810, 0dBFE0000000000000;
	fma.rn.f64 	%fd1812, %fd1811, %fd1811, %fd1809;
	ld.global.f64 	%fd1813, [%rd400+24];
	add.f64 	%fd1814, %fd1813, 0dBFE0000000000000;
	fma.rn.f64 	%fd1815, %fd1814, %fd1814, %fd1812;
	ld.global.f64 	%fd1816, [%rd400+32];
	add.f64 	%fd1817, %fd1816, 0dBFE0000000000000;
	fma.rn.f64 	%fd1818, %fd1817, %fd1817, %fd1815;
	ld.global.f64 	%fd1819, [%rd400+40];
	add.f64 	%fd1820, %fd1819, 0dBFE0000000000000;
	fma.rn.f64 	%fd1821, %fd1820, %fd1820, %fd1818;
	ld.global.f64 	%fd1822, [%rd400+48];
	add.f64 	%fd1823, %fd1822, 0dBFE0000000000000;
	fma.rn.f64 	%fd1824, %fd1823, %fd1823, %fd1821;
	ld.global.f64 	%fd1825, [%rd400+56];
	add.f64 	%fd1826, %fd1825, 0dBFE0000000000000;
	fma.rn.f64 	%fd3910, %fd1826, %fd1826, %fd1824;
	add.s32 	%r3759, %r3757, 8;
	add.s32 	%r2329, %r3757, 6;
	setp.ne.s32 	%p375, %r2329, %r903;
	mov.u32 	%r3757, %r3759;
	@%p375 bra 	$L__BB40_420;
$L__BB40_421:
	setp.eq.s32 	%p376, %r902, 0;
	@%p376 bra 	$L__BB40_429;
	and.b32  	%r907, %r901, 3;
	setp.lt.u32 	%p377, %r902, 4;
	@%p377 bra 	$L__BB40_424;
	add.s32 	%r2330, %r900, %r3759;
	mul.wide.s32 	%rd401, %r2330, 8;
	add.s64 	%rd402, %rd11, %rd401;
	ld.global.f64 	%fd1828, [%rd402];
	add.f64 	%fd1829, %fd1828, 0dBFE0000000000000;
	fma.rn.f64 	%fd1830, %fd1829, %fd1829, %fd3910;
	ld.global.f64 	%fd1831, [%rd402+8];
	add.f64 	%fd1832, %fd1831, 0dBFE0000000000000;
	fma.rn.f64 	%fd1833, %fd1832, %fd1832, %fd1830;
	ld.global.f64 	%fd1834, [%rd402+16];
	add.f64 	%fd1835, %fd1834, 0dBFE0000000000000;
	fma.rn.f64 	%fd1836, %fd1835, %fd1835, %fd1833;
	ld.global.f64 	%fd1837, [%rd402+24];
	add.f64 	%fd1838, %fd1837, 0dBFE0000000000000;
	fma.rn.f64 	%fd3910, %fd1838, %fd1838, %fd1836;
	add.s32 	%r3759, %r3759, 4;
$L__BB40_424:
	setp.eq.s32 	%p378, %r907, 0;
	@%p378 bra 	$L__BB40_429;
	setp.eq.s32 	%p379, %r907, 1;
	@%p379 bra 	$L__BB40_427;
	add.s32 	%r2331, %r900, %r3759;
	mul.wide.s32 	%rd403, %r2331, 8;
	add.s64 	%rd404, %rd11, %rd403;
	ld.global.f64 	%fd1840, [%rd404];
	add.f64 	%fd1841, %fd1840, 0dBFE0000000000000;
	fma.rn.f64 	%fd1842, %fd1841, %fd1841, %fd3910;
	ld.global.f64 	%fd1843, [%rd404+8];
	add.f64 	%fd1844, %fd1843, 0dBFE0000000000000;
	fma.rn.f64 	%fd3910, %fd1844, %fd1844, %fd1842;
	add.s32 	%r3759, %r3759, 2;
$L__BB40_427:
	and.b32  	%r2332, %r899, 1;
	setp.eq.b32 	%p380, %r2332, 1;
	not.pred 	%p381, %p380;
	@%p381 bra 	$L__BB40_429;
	add.s32 	%r2333, %r900, %r3759;
	mul.wide.s32 	%rd405, %r2333, 8;
	add.s64 	%rd406, %rd11, %rd405;
	ld.global.f64 	%fd1845, [%rd406];
	add.f64 	%fd1846, %fd1845, 0dBFE0000000000000;
	fma.rn.f64 	%fd3910, %fd1846, %fd1846, %fd3910;
$L__BB40_429:
	mul.lo.s32 	%r2335, %r899, %r1902;
	mul.wide.s32 	%rd407, %r2335, 8;
	add.s64 	%rd408, %rd11, %rd407;
	ld.global.f64 	%fd1847, [%rd408];
	ld.global.f64 	%fd1848, [%rd408+8];
	add.f64 	%fd1849, %fd3910, %fd3910;
	fma.rn.f64 	%fd1850, %fd1849, %fd1848, 0d3FF0000000000000;
	add.f64 	%fd303, %fd3910, 0d3FF0000000000000;
	div.rn.f64 	%fd304, %fd1850, %fd303;
	mul.f64 	%fd305, %fd1847, 0d3FF921FB54442D18;
	abs.f64 	%fd306, %fd305;
	setp.neu.f64 	%p382, %fd306, 0d7FF0000000000000;
	@%p382 bra 	$L__BB40_431;
	mov.f64 	%fd1856, 0d0000000000000000;
	mul.rn.f64 	%fd3912, %fd305, %fd1856;
	mov.b32 	%r3762, 1;
	bra.uni 	$L__BB40_434;
$L__BB40_431:
	mul.f64 	%fd1851, %fd305, 0d3FE45F306DC9C883;
	cvt.rni.s32.f64 	%r3761, %fd1851;
	cvt.rn.f64.s32 	%fd1852, %r3761;
	fma.rn.f64 	%fd1853, %fd1852, 0dBFF921FB54442D18, %fd305;
	fma.rn.f64 	%fd1854, %fd1852, 0dBC91A62633145C00, %fd1853;
	fma.rn.f64 	%fd3912, %fd1852, 0dB97B839A252049C0, %fd1854;
	setp.ltu.f64 	%p383, %fd306, 0d41E0000000000000;
	@%p383 bra 	$L__BB40_433;
	{ // callseq 172, 0
	.param .b64 param0;
	st.param.f64 	[param0], %fd305;
	.param .align 16 .b8 retval0[16];
	call.uni (retval0), 
	__internal_trig_reduction_slowpathd, 
	(
	param0
	);
	ld.param.f64 	%fd3912, [retval0];
	ld.param.b32 	%r3761, [retval0+8];
	} // callseq 172
$L__BB40_433:
	add.s32 	%r3762, %r3761, 1;
$L__BB40_434:
	shl.b32 	%r2338, %r3762, 6;
	cvt.u64.u32 	%rd409, %r2338;
	and.b64  	%rd410, %rd409, 64;
	mov.u64 	%rd411, __cudart_sin_cos_coeffs;
	add.s64 	%rd412, %rd411, %rd410;
	mul.rn.f64 	%fd1857, %fd3912, %fd3912;
	and.b32  	%r2339, %r3762, 1;
	setp.eq.b32 	%p384, %r2339, 1;
	selp.f64 	%fd1858, 0dBDA8FF8320FD8164, 0d3DE5DB65F9785EBA, %p384;
	ld.global.nc.v2.f64 	{%fd1859, %fd1860}, [%rd412];
	fma.rn.f64 	%fd1861, %fd1858, %fd1857, %fd1859;
	fma.rn.f64 	%fd1862, %fd1861, %fd1857, %fd1860;
	ld.global.nc.v2.f64 	{%fd1863, %fd1864}, [%rd412+16];
	fma.rn.f64 	%fd1865, %fd1862, %fd1857, %fd1863;
	fma.rn.f64 	%fd1866, %fd1865, %fd1857, %fd1864;
	ld.global.nc.v2.f64 	{%fd1867, %fd1868}, [%rd412+32];
	fma.rn.f64 	%fd1869, %fd1866, %fd1857, %fd1867;
	fma.rn.f64 	%fd1870, %fd1869, %fd1857, %fd1868;
	fma.rn.f64 	%fd1871, %fd1870, %fd3912, %fd3912;
	fma.rn.f64 	%fd1872, %fd1870, %fd1857, 0d3FF0000000000000;
	selp.f64 	%fd1873, %fd1872, %fd1871, %p384;
	and.b32  	%r2340, %r3762, 2;
	setp.eq.s32 	%p385, %r2340, 0;
	mov.f64 	%fd1874, 0d0000000000000000;
	sub.f64 	%fd1875, %fd1874, %fd1873;
	selp.f64 	%fd312, %fd1873, %fd1875, %p385;
	mul.f64 	%fd1876, %fd304, 0d3FE0000000000000;
	mul.f64 	%fd313, %fd1876, 0d3FF921FB54442D18;
	abs.f64 	%fd314, %fd313;
	setp.neu.f64 	%p386, %fd314, 0d7FF0000000000000;
	@%p386 bra 	$L__BB40_436;
	mov.f64 	%fd1882, 0d0000000000000000;
	mul.rn.f64 	%fd3914, %fd313, %fd1882;
	mov.b32 	%r3764, 1;
	bra.uni 	$L__BB40_439;
$L__BB40_436:
	mul.f64 	%fd1877, %fd313, 0d3FE45F306DC9C883;
	cvt.rni.s32.f64 	%r3763, %fd1877;
	cvt.rn.f64.s32 	%fd1878, %r3763;
	fma.rn.f64 	%fd1879, %fd1878, 0dBFF921FB54442D18, %fd313;
	fma.rn.f64 	%fd1880, %fd1878, 0dBC91A62633145C00, %fd1879;
	fma.rn.f64 	%fd3914, %fd1878, 0dB97B839A252049C0, %fd1880;
	setp.ltu.f64 	%p387, %fd314, 0d41E0000000000000;
	@%p387 bra 	$L__BB40_438;
	{ // callseq 173, 0
	.param .b64 param0;
	st.param.f64 	[param0], %fd313;
	.param .align 16 .b8 retval0[16];
	call.uni (retval0), 
	__internal_trig_reduction_slowpathd, 
	(
	param0
	);
	ld.param.f64 	%fd3914, [retval0];
	ld.param.b32 	%r3763, [retval0+8];
	} // callseq 173
$L__BB40_438:
	add.s32 	%r3764, %r3763, 1;
$L__BB40_439:
	setp.neu.f64 	%p388, %fd314, 0d7FF0000000000000;
	shl.b32 	%r2343, %r3764, 6;
	cvt.u64.u32 	%rd413, %r2343;
	and.b64  	%rd414, %rd413, 64;
	add.s64 	%rd416, %rd411, %rd414;
	mul.rn.f64 	%fd1883, %fd3914, %fd3914;
	and.b32  	%r2344, %r3764, 1;
	setp.eq.b32 	%p389, %r2344, 1;
	selp.f64 	%fd1884, 0dBDA8FF8320FD8164, 0d3DE5DB65F9785EBA, %p389;
	ld.global.nc.v2.f64 	{%fd1885, %fd1886}, [%rd416];
	fma.rn.f64 	%fd1887, %fd1884, %fd1883, %fd1885;
	fma.rn.f64 	%fd1888, %fd1887, %fd1883, %fd1886;
	ld.global.nc.v2.f64 	{%fd1889, %fd1890}, [%rd416+16];
	fma.rn.f64 	%fd1891, %fd1888, %fd1883, %fd1889;
	fma.rn.f64 	%fd1892, %fd1891, %fd1883, %fd1890;
	ld.global.nc.v2.f64 	{%fd1893, %fd1894}, [%rd416+32];
	fma.rn.f64 	%fd1895, %fd1892, %fd1883, %fd1893;
	fma.rn.f64 	%fd1896, %fd1895, %fd1883, %fd1894;
	fma.rn.f64 	%fd1897, %fd1896, %fd3914, %fd3914;
	fma.rn.f64 	%fd1898, %fd1896, %fd1883, 0d3FF0000000000000;
	selp.f64 	%fd1899, %fd1898, %fd1897, %p389;
	and.b32  	%r2345, %r3764, 2;
	setp.eq.s32 	%p390, %r2345, 0;
	mov.f64 	%fd1900, 0d0000000000000000;
	sub.f64 	%fd1901, %fd1900, %fd1899;
	selp.f64 	%fd1902, %fd1899, %fd1901, %p390;
	mul.f64 	%fd1903, %fd312, %fd1902;
	mul.f64 	%fd1904, %fd303, %fd1903;
	st.global.f64 	[%rd56], %fd1904;
	@%p388 bra 	$L__BB40_441;
	mov.f64 	%fd1910, 0d0000000000000000;
	mul.rn.f64 	%fd3915, %fd313, %fd1910;
	mov.b32 	%r3765, 0;
	bra.uni 	$L__BB40_443;
$L__BB40_441:
	mul.f64 	%fd1905, %fd313, 0d3FE45F306DC9C883;
	cvt.rni.s32.f64 	%r3765, %fd1905;
	cvt.rn.f64.s32 	%fd1906, %r3765;
	fma.rn.f64 	%fd1907, %fd1906, 0dBFF921FB54442D18, %fd313;
	fma.rn.f64 	%fd1908, %fd1906, 0dBC91A62633145C00, %fd1907;
	fma.rn.f64 	%fd3915, %fd1906, 0dB97B839A252049C0, %fd1908;
	setp.ltu.f64 	%p391, %fd314, 0d41E0000000000000;
	@%p391 bra 	$L__BB40_443;
	{ // callseq 174, 0
	.param .b64 param0;
	st.param.f64 	[param0], %fd313;
	.param .align 16 .b8 retval0[16];
	call.uni (retval0), 
	__internal_trig_reduction_slowpathd, 
	(
	param0
	);
	ld.param.f64 	%fd3915, [retval0];
	ld.param.b32 	%r3765, [retval0+8];
	} // callseq 174
$L__BB40_443:
	setp.neu.f64 	%p392, %fd306, 0d7FF0000000000000;
	shl.b32 	%r2348, %r3765, 6;
	cvt.u64.u32 	%rd417, %r2348;
	and.b64  	%rd418, %rd417, 64;
	add.s64 	%rd420, %rd411, %rd418;
	mul.rn.f64 	%fd1911, %fd3915, %fd3915;
	and.b32  	%r2349, %r3765, 1;
	setp.eq.b32 	%p393, %r2349, 1;
	selp.f64 	%fd1912, 0dBDA8FF8320FD8164, 0d3DE5DB65F9785EBA, %p393;
	ld.global.nc.v2.f64 	{%fd1913, %fd1914}, [%rd420];
	fma.rn.f64 	%fd1915, %fd1912, %fd1911, %fd1913;
	fma.rn.f64 	%fd1916, %fd1915, %fd1911, %fd1914;
	ld.global.nc.v2.f64 	{%fd1917, %fd1918}, [%rd420+16];
	fma.rn.f64 	%fd1919, %fd1916, %fd1911, %fd1917;
	fma.rn.f64 	%fd1920, %fd1919, %fd1911, %fd1918;
	ld.global.nc.v2.f64 	{%fd1921, %fd1922}, [%rd420+32];
	fma.rn.f64 	%fd1923, %fd1920, %fd1911, %fd1921;
	fma.rn.f64 	%fd1924, %fd1923, %fd1911, %fd1922;
	fma.rn.f64 	%fd1925, %fd1924, %fd3915, %fd3915;
	fma.rn.f64 	%fd1926, %fd1924, %fd1911, 0d3FF0000000000000;
	selp.f64 	%fd1927, %fd1926, %fd1925, %p393;
	and.b32  	%r2350, %r3765, 2;
	setp.eq.s32 	%p394, %r2350, 0;
	mov.f64 	%fd1928, 0d0000000000000000;
	sub.f64 	%fd1929, %fd1928, %fd1927;
	selp.f64 	%fd1930, %fd1927, %fd1929, %p394;
	mul.f64 	%fd1931, %fd312, %fd1930;
	mul.f64 	%fd1932, %fd303, %fd1931;
	st.global.f64 	[%rd56+8], %fd1932;
	@%p392 bra 	$L__BB40_445;
	mov.f64 	%fd1938, 0d0000000000000000;
	mul.rn.f64 	%fd3916, %fd305, %fd1938;
	mov.b32 	%r3766, 0;
	bra.uni 	$L__BB40_447;
$L__BB40_445:
	mul.f64 	%fd1933, %fd305, 0d3FE45F306DC9C883;
	cvt.rni.s32.f64 	%r3766, %fd1933;
	cvt.rn.f64.s32 	%fd1934, %r3766;
	fma.rn.f64 	%fd1935, %fd1934, 0dBFF921FB54442D18, %fd305;
	fma.rn.f64 	%fd1936, %fd1934, 0dBC91A62633145C00, %fd1935;
	fma.rn.f64 	%fd3916, %fd1934, 0dB97B839A252049C0, %fd1936;
	setp.ltu.f64 	%p395, %fd306, 0d41E0000000000000;
	@%p395 bra 	$L__BB40_447;
	{ // callseq 175, 0
	.param .b64 param0;
	st.param.f64 	[param0], %fd305;
	.param .align 16 .b8 retval0[16];
	call.uni (retval0), 
	__internal_trig_reduction_slowpathd, 
	(
	param0
	);
	ld.param.f64 	%fd3916, [retval0];
	ld.param.b32 	%r3766, [retval0+8];
	} // callseq 175
$L__BB40_447:
	shl.b32 	%r2353, %r3766, 6;
	cvt.u64.u32 	%rd421, %r2353;
	and.b64  	%rd422, %rd421, 64;
	add.s64 	%rd424, %rd411, %rd422;
	mul.rn.f64 	%fd1939, %fd3916, %fd3916;
	and.b32  	%r2354, %r3766, 1;
	setp.eq.b32 	%p396, %r2354, 1;
	selp.f64 	%fd1940, 0dBDA8FF8320FD8164, 0d3DE5DB65F9785EBA, %p396;
	ld.global.nc.v2.f64 	{%fd1941, %fd1942}, [%rd424];
	fma.rn.f64 	%fd1943, %fd1940, %fd1939, %fd1941;
	fma.rn.f64 	%fd1944, %fd1943, %fd1939, %fd1942;
	ld.global.nc.v2.f64 	{%fd1945, %fd1946}, [%rd424+16];
	fma.rn.f64 	%fd1947, %fd1944, %fd1939, %fd1945;
	fma.rn.f64 	%fd1948, %fd1947, %fd1939, %fd1946;
	ld.global.nc.v2.f64 	{%fd1949, %fd1950}, [%rd424+32];
	fma.rn.f64 	%fd1951, %fd1948, %fd1939, %fd1949;
	fma.rn.f64 	%fd1952, %fd1951, %fd1939, %fd1950;
	fma.rn.f64 	%fd1953, %fd1952, %fd3916, %fd3916;
	fma.rn.f64 	%fd1954, %fd1952, %fd1939, 0d3FF0000000000000;
	selp.f64 	%fd1955, %fd1954, %fd1953, %p396;
	and.b32  	%r2355, %r3766, 2;
	setp.eq.s32 	%p397, %r2355, 0;
	mov.f64 	%fd1956, 0d0000000000000000;
	sub.f64 	%fd1957, %fd1956, %fd1955;
	selp.f64 	%fd1958, %fd1955, %fd1957, %p397;
	mul.f64 	%fd1959, %fd303, %fd1958;
	st.global.f64 	[%rd56+16], %fd1959;
	ld.global.u32 	%r3677, [%rd12];
$L__BB40_448:
	setp.ne.s32 	%p398, %r3677, 6;
	@%p398 bra 	$L__BB40_515;
	ld.global.u32 	%r930, [%rd16];
	setp.lt.s32 	%p399, %r930, 3;
	mov.f64 	%fd3931, 0d0000000000000000;
	@%p399 bra 	$L__BB40_496;
	mul.lo.s32 	%r931, %r930, %r1902;
	mov.f64 	%fd1963, 0d3FB999999999999A;
	{
	.reg .b32 %temp; 
	mov.b64 	{%temp, %r932}, %fd1963;
	}
	and.b32  	%r933, %r932, 2146435072;
	setp.eq.s32 	%p400, %r933, 1126170624;
	setp.lt.s32 	%p401, %r932, 0;
	selp.b32 	%r934, 0, 2146435072, %p401;
	and.b32  	%r2358, %r932, 2147483647;
	setp.ne.s32 	%p402, %r2358, 1071644672;
	and.pred  	%p5, %p400, %p402;
	or.b32  	%r935, %r934, -2147483648;
	add.s32 	%r936, %r930, -2;
	and.b32  	%r937, %r936, 3;
	setp.lt.u32 	%p403, %r930, 6;
	mov.b32 	%r3769, 2;
	mov.f64 	%fd3931, 0d0000000000000000;
	@%p403 bra 	$L__BB40_485;
	and.b32  	%r938, %r936, -4;
	mov.b32 	%r3769, 2;
	mov.f64 	%fd3931, 0d0000000000000000;
$L__BB40_452:
	mov.u32 	%r939, %r3769;
	add.s32 	%r940, %r931, %r939;
	mul.wide.u32 	%rd425, %r940, 8;
	add.s64 	%rd426, %rd11, %rd425;
	ld.global.f64 	%fd329, [%rd426];
	{
	.reg .b32 %temp; 
	mov.b64 	{%temp, %r941}, %fd329;
	}
	abs.f64 	%fd330, %fd329;
	setp.neu.f64 	%p404, %fd329, 0d0000000000000000;
	@%p404 bra 	$L__BB40_454;
	setp.lt.s32 	%p406, %r932, 0;
	setp.eq.s32 	%p407, %r933, 1126170624;
	selp.b32 	%r2360, %r941, 0, %p407;
	or.b32  	%r2361, %r2360, 2146435072;
	selp.b32 	%r2362, %r2361, %r2360, %p406;
	mov.b32 	%r2363, 0;
	mov.b64 	%fd3919, {%r2363, %r2362};
	bra.uni 	$L__BB40_455;
$L__BB40_454:
	setp.lt.s32 	%p405, %r941, 0;
	{ // callseq 176, 0
	.param .b64 param0;
	st.param.f64 	[param0], %fd330;
	.param .b64 param1;
	st.param.f64 	[param1], 0d3FB999999999999A;
	.param .b64 retval0;
	call.uni (retval0), 
	__internal_accurate_pow, 
	(
	param0, 
	param1
	);
	ld.param.f64 	%fd1965, [retval0];
	} // callseq 176
	selp.f64 	%fd3919, 0dFFF8000000000000, %fd1965, %p405;
$L__BB40_455:
	add.f64 	%fd1967, %fd329, 0d3FB999999999999A;
	{
	.reg .b32 %temp; 
	mov.b64 	{%temp, %r2364}, %fd1967;
	}
	and.b32  	%r2365, %r2364, 2146435072;
	setp.ne.s32 	%p408, %r2365, 2146435072;
	@%p408 bra 	$L__BB40_460;
	setp.num.f64 	%p409, %fd329, %fd329;
	@%p409 bra 	$L__BB40_458;
	mov.f64 	%fd1968, 0d3FB999999999999A;
	add.rn.f64 	%fd3919, %fd329, %fd1968;
	bra.uni 	$L__BB40_460;
$L__BB40_458:
	setp.neu.f64 	%p410, %fd330, 0d7FF0000000000000;
	@%p410 bra 	$L__BB40_460;
	setp.lt.s32 	%p411, %r941, 0;
	selp.b32 	%r2366, %r935, %r934, %p5;
	selp.b32 	%r2367, %r2366, %r934, %p411;
	mov.b32 	%r2368, 0;
	mov.b64 	%fd3919, {%r2368, %r2367};
$L__BB40_460:
	setp.eq.f64 	%p412, %fd329, 0d3FF0000000000000;
	selp.f64 	%fd1969, 0d3FF0000000000000, %fd3919, %p412;
	add.f64 	%fd337, %fd3931, %fd1969;
	add.s32 	%r2369, %r940, 1;
	mul.wide.s32 	%rd427, %r2369, 8;
	add.s64 	%rd57, %rd11, %rd427;
	ld.global.f64 	%fd338, [%rd57];
	{
	.reg .b32 %temp; 
	mov.b64 	{%temp, %r942}, %fd338;
	}
	abs.f64 	%fd339, %fd338;
	setp.eq.f64 	%p413, %fd338, 0d0000000000000000;
	@%p413 bra 	$L__BB40_462;
	setp.lt.s32 	%p414, %r942, 0;
	{ // callseq 177, 0
	.param .b64 param0;
	st.param.f64 	[param0], %fd339;
	.param .b64 param1;
	st.param.f64 	[param1], 0d3FB999999999999A;
	.param .b64 retval0;
	call.uni (retval0), 
	__internal_accurate_pow, 
	(
	param0, 
	param1
	);
	ld.param.f64 	%fd1970, [retval0];
	} // callseq 177
	selp.f64 	%fd3921, 0dFFF8000000000000, %fd1970, %p414;
	bra.uni 	$L__BB40_463;
$L__BB40_462:
	setp.lt.s32 	%p415, %r932, 0;
	setp.eq.s32 	%p416, %r933, 1126170624;
	selp.b32 	%r2370, %r942, 0, %p416;
	or.b32  	%r2371, %r2370, 2146435072;
	selp.b32 	%r2372, %r2371, %r2370, %p415;
	mov.b32 	%r2373, 0;
	mov.b64 	%fd3921, {%r2373, %r2372};
$L__BB40_463:
	add.f64 	%fd1972, %fd338, 0d3FB999999999999A;
	{
	.reg .b32 %temp; 
	mov.b64 	{%temp, %r2374}, %fd1972;
	}
	and.b32  	%r2375, %r2374, 2146435072;
	setp.ne.s32 	%p417, %r2375, 2146435072;
	@%p417 bra 	$L__BB40_468;
	setp.nan.f64 	%p418, %fd338, %fd338;
	@%p418 bra 	$L__BB40_467;
	setp.neu.f64 	%p419, %fd339, 0d7FF0000000000000;
	@%p419 bra 	$L__BB40_468;
	setp.lt.s32 	%p420, %r942, 0;
	selp.b32 	%r2376, %r935, %r934, %p5;
	selp.b32 	%r2377, %r2376, %r934, %p420;
	mov.b32 	%r2378, 0;
	mov.b64 	%fd3921, {%r2378, %r2377};
	bra.uni 	$L__BB40_468;
$L__BB40_467:
	mov.f64 	%fd1973, 0d3FB999999999999A;
	add.rn.f64 	%fd3921, %fd338, %fd1973;
$L__BB40_468:
	setp.eq.f64 	%p421, %fd338, 0d3FF0000000000000;
	selp.f64 	%fd1974, 0d3FF0000000000000, %fd3921, %p421;
	add.f64 	%fd346, %fd337, %fd1974;
	ld.global.f64 	%fd347, [%rd57+8];
	{
	.reg .b32 %temp; 
	mov.b64 	{%temp, %r943}, %fd347;
	}
	abs.f64 	%fd348, %fd347;
	setp.eq.f64 	%p422, %fd347, 0d0000000000000000;
	@%p422 bra 	$L__BB40_470;
	setp.lt.s32 	%p423, %r943, 0;
	{ // callseq 178, 0
	.param .b64 param0;
	st.param.f64 	[param0], %fd348;
	.param .b64 param1;
	st.param.f64 	[param1], 0d3FB999999999999A;
	.param .b64 retval0;
	call.uni (retval0), 
	__internal_accurate_pow, 
	(
	param0, 
	param1
	);
	ld.param.f64 	%fd1975, [retval0];
	} // callseq 178
	selp.f64 	%fd3923, 0dFFF8000000000000, %fd1975, %p423;
	bra.uni 	$L__BB40_471;
$L__BB40_470:
	setp.lt.s32 	%p424, %r932, 0;
	setp.eq.s32 	%p425, %r933, 1126170624;
	selp.b32 	%r2379, %r943, 0, %p425;
	or.b32  	%r2380, %r2379, 2146435072;
	selp.b32 	%r2381, %r2380, %r2379, %p424;
	mov.b32 	%r2382, 0;
	mov.b64 	%fd3923, {%r2382, %r2381};
$L__BB40_471:
	add.f64 	%fd1977, %fd347, 0d3FB999999999999A;
	{
	.reg .b32 %temp; 
	mov.b64 	{%temp, %r2383}, %fd1977;
	}
	and.b32  	%r2384, %r2383, 2146435072;
	setp.ne.s32 	%p426, %r2384, 2146435072;
	@%p426 bra 	$L__BB40_476;
	setp.nan.f64 	%p427, %fd347, %fd347;
	@%p427 bra 	$L__BB40_475;
	setp.neu.f64 	%p428, %fd348, 0d7FF0000000000000;
	@%p428 bra 	$L__BB40_476;
	setp.lt.s32 	%p429, %r943, 0;
	selp.b32 	%r2385, %r935, %r934, %p5;
	selp.b32 	%r2386, %r2385, %r934, %p429;
	mov.b32 	%r2387, 0;
	mov.b64 	%fd3923, {%r2387, %r2386};
	bra.uni 	$L__BB40_476;
$L__BB40_475:
	mov.f64 	%fd1978, 0d3FB999999999999A;
	add.rn.f64 	%fd3923, %fd347, %fd1978;
$L__BB40_476:
	setp.eq.f64 	%p430, %fd347, 0d3FF0000000000000;
	selp.f64 	%fd1979, 0d3FF0000000000000, %fd3923, %p430;
	add.f64 	%fd355, %fd346, %fd1979;
	ld.global.f64 	%fd356, [%rd57+16];
	{
	.reg .b32 %temp; 
	mov.b64 	{%temp, %r944}, %fd356;
	}
	abs.f64 	%fd357, %fd356;
	setp.eq.f64 	%p431, %fd356, 0d0000000000000000;
	@%p431 bra 	$L__BB40_478;
	setp.lt.s32 	%p432, %r944, 0;
	{ // callseq 179, 0
	.param .b64 param0;
	st.param.f64 	[param0], %fd357;
	.param .b64 param1;
	st.param.f64 	[param1], 0d3FB999999999999A;
	.param .b64 retval0;
	call.uni (retval0), 
	__internal_accurate_pow, 
	(
	param0, 
	param1
	);
	ld.param.f64 	%fd1980, [retval0];
	} // callseq 179
	selp.f64 	%fd3925, 0dFFF8000000000000, %fd1980, %p432;
	bra.uni 	$L__BB40_479;
$L__BB40_478:
	setp.lt.s32 	%p433, %r932, 0;
	setp.eq.s32 	%p434, %r933, 1126170624;
	selp.b32 	%r2388, %r944, 0, %p434;
	or.b32  	%r2389, %r2388, 2146435072;
	selp.b32 	%r2390, %r2389, %r2388, %p433;
	mov.b32 	%r2391, 0;
	mov.b64 	%fd3925, {%r2391, %r2390};
$L__BB40_479:
	add.f64 	%fd1982, %fd356, 0d3FB999999999999A;
	{
	.reg .b32 %temp; 
	mov.b64 	{%temp, %r2392}, %fd1982;
	}
	and.b32  	%r2393, %r2392, 2146435072;
	setp.ne.s32 	%p435, %r2393, 2146435072;
	@%p435 bra 	$L__BB40_484;
	setp.nan.f64 	%p436, %fd356, %fd356;
	@%p436 bra 	$L__BB40_483;
	setp.neu.f64 	%p437, %fd357, 0d7FF0000000000000;
	@%p437 bra 	$L__BB40_484;
	setp.lt.s32 	%p438, %r944, 0;
	selp.b32 	%r2394, %r935, %r934, %p5;
	selp.b32 	%r2395, %r2394, %r934, %p438;
	mov.b32 	%r2396, 0;
	mov.b64 	%fd3925, {%r2396, %r2395};
	bra.uni 	$L__BB40_484;
$L__BB40_483:
	mov.f64 	%fd1983, 0d3FB999999999999A;
	add.rn.f64 	%fd3925, %fd356, %fd1983;
$L__BB40_484:
	setp.eq.f64 	%p439, %fd356, 0d3FF0000000000000;
	selp.f64 	%fd1984, 0d3FF0000000000000, %fd3925, %p439;
	add.f64 	%fd3931, %fd355, %fd1984;
	add.s32 	%r3769, %r939, 4;
	add.s32 	%r2397, %r939, 2;
	setp.ne.s32 	%p440, %r2397, %r938;
	@%p440 bra 	$L__BB40_452;
$L__BB40_485:
	setp.eq.s32 	%p441, %r937, 0;
	@%p441 bra 	$L__BB40_496;
	mov.b32 	%r3771, 0;
$L__BB40_487:
	.pragma "nounroll";
	add.s32 	%r2399, %r931, %r3769;
	mul.wide.s32 	%rd428, %r2399, 8;
	add.s64 	%rd429, %rd11, %rd428;
	ld.global.f64 	%fd368, [%rd429];
	{
	.reg .b32 %temp; 
	mov.b64 	{%temp, %r949}, %fd368;
	}
	abs.f64 	%fd369, %fd368;
	setp.eq.f64 	%p442, %fd368, 0d0000000000000000;
	@%p442 bra 	$L__BB40_489;
	setp.lt.s32 	%p443, %r949, 0;
	{ // callseq 180, 0
	.param .b64 param0;
	st.param.f64 	[param0], %fd369;
	.param .b64 param1;
	st.param.f64 	[param1], 0d3FB999999999999A;
	.param .b64 retval0;
	call.uni (retval0), 
	__internal_accurate_pow, 
	(
	param0, 
	param1
	);
	ld.param.f64 	%fd1985, [retval0];
	} // callseq 180
	selp.f64 	%fd3930, 0dFFF8000000000000, %fd1985, %p443;
	bra.uni 	$L__BB40_490;
$L__BB40_489:
	setp.lt.s32 	%p444, %r932, 0;
	setp.eq.s32 	%p445, %r933, 1126170624;
	selp.b32 	%r2400, %r949, 0, %p445;
	or.b32  	%r2401, %r2400, 2146435072;
	selp.b32 	%r2402, %r2401, %r2400, %p444;
	mov.b32 	%r2403, 0;
	mov.b64 	%fd3930, {%r2403, %r2402};
$L__BB40_490:
	add.f64 	%fd1987, %fd368, 0d3FB999999999999A;
	{
	.reg .b32 %temp; 
	mov.b64 	{%temp, %r2404}, %fd1987;
	}
	and.b32  	%r2405, %r2404, 2146435072;
	setp.ne.s32 	%p446, %r2405, 2146435072;
	@%p446 bra 	$L__BB40_495;
	setp.nan.f64 	%p447, %fd368, %fd368;
	@%p447 bra 	$L__BB40_494;
	setp.neu.f64 	%p448, %fd369, 0d7FF0000000000000;
	@%p448 bra 	$L__BB40_495;
	setp.lt.s32 	%p449, %r949, 0;
	selp.b32 	%r2406, %r935, %r934, %p5;
	selp.b32 	%r2407, %r2406, %r934, %p449;
	mov.b32 	%r2408, 0;
	mov.b64 	%fd3930, {%r2408, %r2407};
	bra.uni 	$L__BB40_495;
$L__BB40_494:
	mov.f64 	%fd1988, 0d3FB999999999999A;
	add.rn.f64 	%fd3930, %fd368, %fd1988;
$L__BB40_495:
	setp.eq.f64 	%p450, %fd368, 0d3FF0000000000000;
	selp.f64 	%fd1989, 0d3FF0000000000000, %fd3930, %p450;
	add.f64 	%fd3931, %fd3931, %fd1989;
	add.s32 	%r3769, %r3769, 1;
	add.s32 	%r3771, %r3771, 1;
	setp.ne.s32 	%p451, %r3771, %r937;
	@%p451 bra 	$L__BB40_487;
$L__BB40_496:
	mul.lo.s32 	%r2410, %r930, %r1902;
	mul.wide.s32 	%rd430, %r2410, 8;
	add.s64 	%rd431, %rd11, %rd430;
	ld.global.f64 	%fd1990, [%rd431];
	ld.global.f64 	%fd1991, [%rd431+8];
	add.f64 	%fd1992, %fd3931, %fd3931;
	fma.rn.f64 	%fd1993, %fd1992, %fd1991, 0d3FF0000000000000;
	add.f64 	%fd378, %fd3931, 0d3FF0000000000000;
	div.rn.f64 	%fd379, %fd1993, %fd378;
	mul.f64 	%fd380, %fd1990, 0d3FF921FAFC8B007A;
	abs.f64 	%fd381, %fd380;
	setp.neu.f64 	%p452, %fd381, 0d7FF0000000000000;
	@%p452 bra 	$L__BB40_498;
	mov.f64 	%fd1999, 0d0000000000000000;
	mul.rn.f64 	%fd3933, %fd380, %fd1999;
	mov.b32 	%r3773, 1;
	bra.uni 	$L__BB40_501;
$L__BB40_498:
	mul.f64 	%fd1994, %fd380, 0d3FE45F306DC9C883;
	cvt.rni.s32.f64 	%r3772, %fd1994;
	cvt.rn.f64.s32 	%fd1995, %r3772;
	fma.rn.f64 	%fd1996, %fd1995, 0dBFF921FB54442D18, %fd380;
	fma.rn.f64 	%fd1997, %fd1995, 0dBC91A62633145C00, %fd1996;
	fma.rn.f64 	%fd3933, %fd1995, 0dB97B839A252049C0, %fd1997;
	setp.ltu.f64 	%p453, %fd381, 0d41E0000000000000;
	@%p453 bra 	$L__BB40_500;
	{ // callseq 181, 0
	.param .b64 param0;
	st.param.f64 	[param0], %fd380;
	.param .align 16 .b8 retval0[16];
	call.uni (retval0), 
	__internal_trig_reduction_slowpathd, 
	(
	param0
	);
	ld.param.f64 	%fd3933, [retval0];
	ld.param.b32 	%r3772, [retval0+8];
	} // callseq 181
$L__BB40_500:
	add.s32 	%r3773, %r3772, 1;
$L__BB40_501:
	shl.b32 	%r2413, %r3773, 6;
	cvt.u64.u32 	%rd432, %r2413;
	and.b64  	%rd433, %rd432, 64;
	mov.u64 	%rd434, __cudart_sin_cos_coeffs;
	add.s64 	%rd435, %rd434, %rd433;
	mul.rn.f64 	%fd2000, %fd3933, %fd3933;
	and.b32  	%r2414, %r3773, 1;
	setp.eq.b32 	%p454, %r2414, 1;
	selp.f64 	%fd2001, 0dBDA8FF8320FD8164, 0d3DE5DB65F9785EBA, %p454;
	ld.global.nc.v2.f64 	{%fd2002, %fd2003}, [%rd435];
	fma.rn.f64 	%fd2004, %fd2001, %fd2000, %fd2002;
	fma.rn.f64 	%fd2005, %fd2004, %fd2000, %fd2003;
	ld.global.nc.v2.f64 	{%fd2006, %fd2007}, [%rd435+16];
	fma.rn.f64 	%fd2008, %fd2005, %fd2000, %fd2006;
	fma.rn.f64 	%fd2009, %fd2008, %fd2000, %fd2007;
	ld.global.nc.v2.f64 	{%fd2010, %fd2011}, [%rd435+32];
	fma.rn.f64 	%fd2012, %fd2009, %fd2000, %fd2010;
	fma.rn.f64 	%fd2013, %fd2012, %fd2000, %fd2011;
	fma.rn.f64 	%fd2014, %fd2013, %fd3933, %fd3933;
	fma.rn.f64 	%fd2015, %fd2013, %fd2000, 0d3FF0000000000000;
	selp.f64 	%fd2016, %fd2015, %fd2014, %p454;
	and.b32  	%r2415, %r3773, 2;
	setp.eq.s32 	%p455, %r2415, 0;
	mov.f64 	%fd2017, 0d0000000000000000;
	sub.f64 	%fd2018, %fd2017, %fd2016;
	selp.f64 	%fd387, %fd2016, %fd2018, %p455;
	mul.f64 	%fd2019, %fd379, 0d3FE0000000000000;
	mul.f64 	%fd388, %fd2019, 0d3FF921FAFC8B007A;
	abs.f64 	%fd389, %fd388;
	setp.neu.f64 	%p456, %fd389, 0d7FF0000000000000;
	@%p456 bra 	$L__BB40_503;
	mov.f64 	%fd2025, 0d0000000000000000;
	mul.rn.f64 	%fd3935, %fd388, %fd2025;
	mov.b32 	%r3775, 1;
	bra.uni 	$L__BB40_506;
$L__BB40_503:
	mul.f64 	%fd2020, %fd388, 0d3FE45F306DC9C883;
	cvt.rni.s32.f64 	%r3774, %fd2020;
	cvt.rn.f64.s32 	%fd2021, %r3774;
	fma.rn.f64 	%fd2022, %fd2021, 0dBFF921FB54442D18, %fd388;
	fma.rn.f64 	%fd2023, %fd2021, 0dBC91A62633145C00, %fd2022;
	fma.rn.f64 	%fd3935, %fd2021, 0dB97B839A252049C0, %fd2023;
	setp.ltu.f64 	%p457, %fd389, 0d41E0000000000000;
	@%p457 bra 	$L__BB40_505;
	{ // callseq 182, 0
	.param .b64 param0;
	st.param.f64 	[param0], %fd388;
	.param .align 16 .b8 retval0[16];
	call.uni (retval0), 
	__internal_trig_reduction_slowpathd, 
	(
	param0
	);
	ld.param.f64 	%fd3935, [retval0];
	ld.param.b32 	%r3774, [retval0+8];
	} // callseq 182
$L__BB40_505:
	add.s32 	%r3775, %r3774, 1;
$L__BB40_506:
	setp.neu.f64 	%p458, %fd389, 0d7FF0000000000000;
	shl.b32 	%r2418, %r3775, 6;
	cvt.u64.u32 	%rd436, %r2418;
	and.b64  	%rd437, %rd436, 64;
	add.s64 	%rd439, %rd434, %rd437;
	mul.rn.f64 	%fd2026, %fd3935, %fd3935;
	and.b32  	%r2419, %r3775, 1;
	setp.eq.b32 	%p459, %r2419, 1;
	selp.f64 	%fd2027, 0dBDA8FF8320FD8164, 0d3DE5DB65F9785EBA, %p459;
	ld.global.nc.v2.f64 	{%fd2028, %fd2029}, [%rd439];
	fma.rn.f64 	%fd2030, %fd2027, %fd2026, %fd2028;
	fma.rn.f64 	%fd2031, %fd2030, %fd2026, %fd2029;
	ld.global.nc.v2.f64 	{%fd2032, %fd2033}, [%rd439+16];
	fma.rn.f64 	%fd2034, %fd2031, %fd2026, %fd2032;
	fma.rn.f64 	%fd2035, %fd2034, %fd2026, %fd2033;
	ld.global.nc.v2.f64 	{%fd2036, %fd2037}, [%rd439+32];
	fma.rn.f64 	%fd2038, %fd2035, %fd2026, %fd2036;
	fma.rn.f64 	%fd2039, %fd2038, %fd2026, %fd2037;
	fma.rn.f64 	%fd2040, %fd2039, %fd3935, %fd3935;
	fma.rn.f64 	%fd2041, %fd2039, %fd2026, 0d3FF0000000000000;
	selp.f64 	%fd2042, %fd2041, %fd2040, %p459;
	and.b32  	%r2420, %r3775, 2;
	setp.eq.s32 	%p460, %r2420, 0;
	mov.f64 	%fd2043, 0d0000000000000000;
	sub.f64 	%fd2044, %fd2043, %fd2042;
	selp.f64 	%fd2045, %fd2042, %fd2044, %p460;
	mul.f64 	%fd2046, %fd387, %fd2045;
	mul.f64 	%fd2047, %fd378, %fd2046;
	st.global.f64 	[%rd56], %fd2047;
	@%p458 bra 	$L__BB40_508;
	mov.f64 	%fd2053, 0d0000000000000000;
	mul.rn.f64 	%fd3936, %fd388, %fd2053;
	mov.b32 	%r3776, 0;
	bra.uni 	$L__BB40_510;
$L__BB40_508:
	mul.f64 	%fd2048, %fd388, 0d3FE45F306DC9C883;
	cvt.rni.s32.f64 	%r3776, %fd2048;
	cvt.rn.f64.s32 	%fd2049, %r3776;
	fma.rn.f64 	%fd2050, %fd2049, 0dBFF921FB54442D18, %fd388;
	fma.rn.f64 	%fd2051, %fd2049, 0dBC91A62633145C00, %fd2050;
	fma.rn.f64 	%fd3936, %fd2049, 0dB97B839A252049C0, %fd2051;
	setp.ltu.f64 	%p461, %fd389, 0d41E0000000000000;
	@%p461 bra 	$L__BB40_510;
	{ // callseq 183, 0
	.param .b64 param0;
	st.param.f64 	[param0], %fd388;
	.param .align 16 .b8 retval0[16];
	call.uni (retval0), 
	__internal_trig_reduction_slowpathd, 
	(
	param0
	);
	ld.param.f64 	%fd3936, [retval0];
	ld.param.b32 	%r3776, [retval0+8];
	} // callseq 183
$L__BB40_510:
	setp.neu.f64 	%p462, %fd381, 0d7FF0000000000000;
	shl.b32 	%r2423, %r3776, 6;
	cvt.u64.u32 	%rd440, %r2423;
	and.b64  	%rd441, %rd440, 64;
	add.s64 	%rd443, %rd434, %rd441;
	mul.rn.f64 	%fd2054, %fd3936, %fd3936;
	and.b32  	%r2424, %r3776, 1;
	setp.eq.b32 	%p463, %r2424, 1;
	selp.f64 	%fd2055, 0dBDA8FF8320FD8164, 0d3DE5DB65F9785EBA, %p463;
	ld.global.nc.v2.f64 	{%fd2056, %fd2057}, [%rd443];
	fma.rn.f64 	%fd2058, %fd2055, %fd2054, %fd2056;
	fma.rn.f64 	%fd2059, %fd2058, %fd2054, %fd2057;
	ld.global.nc.v2.f64 	{%fd2060, %fd2061}, [%rd443+16];
	fma.rn.f64 	%fd2062, %fd2059, %fd2054, %fd2060;
	fma.rn.f64 	%fd2063, %fd2062, %fd2054, %fd2061;
	ld.global.nc.v2.f64 	{%fd2064, %fd2065}, [%rd443+32];
	fma.rn.f64 	%fd2066, %fd2063, %fd2054, %fd2064;
	fma.rn.f64 	%fd2067, %fd2066, %fd2054, %fd2065;
	fma.rn.f64 	%fd2068, %fd2067, %fd3936, %fd3936;
	fma.rn.f64 	%fd2069, %fd2067, %fd2054, 0d3FF0000000000000;
	selp.f64 	%fd2070, %fd2069, %fd2068, %p463;
	and.b32  	%r2425, %r3776, 2;
	setp.eq.s32 	%p464, %r2425, 0;
	mov.f64 	%fd2071, 0d0000000000000000;
	sub.f64 	%fd2072, %fd2071, %fd2070;
	selp.f64 	%fd2073, %fd2070, %fd2072, %p464;
	mul.f64 	%fd2074, %fd387, %fd2073;
	mul.f64 	%fd2075, %fd378, %fd2074;
	st.global.f64 	[%rd56+8], %fd2075;
	@%p462 bra 	$L__BB40_512;
	mov.f64 	%fd2081, 0d0000000000000000;
	mul.rn.f64 	%fd3937, %fd380, %fd2081;
	mov.b32 	%r3777, 0;
	bra.uni 	$L__BB40_514;
$L__BB40_512:
	mul.f64 	%fd2076, %fd380, 0d3FE45F306DC9C883;
	cvt.rni.s32.f64 	%r3777, %fd2076;
	cvt.rn.f64.s32 	%fd2077, %r3777;
	fma.rn.f64 	%fd2078, %fd2077, 0dBFF921FB54442D18, %fd380;
	fma.rn.f64 	%fd2079, %fd2077, 0dBC91A62633145C00, %fd2078;
	fma.rn.f64 	%fd3937, %fd2077, 0dB97B839A252049C0, %fd2079;
	setp.ltu.f64 	%p465, %fd381, 0d41E0000000000000;
	@%p465 bra 	$L__BB40_514;
	{ // callseq 184, 0
	.param .b64 param0;
	st.param.f64 	[param0], %fd380;
	.param .align 16 .b8 retval0[16];
	call.uni (retval0), 
	__internal_trig_reduction_slowpathd, 
	(
	param0
	);
	ld.param.f64 	%fd3937, [retval0];
	ld.param.b32 	%r3777, [retval0+8];
	} // callseq 184
$L__BB40_514:
	shl.b32 	%r2428, %r3777, 6;
	cvt.u64.u32 	%rd444, %r2428;
	and.b64  	%rd445, %rd444, 64;
	add.s64 	%rd447, %rd434, %rd445;
	mul.rn.f64 	%fd2082, %fd3937, %fd3937;
	and.b32  	%r2429, %r3777, 1;
	setp.eq.b32 	%p466, %r2429, 1;
	selp.f64 	%fd2083, 0dBDA8FF8320FD8164, 0d3DE5DB65F9785EBA, %p466;
	ld.global.nc.v2.f64 	{%fd2084, %fd2085}, [%rd447];
	fma.rn.f64 	%fd2086, %fd2083, %fd2082, %fd2084;
	fma.rn.f64 	%fd2087, %fd2086, %fd2082, %fd2085;
	ld.global.nc.v2.f64 	{%fd2088, %fd2089}, [%rd447+16];
	fma.rn.f64 	%fd2090, %fd2087, %fd2082, %fd2088;
	fma.rn.f64 	%fd2091, %fd2090, %fd2082, %fd2089;
	ld.global.nc.v2.f64 	{%fd2092, %fd2093}, [%rd447+32];
	fma.rn.f64 	%fd2094, %fd2091, %fd2082, %fd2092;
	fma.rn.f64 	%fd2095, %fd2094, %fd2082, %fd2093;
	fma.rn.f64 	%fd2096, %fd2095, %fd3937, %fd3937;
	fma.rn.f64 	%fd2097, %fd2095, %fd2082, 0d3FF0000000000000;
	selp.f64 	%fd2098, %fd2097, %fd2096, %p466;
	and.b32  	%r2430, %r3777, 2;
	setp.eq.s32 	%p467, %r2430, 0;
	mov.f64 	%fd2099, 0d0000000000000000;
	sub.f64 	%fd2100, %fd2099, %fd2098;
	selp.f64 	%fd2101, %fd2098, %fd2100, %p467;
	mul.f64 	%fd2102, %fd378, %fd2101;
	st.global.f64 	[%rd56+16], %fd2102;
	ld.global.u32 	%r3677, [%rd12];
$L__BB40_515:
	setp.ne.s32 	%p468, %r3677, 7;
	@%p468 bra 	$L__BB40_539;
	ld.global.u32 	%r970, [%rd16];
	setp.lt.s32 	%p469, %r970, 3;
	mov.f64 	%fd3947, 0d0000000000000000;
	@%p469 bra 	$L__BB40_530;
	mul.lo.s32 	%r971, %r970, %r1902;
	add.s32 	%r972, %r970, -2;
	and.b32  	%r973, %r972, 15;
	setp.lt.u32 	%p470, %r970, 18;
	mov.b32 	%r3781, 2;
	mov.f64 	%fd3946, 0d0000000000000000;
	@%p470 bra 	$L__BB40_520;
	and.b32  	%r974, %r972, -16;
	mov.b32 	%r3779, 2;
	mov.f64 	%fd3946, 0d0000000000000000;
$L__BB40_519:
	.pragma "nounroll";
	add.s32 	%r2434, %r971, %r3779;
	mul.wide.u32 	%rd448, %r2434, 8;
	add.s64 	%rd449, %rd11, %rd448;
	ld.global.f64 	%fd2107, [%rd449];
	add.f64 	%fd2108, %fd3946, %fd2107;
	ld.global.f64 	%fd2109, [%rd449+8];
	add.f64 	%fd2110, %fd2108, %fd2109;
	ld.global.f64 	%fd2111, [%rd449+16];
	add.f64 	%fd2112, %fd2110, %fd2111;
	ld.global.f64 	%fd2113, [%rd449+24];
	add.f64 	%fd2114, %fd2112, %fd2113;
	ld.global.f64 	%fd2115, [%rd449+32];
	add.f64 	%fd2116, %fd2114, %fd2115;
	ld.global.f64 	%fd2117, [%rd449+40];
	add.f64 	%fd2118, %fd2116, %fd2117;
	ld.global.f64 	%fd2119, [%rd449+48];
	add.f64 	%fd2120, %fd2118, %fd2119;
	ld.global.f64 	%fd2121, [%rd449+56];
	add.f64 	%fd2122, %fd2120, %fd2121;
	ld.global.f64 	%fd2123, [%rd449+64];
	add.f64 	%fd2124, %fd2122, %fd2123;
	ld.global.f64 	%fd2125, [%rd449+72];
	add.f64 	%fd2126, %fd2124, %fd2125;
	ld.global.f64 	%fd2127, [%rd449+80];
	add.f64 	%fd2128, %fd2126, %fd2127;
	ld.global.f64 	%fd2129, [%rd449+88];
	add.f64 	%fd2130, %fd2128, %fd2129;
	ld.global.f64 	%fd2131, [%rd449+96];
	add.f64 	%fd2132, %fd2130, %fd2131;
	ld.global.f64 	%fd2133, [%rd449+104];
	add.f64 	%fd2134, %fd2132, %fd2133;
	ld.global.f64 	%fd2135, [%rd449+112];
	add.f64 	%fd2136, %fd2134, %fd2135;
	ld.global.f64 	%fd2137, [%rd449+120];
	add.f64 	%fd3946, %fd2136, %fd2137;
	add.s32 	%r3781, %r3779, 16;
	add.s32 	%r2435, %r3779, 14;
	setp.ne.s32 	%p471, %r2435, %r974;
	mov.u32 	%r3779, %r3781;
	@%p471 bra 	$L__BB40_519;
$L__BB40_520:
	setp.eq.s32 	%p472, %r973, 0;
	@%p472 bra 	$L__BB40_529;
	and.b32  	%r978, %r972, 7;
	setp.lt.u32 	%p473, %r973, 8;
	@%p473 bra 	$L__BB40_523;
	add.s32 	%r2436, %r971, %r3781;
	mul.wide.s32 	%rd450, %r2436, 8;
	add.s64 	%rd451, %rd11, %rd450;
	ld.global.f64 	%fd2139, [%rd451];
	add.f64 	%fd2140, %fd3946, %fd2139;
	ld.global.f64 	%fd2141, [%rd451+8];
	add.f64 	%fd2142, %fd2140, %fd2141;
	ld.global.f64 	%fd2143, [%rd451+16];
	add.f64 	%fd2144, %fd2142, %fd2143;
	ld.global.f64 	%fd2145, [%rd451+24];
	add.f64 	%fd2146, %fd2144, %fd2145;
	ld.global.f64 	%fd2147, [%rd451+32];
	add.f64 	%fd2148, %fd2146, %fd2147;
	ld.global.f64 	%fd2149, [%rd451+40];
	add.f64 	%fd2150, %fd2148, %fd2149;
	ld.global.f64 	%fd2151, [%rd451+48];
	add.f64 	%fd2152, %fd2150, %fd2151;
	ld.global.f64 	%fd2153, [%rd451+56];
	add.f64 	%fd3946, %fd2152, %fd2153;
	add.s32 	%r3781, %r3781, 8;
$L__BB40_523:
	setp.eq.s32 	%p474, %r978, 0;
	@%p474 bra 	$L__BB40_529;
	and.b32  	%r981, %r972, 3;
	setp.lt.u32 	%p475, %r978, 4;
	@%p475 bra 	$L__BB40_526;
	add.s32 	%r2437, %r971, %r3781;
	mul.wide.s32 	%rd452, %r2437, 8;
	add.s64 	%rd453, %rd11, %rd452;
	ld.global.f64 	%fd2155, [%rd453];
	add.f64 	%fd2156, %fd3946, %fd2155;
	ld.global.f64 	%fd2157, [%rd453+8];
	add.f64 	%fd2158, %fd2156, %fd2157;
	ld.global.f64 	%fd2159, [%rd453+16];
	add.f64 	%fd2160, %fd2158, %fd2159;
	ld.global.f64 	%fd2161, [%rd453+24];
	add.f64 	%fd3946, %fd2160, %fd2161;
	add.s32 	%r3781, %r3781, 4;
$L__BB40_526:
	setp.eq.s32 	%p476, %r981, 0;
	@%p476 bra 	$L__BB40_529;
	mov.b32 	%r3784, 0;
$L__BB40_528:
	.pragma "nounroll";
	add.s32 	%r2439, %r971, %r3781;
	mul.wide.s32 	%rd454, %r2439, 8;
	add.s64 	%rd455, %rd11, %rd454;
	ld.global.f64 	%fd2162, [%rd455];
	add.f64 	%fd3946, %fd3946, %fd2162;
	add.s32 	%r3781, %r3781, 1;
	add.s32 	%r3784, %r3784, 1;
	setp.ne.s32 	%p477, %r3784, %r981;
	@%p477 bra 	$L__BB40_528;
$L__BB40_529:
	mul.f64 	%fd3947, %fd3946, 0d4022000000000000;
$L__BB40_530:
	add.s32 	%r2441, %r970, -2;
	cvt.rn.f64.s32 	%fd2163, %r2441;
	div.rn.f64 	%fd2164, %fd3947, %fd2163;
	add.f64 	%fd2165, %fd2164, 0d3FF0000000000000;
	mul.lo.s32 	%r2442, %r970, %r1902;
	mul.wide.s32 	%rd456, %r2442, 8;
	add.s64 	%rd457, %rd11, %rd456;
	ld.global.f64 	%fd418, [%rd457];
	st.global.f64 	[%rd56], %fd418;
	ld.global.u32 	%r2443, [%rd16];
	mul.lo.s32 	%r2444, %r2443, %r1902;
	mul.wide.s32 	%rd458, %r2444, 8;
	add.s64 	%rd459, %rd11, %rd458;
	ld.global.f64 	%fd419, [%rd459+8];
	st.global.f64 	[%rd56+8], %fd419;
	add.f64 	%fd420, %fd2165, 0d3FF0000000000000;
	mul.f64 	%fd421, %fd418, 0d4022D97C7F3321D2;
	abs.f64 	%fd422, %fd421;
	setp.neu.f64 	%p478, %fd422, 0d7FF0000000000000;
	@%p478 bra 	$L__BB40_532;
	mov.f64 	%fd2171, 0d0000000000000000;
	mul.rn.f64 	%fd3948, %fd421, %fd2171;
	mov.b32 	%r3785, 0;
	bra.uni 	$L__BB40_534;
$L__BB40_532:
	mul.f64 	%fd2166, %fd421, 0d3FE45F306DC9C883;
	cvt.rni.s32.f64 	%r3785, %fd2166;
	cvt.rn.f64.s32 	%fd2167, %r3785;
	fma.rn.f64 	%fd2168, %fd2167, 0dBFF921FB54442D18, %fd421;
	fma.rn.f64 	%fd2169, %fd2167, 0dBC91A62633145C00, %fd2168;
	fma.rn.f64 	%fd3948, %fd2167, 0dB97B839A252049C0, %fd2169;
	setp.ltu.f64 	%p479, %fd422, 0d41E0000000000000;
	@%p479 bra 	$L__BB40_534;
	{ // callseq 185, 0
	.param .b64 param0;
	st.param.f64 	[param0], %fd421;
	.param .align 16 .b8 retval0[16];
	call.uni (retval0), 
	__internal_trig_reduction_slowpathd, 
	(
	param0
	);
	ld.param.f64 	%fd3948, [retval0];
	ld.param.b32 	%r3785, [retval0+8];
	} // callseq 185
$L__BB40_534:
	shl.b32 	%r2447, %r3785, 6;
	cvt.u64.u32 	%rd460, %r2447;
	and.b64  	%rd461, %rd460, 64;
	mov.u64 	%rd462, __cudart_sin_cos_coeffs;
	add.s64 	%rd463, %rd462, %rd461;
	mul.rn.f64 	%fd2172, %fd3948, %fd3948;
	and.b32  	%r2448, %r3785, 1;
	setp.eq.b32 	%p480, %r2448, 1;
	selp.f64 	%fd2173, 0dBDA8FF8320FD8164, 0d3DE5DB65F9785EBA, %p480;
	ld.global.nc.v2.f64 	{%fd2174, %fd2175}, [%rd463];
	fma.rn.f64 	%fd2176, %fd2173, %fd2172, %fd2174;
	fma.rn.f64 	%fd2177, %fd2176, %fd2172, %fd2175;
	ld.global.nc.v2.f64 	{%fd2178, %fd2179}, [%rd463+16];
	fma.rn.f64 	%fd2180, %fd2177, %fd2172, %fd2178;
	fma.rn.f64 	%fd2181, %fd2180, %fd2172, %fd2179;
	ld.global.nc.v2.f64 	{%fd2182, %fd2183}, [%rd463+32];
	fma.rn.f64 	%fd2184, %fd2181, %fd2172, %fd2182;
	fma.rn.f64 	%fd2185, %fd2184, %fd2172, %fd2183;
	fma.rn.f64 	%fd2186, %fd2185, %fd3948, %fd3948;
	fma.rn.f64 	%fd2187, %fd2185, %fd2172, 0d3FF0000000000000;
	selp.f64 	%fd2188, %fd2187, %fd2186, %p480;
	and.b32  	%r2449, %r3785, 2;
	setp.eq.s32 	%p481, %r2449, 0;
	mov.f64 	%fd2189, 0d0000000000000000;
	sub.f64 	%fd2190, %fd2189, %fd2188;
	selp.f64 	%fd2191, %fd2188, %fd2190, %p481;
	add.f64 	%fd2192, %fd2191, 0d3FF0000000000000;
	div.rn.f64 	%fd2193, %fd418, %fd420;
	fma.rn.f64 	%fd427, %fd2193, %fd2192, 0d0000000000000000;
	mul.f64 	%fd428, %fd419, 0d4022D97C7F3321D2;
	abs.f64 	%fd429, %fd428;
	setp.neu.f64 	%p482, %fd429, 0d7FF0000000000000;
	@%p482 bra 	$L__BB40_536;
	mov.f64 	%fd2199, 0d0000000000000000;
	mul.rn.f64 	%fd3949, %fd428, %fd2199;
	mov.b32 	%r3786, 0;
	bra.uni 	$L__BB40_538;
$L__BB40_536:
	mul.f64 	%fd2194, %fd428, 0d3FE45F306DC9C883;
	cvt.rni.s32.f64 	%r3786, %fd2194;
	cvt.rn.f64.s32 	%fd2195, %r3786;
	fma.rn.f64 	%fd2196, %fd2195, 0dBFF921FB54442D18, %fd428;
	fma.rn.f64 	%fd2197, %fd2195, 0dBC91A62633145C00, %fd2196;
	fma.rn.f64 	%fd3949, %fd2195, 0dB97B839A252049C0, %fd2197;
	setp.ltu.f64 	%p483, %fd429, 0d41E0000000000000;
	@%p483 bra 	$L__BB40_538;
	{ // callseq 186, 0
	.param .b64 param0;
	st.param.f64 	[param0], %fd428;
	.param .align 16 .b8 retval0[16];
	call.uni (retval0), 
	__internal_trig_reduction_slowpathd, 
	(
	param0
	);
	ld.param.f64 	%fd3949, [retval0];
	ld.param.b32 	%r3786, [retval0+8];
	} // callseq 186
$L__BB40_538:
	shl.b32 	%r2452, %r3786, 6;
	cvt.u64.u32 	%rd464, %r2452;
	and.b64  	%rd465, %rd464, 64;
	add.s64 	%rd467, %rd462, %rd465;
	mul.rn.f64 	%fd2200, %fd3949, %fd3949;
	and.b32  	%r2453, %r3786, 1;
	setp.eq.b32 	%p484, %r2453, 1;
	selp.f64 	%fd2201, 0dBDA8FF8320FD8164, 0d3DE5DB65F9785EBA, %p484;
	ld.global.nc.v2.f64 	{%fd2202, %fd2203}, [%rd467];
	fma.rn.f64 	%fd2204, %fd2201, %fd2200, %fd2202;
	fma.rn.f64 	%fd2205, %fd2204, %fd2200, %fd2203;
	ld.global.nc.v2.f64 	{%fd2206, %fd2207}, [%rd467+16];
	fma.rn.f64 	%fd2208, %fd2205, %fd2200, %fd2206;
	fma.rn.f64 	%fd2209, %fd2208, %fd2200, %fd2207;
	ld.global.nc.v2.f64 	{%fd2210, %fd2211}, [%rd467+32];
	fma.rn.f64 	%fd2212, %fd2209, %fd2200, %fd2210;
	fma.rn.f64 	%fd2213, %fd2212, %fd2200, %fd2211;
	fma.rn.f64 	%fd2214, %fd2213, %fd3949, %fd3949;
	fma.rn.f64 	%fd2215, %fd2213, %fd2200, 0d3FF0000000000000;
	selp.f64 	%fd2216, %fd2215, %fd2214, %p484;
	and.b32  	%r2454, %r3786, 2;
	setp.eq.s32 	%p485, %r2454, 0;
	mov.f64 	%fd2217, 0d0000000000000000;
	sub.f64 	%fd2218, %fd2217, %fd2216;
	selp.f64 	%fd2219, %fd2216, %fd2218, %p485;
	add.f64 	%fd2220, %fd2219, 0d3FF0000000000000;
	div.rn.f64 	%fd2221, %fd419, %fd420;
	fma.rn.f64 	%fd2222, %fd2221, %fd2220, %fd427;
	mov.f64 	%fd2223, 0d4008000000000000;
	sub.f64 	%fd2224, %fd2223, %fd2222;
	mul.f64 	%fd2225, %fd420, %fd2224;
	st.global.f64 	[%rd56+16], %fd2225;
	ld.global.u32 	%r3677, [%rd12];
$L__BB40_539:
	setp.ne.s32 	%p486, %r3677, 21;
	@%p486 bra 	$L__BB40_620;
	ld.global.u32 	%r996, [%rd16];
	setp.lt.s32 	%p487, %r996, 1;
	@%p487 bra 	$L__BB40_547;
	mul.lo.s32 	%r997, %r996, %r1902;
	and.b32  	%r998, %r996, 3;
	setp.lt.u32 	%p488, %r996, 4;
	mov.b32 	%r3788, 0;
	@%p488 bra 	$L__BB40_544;
	and.b32  	%r3788, %r996, 2147483644;
	mov.b32 	%r3791, 0;
$L__BB40_543:
	shl.b32 	%r2458, %r3791, 1;
	add.s32 	%r2459, %r2458, 2;
	cvt.rn.f64.u32 	%fd2226, %r2459;
	add.s32 	%r2460, %r997, %r3791;
	mul.wide.u32 	%rd468, %r2460, 8;
	add.s64 	%rd469, %rd11, %rd468;
	ld.global.f64 	%fd2227, [%rd469];
	div.rn.f64 	%fd2228, %fd2227, %fd2226;
	mul.wide.u32 	%rd470, %r3791, 8;
	add.s64 	%rd471, %rd17, %rd470;
	add.s32 	%r2461, %r2458, 4;
	cvt.rn.f64.u32 	%fd2229, %r2461;
	ld.global.f64 	%fd2230, [%rd469+8];
	div.rn.f64 	%fd2231, %fd2230, %fd2229;
	st.local.v2.f64 	[%rd471], {%fd2228, %fd2231};
	sub.s32 	%r2462, %r2459, %r3791;
	add.s32 	%r2463, %r2458, 6;
	cvt.rn.f64.u32 	%fd2232, %r2463;
	ld.global.f64 	%fd2233, [%rd469+16];
	div.rn.f64 	%fd2234, %fd2233, %fd2232;
	add.s32 	%r2464, %r2458, 8;
	cvt.rn.f64.u32 	%fd2235, %r2464;
	ld.global.f64 	%fd2236, [%rd469+24];
	div.rn.f64 	%fd2237, %fd2236, %fd2235;
	st.local.v2.f64 	[%rd471+16], {%fd2234, %fd2237};
	add.s32 	%r3791, %r2462, 2;
	setp.eq.s32 	%p489, %r3791, %r3788;
	@%p489 bra 	$L__BB40_544;
	bra.uni 	$L__BB40_543;
$L__BB40_544:
	setp.eq.s32 	%p490, %r998, 0;
	@%p490 bra 	$L__BB40_547;
	mov.b32 	%r3790, 0;
$L__BB40_546:
	.pragma "nounroll";
	add.s32 	%r1003, %r3788, 1;
	shl.b32 	%r2466, %r1003, 1;
	cvt.rn.f64.u32 	%fd2238, %r2466;
	add.s32 	%r2467, %r997, %r3788;
	mul.wide.s32 	%rd472, %r2467, 8;
	add.s64 	%rd473, %rd11, %rd472;
	ld.global.f64 	%fd2239, [%rd473];
	div.rn.f64 	%fd2240, %fd2239, %fd2238;
	mul.wide.u32 	%rd474, %r3788, 8;
	add.s64 	%rd475, %rd17, %rd474;
	st.local.f64 	[%rd475], %fd2240;
	add.s32 	%r3790, %r3790, 1;
	setp.ne.s32 	%p491, %r3790, %r998;
	mov.u32 	%r3788, %r1003;
	@%p491 bra 	$L__BB40_546;
$L__BB40_547:
	setp.lt.s32 	%p492, %r996, 5;
	@%p492 bra 	$L__BB40_560;
	and.b32  	%r1005, %r996, 3;
	setp.lt.u32 	%p493, %r996, 8;
	mov.b32 	%r3795, 4;
	@%p493 bra 	$L__BB40_551;
	and.b32  	%r2471, %r996, 2147483644;
	add.s32 	%r1006, %r2471, -8;
	mov.b32 	%r3796, 0;
	mov.b32 	%r3795, 4;
$L__BB40_550:
	mov.u32 	%r1015, %r3795;
	mul.wide.u32 	%rd476, %r1015, 8;
	add.s64 	%rd477, %rd17, %rd476;
	ld.local.v2.f64 	{%fd2241, %fd2242}, [%rd477];
	mov.f64 	%fd2243, 0d3FD6666666666666;
	sub.f64 	%fd2244, %fd2243, %fd2241;
	cvt.rn.f32.f64 	%f238, %fd2244;
	cvt.rmi.f32.f32 	%f239, %f238;
	cvt.f64.f32 	%fd2245, %f239;
	add.f64 	%fd2246, %fd2245, 0d3FD6666666666666;
	cvt.rn.f32.f64 	%f240, %fd2246;
	abs.f32 	%f241, %f240;
	cvt.f64.f32 	%fd2247, %f241;
	add.f64 	%fd2248, %fd2241, 0dBFD6666666666666;
	cvt.rn.f32.f64 	%f242, %fd2248;
	abs.f32 	%f243, %f242;
	cvt.f64.f32 	%fd2249, %f243;
	div.rn.f64 	%fd2250, %fd2249, %fd2247;
	sub.f64 	%fd2251, %fd2243, %fd2242;
	cvt.rn.f32.f64 	%f244, %fd2251;
	cvt.rmi.f32.f32 	%f245, %f244;
	cvt.f64.f32 	%fd2252, %f245;
	add.f64 	%fd2253, %fd2252, 0d3FD6666666666666;
	cvt.rn.f32.f64 	%f246, %fd2253;
	abs.f32 	%f247, %f246;
	cvt.f64.f32 	%fd2254, %f247;
	add.f64 	%fd2255, %fd2242, 0dBFD6666666666666;
	cvt.rn.f32.f64 	%f248, %fd2255;
	abs.f32 	%f249, %f248;
	cvt.f64.f32 	%fd2256, %f249;
	div.rn.f64 	%fd2257, %fd2256, %fd2254;
	st.local.v2.f64 	[%rd477], {%fd2250, %fd2257};
	ld.local.v2.f64 	{%fd2258, %fd2259}, [%rd477+16];
	sub.f64 	%fd2260, %fd2243, %fd2258;
	cvt.rn.f32.f64 	%f250, %fd2260;
	cvt.rmi.f32.f32 	%f251, %f250;
	cvt.f64.f32 	%fd2261, %f251;
	add.f64 	%fd2262, %fd2261, 0d3FD6666666666666;
	cvt.rn.f32.f64 	%f252, %fd2262;
	abs.f32 	%f253, %f252;
	cvt.f64.f32 	%fd2263, %f253;
	add.f64 	%fd2264, %fd2258, 0dBFD6666666666666;
	cvt.rn.f32.f64 	%f254, %fd2264;
	abs.f32 	%f255, %f254;
	cvt.f64.f32 	%fd2265, %f255;
	div.rn.f64 	%fd2266, %fd2265, %fd2263;
	sub.f64 	%fd2267, %fd2243, %fd2259;
	cvt.rn.f32.f64 	%f256, %fd2267;
	cvt.rmi.f32.f32 	%f257, %f256;
	cvt.f64.f32 	%fd2268, %f257;
	add.f64 	%fd2269, %fd2268, 0d3FD6666666666666;
	cvt.rn.f32.f64 	%f258, %fd2269;
	abs.f32 	%f259, %f258;
	cvt.f64.f32 	%fd2270, %f259;
	add.f64 	%fd2271, %fd2259, 0dBFD6666666666666;
	cvt.rn.f32.f64 	%f260, %fd2271;
	abs.f32 	%f261, %f260;
	cvt.f64.f32 	%fd2272, %f261;
	div.rn.f64 	%fd2273, %fd2272, %fd2270;
	st.local.v2.f64 	[%rd477+16], {%fd2266, %fd2273};
	add.s32 	%r3795, %r1015, 4;
	setp.eq.s32 	%p494, %r3796, %r1006;
	mov.u32 	%r3796, %r1015;
	@%p494 bra 	$L__BB40_551;
	bra.uni 	$L__BB40_550;
$L__BB40_551:
	setp.eq.s32 	%p495, %r1005, 0;
	@%p495 bra 	$L__BB40_554;
	mov.b32 	%r3794, 0;
$L__BB40_553:
	.pragma "nounroll";
	mul.wide.u32 	%rd478, %r3795, 8;
	add.s64 	%rd479, %rd17, %rd478;
	ld.local.f64 	%fd2274, [%rd479];
	mov.f64 	%fd2275, 0d3FD6666666666666;
	sub.f64 	%fd2276, %fd2275, %fd2274;
	cvt.rn.f32.f64 	%f262, %fd2276;
	cvt.rmi.f32.f32 	%f263, %f262;
	cvt.f64.f32 	%fd2277, %f263;
	add.f64 	%fd2278, %fd2277, 0d3FD6666666666666;
	cvt.rn.f32.f64 	%f264, %fd2278;
	abs.f32 	%f265, %f264;
	cvt.f64.f32 	%fd2279, %f265;
	add.f64 	%fd2280, %fd2274, 0dBFD6666666666666;
	cvt.rn.f32.f64 	%f266, %fd2280;
	abs.f32 	%f267, %f266;
	cvt.f64.f32 	%fd2281, %f267;
	div.rn.f64 	%fd2282, %fd2281, %fd2279;
	st.local.f64 	[%rd479], %fd2282;
	add.s32 	%r3795, %r3795, 1;
	add.s32 	%r3794, %r3794, 1;
	setp.ne.s32 	%p496, %r3794, %r1005;
	@%p496 bra 	$L__BB40_553;
$L__BB40_554:
	setp.lt.u32 	%p497, %r996, 8;
	mov.b32 	%r3800, 4;
	@%p497 bra 	$L__BB40_557;
	and.b32  	%r2476, %r996, 2147483644;
	add.s32 	%r1014, %r2476, -8;
	mov.b32 	%r3801, 0;
	mov.b32 	%r3800, 4;
$L__BB40_556:
	mov.u32 	%r1024, %r3800;
	mul.wide.u32 	%rd480, %r1024, 8;
	add.s64 	%rd481, %rd17, %rd480;
	ld.local.v2.f64 	{%fd2283, %fd2284}, [%rd481];
	mov.f64 	%fd2285, 0d3FE8000000000000;
	sub.f64 	%fd2286, %fd2285, %fd2283;
	mul.f64 	%fd2287, %fd2286, 0d3FE999999999999A;
	div.rn.f64 	%fd2288, %fd2287, 0d3FE8000000000000;
	add.f64 	%fd2289, %fd2283, 0dBFE8000000000000;
	cvt.rn.f32.f64 	%f268, %fd2289;
	cvt.rmi.f32.f32 	%f269, %f268;
	min.f32 	%f270, %f269, 0f00000000;
	cvt.f64.f32 	%fd2290, %f270;
	add.f64 	%fd2291, %fd2283, 0dBFEB333333333333;
	mul.f64 	%fd2292, %fd2291, 0d3FC9999999999998;
	div.rn.f64 	%fd2293, %fd2292, 0d3FC3333333333334;
	mov.f64 	%fd2294, 0d3FEB333333333333;
	sub.f64 	%fd2295, %fd2294, %fd2283;
	cvt.rn.f32.f64 	%f271, %fd2295;
	cvt.rmi.f32.f32 	%f272, %f271;
	min.f32 	%f273, %f272, 0f00000000;
	cvt.f64.f32 	%fd2296, %f273;
	mul.f64 	%fd2297, %fd2293, %fd2296;
	fma.rn.f64 	%fd2298, %fd2288, %fd2290, 0d3FE999999999999A;
	sub.f64 	%fd2299, %fd2298, %fd2297;
	sub.f64 	%fd2300, %fd2285, %fd2284;
	mul.f64 	%fd2301, %fd2300, 0d3FE999999999999A;
	div.rn.f64 	%fd2302, %fd2301, 0d3FE8000000000000;
	add.f64 	%fd2303, %fd2284, 0dBFE8000000000000;
	cvt.rn.f32.f64 	%f274, %fd2303;
	cvt.rmi.f32.f32 	%f275, %f274;
	min.f32 	%f276, %f275, 0f00000000;
	cvt.f64.f32 	%fd2304, %f276;
	add.f64 	%fd2305, %fd2284, 0dBFEB333333333333;
	mul.f64 	%fd2306, %fd2305, 0d3FC9999999999998;
	div.rn.f64 	%fd2307, %fd2306, 0d3FC3333333333334;
	sub.f64 	%fd2308, %fd2294, %fd2284;
	cvt.rn.f32.f64 	%f277, %fd2308;
	cvt.rmi.f32.f32 	%f278, %f277;
	min.f32 	%f279, %f278, 0f00000000;
	cvt.f64.f32 	%fd2309, %f279;
	mul.f64 	%fd2310, %fd2307, %fd2309;
	fma.rn.f64 	%fd2311, %fd2302, %fd2304, 0d3FE999999999999A;
	sub.f64 	%fd2312, %fd2311, %fd2310;
	st.local.v2.f64 	[%rd481], {%fd2299, %fd2312};
	ld.local.v2.f64 	{%fd2313, %fd2314}, [%rd481+16];
	sub.f64 	%fd2315, %fd2285, %fd2313;
	mul.f64 	%fd2316, %fd2315, 0d3FE999999999999A;
	div.rn.f64 	%fd2317, %fd2316, 0d3FE8000000000000;
	add.f64 	%fd2318, %fd2313, 0dBFE8000000000000;
	cvt.rn.f32.f64 	%f280, %fd2318;
	cvt.rmi.f32.f32 	%f281, %f280;
	min.f32 	%f282, %f281, 0f00000000;
	cvt.f64.f32 	%fd2319, %f282;
	add.f64 	%fd2320, %fd2313, 0dBFEB333333333333;
	mul.f64 	%fd2321, %fd2320, 0d3FC9999999999998;
	div.rn.f64 	%fd2322, %fd2321, 0d3FC3333333333334;
	sub.f64 	%fd2323, %fd2294, %fd2313;
	cvt.rn.f32.f64 	%f283, %fd2323;
	cvt.rmi.f32.f32 	%f284, %f283;
	min.f32 	%f285, %f284, 0f00000000;
	cvt.f64.f32 	%fd2324, %f285;
	mul.f64 	%fd2325, %fd2322, %fd2324;
	fma.rn.f64 	%fd2326, %fd2317, %fd2319, 0d3FE999999999999A;
	sub.f64 	%fd2327, %fd2326, %fd2325;
	sub.f64 	%fd2328, %fd2285, %fd2314;
	mul.f64 	%fd2329, %fd2328, 0d3FE999999999999A;
	div.rn.f64 	%fd2330, %fd2329, 0d3FE8000000000000;
	add.f64 	%fd2331, %fd2314, 0dBFE8000000000000;
	cvt.rn.f32.f64 	%f286, %fd2331;
	cvt.rmi.f32.f32 	%f287, %f286;
	min.f32 	%f288, %f287, 0f00000000;
	cvt.f64.f32 	%fd2332, %f288;
	add.f64 	%fd2333, %fd2314, 0dBFEB333333333333;
	mul.f64 	%fd2334, %fd2333, 0d3FC9999999999998;
	div.rn.f64 	%fd2335, %fd2334, 0d3FC3333333333334;
	sub.f64 	%fd2336, %fd2294, %fd2314;
	cvt.rn.f32.f64 	%f289, %fd2336;
	cvt.rmi.f32.f32 	%f290, %f289;
	min.f32 	%f291, %f290, 0f00000000;
	cvt.f64.f32 	%fd2337, %f291;
	mul.f64 	%fd2338, %fd2335, %fd2337;
	fma.rn.f64 	%fd2339, %fd2330, %fd2332, 0d3FE999999999999A;
	sub.f64 	%fd2340, %fd2339, %fd2338;
	st.local.v2.f64 	[%rd481+16], {%fd2327, %fd2340};
	add.s32 	%r3800, %r1024, 4;
	setp.eq.s32 	%p498, %r3801, %r1014;
	mov.u32 	%r3801, %r1024;
	@%p498 bra 	$L__BB40_557;
	bra.uni 	$L__BB40_556;
$L__BB40_557:
	setp.eq.s32 	%p499, %r1005, 0;
	@%p499 bra 	$L__BB40_560;
	mov.b32 	%r3799, 0;
$L__BB40_559:
	.pragma "nounroll";
	mul.wide.u32 	%rd482, %r3800, 8;
	add.s64 	%rd483, %rd17, %rd482;
	ld.local.f64 	%fd2341, [%rd483];
	mov.f64 	%fd2342, 0d3FE8000000000000;
	sub.f64 	%fd2343, %fd2342, %fd2341;
	mul.f64 	%fd2344, %fd2343, 0d3FE999999999999A;
	div.rn.f64 	%fd2345, %fd2344, 0d3FE8000000000000;
	add.f64 	%fd2346, %fd2341, 0dBFE8000000000000;
	cvt.rn.f32.f64 	%f292, %fd2346;
	cvt.rmi.f32.f32 	%f293, %f292;
	min.f32 	%f294, %f293, 0f00000000;
	cvt.f64.f32 	%fd2347, %f294;
	add.f64 	%fd2348, %fd2341, 0dBFEB333333333333;
	mul.f64 	%fd2349, %fd2348, 0dBFC9999999999998;
	div.rn.f64 	%fd2350, %fd2349, 0d3FC3333333333334;
	mov.f64 	%fd2351, 0d3FEB333333333333;
	sub.f64 	%fd2352, %fd2351, %fd2341;
	cvt.rn.f32.f64 	%f295, %fd2352;
	cvt.rmi.f32.f32 	%f296, %f295;
	min.f32 	%f297, %f296, 0f00000000;
	cvt.f64.f32 	%fd2353, %f297;
	fma.rn.f64 	%fd2354, %fd2345, %fd2347, 0d3FE999999999999A;
	fma.rn.f64 	%fd2355, %fd2350, %fd2353, %fd2354;
	st.local.f64 	[%rd483], %fd2355;
	add.s32 	%r3800, %r3800, 1;
	add.s32 	%r3799, %r3799, 1;
	setp.ne.s32 	%p500, %r3799, %r1005;
	@%p500 bra 	$L__BB40_559;
$L__BB40_560:
	setp.lt.s32 	%p501, %r996, 1;
	@%p501 bra 	$L__BB40_576;
	setp.eq.s32 	%p502, %r996, 1;
	mov.b64 	%rd760, 0;
	@%p502 bra 	$L__BB40_567;
	and.b32  	%r1023, %r996, 2147483646;
	mov.b32 	%r3802, 0;
$L__BB40_563:
	mul.wide.u32 	%rd485, %r3802, 8;
	add.s64 	%rd61, %rd17, %rd485;
	ld.local.f64 	%fd2356, [%rd61];
	cvt.rn.f32.f64 	%f35, %fd2356;
	abs.f32 	%f36, %f35;
	setp.eq.f32 	%p503, %f35, 0f3F800000;
	mov.f32 	%f742, 0f3F800000;
	@%p503 bra 	$L__BB40_596;
	setp.num.f32 	%p504, %f36, %f36;
	@%p504 bra 	$L__BB40_592;
	mov.f32 	%f355, 0f3CA3D70A;
	add.rn.f32 	%f742, %f35, %f355;
	bra.uni 	$L__BB40_596;
$L__BB40_566:
	cvt.u64.u32 	%rd760, %r1023;
$L__BB40_567:
	and.b32  	%r2501, %r996, 1;
	setp.eq.b32 	%p524, %r2501, 1;
	not.pred 	%p525, %p524;
	@%p525 bra 	$L__BB40_576;
	shl.b64 	%rd486, %rd760, 3;
	add.s64 	%rd60, %rd17, %rd486;
	ld.local.f64 	%fd2360, [%rd60];
	cvt.rn.f32.f64 	%f29, %fd2360;
	abs.f32 	%f30, %f29;
	setp.eq.f32 	%p526, %f29, 0f3F800000;
	mov.f32 	%f741, 0f3F800000;
	@%p526 bra 	$L__BB40_575;
	setp.nan.f32 	%p527, %f30, %f30;
	@%p527 bra 	$L__BB40_574;
	setp.eq.f32 	%p528, %f29, 0f00000000;
	setp.eq.f32 	%p529, %f30, 0f7F800000;
	or.pred  	%p530, %p528, %p529;
	@%p530 bra 	$L__BB40_573;
	setp.lt.f32 	%p531, %f30, 0f00800000;
	mul.f32 	%f415, %f30, 0f4B800000;
	selp.f32 	%f416, %f415, %f30, %p531;
	mov.b32 	%r2502, %f416;
	add.s32 	%r2503, %r2502, -1060439283;
	and.b32  	%r2504, %r2503, -8388608;
	sub.s32 	%r2505, %r2502, %r2504;
	mov.b32 	%f417, %r2505;
	cvt.rn.f32.s32 	%f418, %r2504;
	selp.f32 	%f419, 0fC1C00000, 0f00000000, %p531;
	fma.rn.f32 	%f420, %f418, 0f34000000, %f419;
	add.f32 	%f421, %f417, 0fBF800000;
	add.f32 	%f422, %f417, 0f3F800000;
	rcp.approx.ftz.f32 	%f423, %f422;
	add.f32 	%f424, %f421, %f421;
	mul.f32 	%f425, %f424, %f423;
	mul.f32 	%f426, %f425, %f425;
	neg.f32 	%f427, %f425;
	sub.f32 	%f428, %f421, %f425;
	add.f32 	%f429, %f428, %f428;
	fma.rn.f32 	%f430, %f427, %f421, %f429;
	mul.rn.f32 	%f431, %f423, %f430;
	fma.rn.f32 	%f432, %f426, 0f3A2C32E4, 0f3B52E7DB;
	fma.rn.f32 	%f433, %f432, %f426, 0f3C93BB73;
	fma.rn.f32 	%f434, %f433, %f426, 0f3DF6384F;
	mul.rn.f32 	%f435, %f434, %f426;
	fma.rn.f32 	%f436, %f425, 0f3FB8AA3B, %f420;
	mul.f32 	%f437, %f435, 0f40400000;
	sub.f32 	%f438, %f420, %f436;
	fma.rn.f32 	%f439, %f425, 0f3FB8AA3B, %f438;
	fma.rn.f32 	%f440, %f431, 0f3FB8AA3B, %f439;
	fma.rn.f32 	%f441, %f425, 0f32A55E34, %f440;
	fma.rn.f32 	%f442, %f437, %f431, %f441;
	fma.rn.f32 	%f443, %f435, %f425, %f442;
	add.rn.f32 	%f444, %f436, %f443;
	mov.f32 	%f445, 0f3CA3D70A;
	mul.rn.f32 	%f446, %f444, %f445;
	cvt.rni.f32.f32 	%f447, %f446;
	sub.f32 	%f448, %f446, %f447;
	neg.f32 	%f449, %f446;
	fma.rn.f32 	%f450, %f444, 0f3CA3D70A, %f449;
	neg.f32 	%f451, %f436;
	add.rn.f32 	%f452, %f444, %f451;
	neg.f32 	%f453, %f452;
	add.rn.f32 	%f454, %f443, %f453;
	fma.rn.f32 	%f455, %f454, 0f3CA3D70A, %f450;
	add.f32 	%f456, %f448, %f455;
	setp.gt.f32 	%p532, %f447, 0f00000000;
	selp.b32 	%r2506, 0, -2097152000, %p532;
	setp.geu.f32 	%p533, %f29, 0f00000000;
	setp.lt.f32 	%p534, %f446, 0f00000000;
	selp.f32 	%f457, 0f00000000, 0f7F800000, %p534;
	abs.f32 	%f458, %f446;
	setp.gt.f32 	%p535, %f458, 0f43180000;
	cvt.rzi.s32.f32 	%r2507, %f447;
	shl.b32 	%r2508, %r2507, 23;
	sub.s32 	%r2509, %r2508, %r2506;
	mov.b32 	%f459, %r2509;
	add.s32 	%r2510, %r2506, 2130706432;
	mov.b32 	%f460, %r2510;
	fma.rn.f32 	%f461, %f456, 0f391FCB8E, 0f3AAF85ED;
	fma.rn.f32 	%f462, %f461, %f456, 0f3C1D9856;
	fma.rn.f32 	%f463, %f462, %f456, 0f3D6357BB;
	fma.rn.f32 	%f464, %f463, %f456, 0f3E75FDEC;
	fma.rn.f32 	%f465, %f464, %f456, 0f3F317218;
	fma.rn.f32 	%f466, %f465, %f456, 0f3F800000;
	mul.f32 	%f467, %f466, %f460;
	mul.f32 	%f468, %f467, %f459;
	selp.f32 	%f741, %f457, %f468, %p535;
	@%p533 bra 	$L__BB40_575;
	mov.f32 	%f741, 0f7FFFFFFF;
	bra.uni 	$L__BB40_575;
$L__BB40_573:
	add.f32 	%f470, %f29, %f29;
	mov.b32 	%r2511, %f470;
	and.b32  	%r2512, %r2511, 2147483647;
	mov.b32 	%f741, %r2512;
	bra.uni 	$L__BB40_575;
$L__BB40_574:
	mov.f32 	%f471, 0f3CA3D70A;
	add.rn.f32 	%f741, %f29, %f471;
$L__BB40_575:
	cvt.f64.f32 	%fd2361, %f741;
	st.local.f64 	[%rd60], %fd2361;
$L__BB40_576:
	setp.lt.s32 	%p536, %r996, 5;
	ld.local.v2.f64 	{%fd2363, %fd2364}, [%rd17];
	fma.rn.f64 	%fd2365, %fd2363, 0d4000000000000000, 0d0000000000000000;
	add.f64 	%fd2366, %fd2364, %fd2364;
	fma.rn.f64 	%fd2367, %fd2366, 0d4000000000000000, %fd2365;
	ld.local.v2.f64 	{%fd2368, %fd2369}, [%rd17+16];
	mul.f64 	%fd2370, %fd2368, 0d4008000000000000;
	fma.rn.f64 	%fd2371, %fd2370, 0d4000000000000000, %fd2367;
	mul.f64 	%fd2372, %fd2369, 0d4010000000000000;
	fma.rn.f64 	%fd2373, %fd2372, 0d4000000000000000, %fd2371;
	div.rn.f64 	%fd434, %fd2373, 0d4034000000000000;
	st.local.f64 	[%rd17], %fd434;
	mov.f64 	%fd3968, 0d7FF8000000000000;
	@%p536 bra 	$L__BB40_590;
	add.s32 	%r1029, %r996, -4;
	and.b32  	%r1030, %r1029, 15;
	setp.lt.u32 	%p537, %r996, 20;
	mov.f64 	%fd3967, 0d0000000000000000;
	mov.b32 	%r3804, 4;
	mov.f64 	%fd3966, %fd3967;
	@%p537 bra 	$L__BB40_580;
	and.b32  	%r1031, %r1029, -16;
	mov.f64 	%fd3967, 0d0000000000000000;
	mov.b32 	%r3804, 4;
$L__BB40_579:
	.pragma "nounroll";
	mul.wide.u32 	%rd487, %r3804, 8;
	add.s64 	%rd488, %rd17, %rd487;
	ld.local.v2.f64 	{%fd2377, %fd2378}, [%rd488];
	add.s32 	%r2515, %r3804, 1;
	cvt.rn.f64.u32 	%fd2379, %r2515;
	mul.f64 	%fd2380, %fd2377, %fd2379;
	fma.rn.f64 	%fd2381, %fd2380, 0d4000000000000000, %fd3966;
	shl.b32 	%r2516, %r2515, 1;
	cvt.rn.f64.u32 	%fd2382, %r2516;
	add.f64 	%fd2383, %fd3967, %fd2382;
	add.s32 	%r2517, %r3804, 2;
	cvt.rn.f64.u32 	%fd2384, %r2517;
	mul.f64 	%fd2385, %fd2378, %fd2384;
	fma.rn.f64 	%fd2386, %fd2385, 0d4000000000000000, %fd2381;
	shl.b32 	%r2518, %r2517, 1;
	cvt.rn.f64.u32 	%fd2387, %r2518;
	add.f64 	%fd2388, %fd2383, %fd2387;
	ld.local.v2.f64 	{%fd2389, %fd2390}, [%rd488+16];
	add.s32 	%r2519, %r3804, 3;
	cvt.rn.f64.u32 	%fd2391, %r2519;
	mul.f64 	%fd2392, %fd2389, %fd2391;
	fma.rn.f64 	%fd2393, %fd2392, 0d4000000000000000, %fd2386;
	shl.b32 	%r2520, %r2519, 1;
	cvt.rn.f64.u32 	%fd2394, %r2520;
	add.f64 	%fd2395, %fd2388, %fd2394;
	add.s32 	%r2521, %r3804, 4;
	cvt.rn.f64.u32 	%fd2396, %r2521;
	mul.f64 	%fd2397, %fd2390, %fd2396;
	fma.rn.f64 	%fd2398, %fd2397, 0d4000000000000000, %fd2393;
	shl.b32 	%r2522, %r2521, 1;
	cvt.rn.f64.u32 	%fd2399, %r2522;
	add.f64 	%fd2400, %fd2395, %fd2399;
	ld.local.v2.f64 	{%fd2401, %fd2402}, [%rd488+32];
	add.s32 	%r2523, %r3804, 5;
	cvt.rn.f64.u32 	%fd2403, %r2523;
	mul.f64 	%fd2404, %fd2401, %fd2403;
	fma.rn.f64 	%fd2405, %fd2404, 0d4000000000000000, %fd2398;
	shl.b32 	%r2524, %r2523, 1;
	cvt.rn.f64.u32 	%fd2406, %r2524;
	add.f64 	%fd2407, %fd2400, %fd2406;
	add.s32 	%r2525, %r3804, 6;
	cvt.rn.f64.u32 	%fd2408, %r2525;
	mul.f64 	%fd2409, %fd2402, %fd2408;
	fma.rn.f64 	%fd2410, %fd2409, 0d4000000000000000, %fd2405;
	shl.b32 	%r2526, %r2525, 1;
	cvt.rn.f64.u32 	%fd2411, %r2526;
	add.f64 	%fd2412, %fd2407, %fd2411;
	ld.local.v2.f64 	{%fd2413, %fd2414}, [%rd488+48];
	add.s32 	%r2527, %r3804, 7;
	cvt.rn.f64.u32 	%fd2415, %r2527;
	mul.f64 	%fd2416, %fd2413, %fd2415;
	fma.rn.f64 	%fd2417, %fd2416, 0d4000000000000000, %fd2410;
	shl.b32 	%r2528, %r2527, 1;
	cvt.rn.f64.u32 	%fd2418, %r2528;
	add.f64 	%fd2419, %fd2412, %fd2418;
	add.s32 	%r2529, %r3804, 8;
	cvt.rn.f64.u32 	%fd2420, %r2529;
	mul.f64 	%fd2421, %fd2414, %fd2420;
	fma.rn.f64 	%fd2422, %fd2421, 0d4000000000000000, %fd2417;
	shl.b32 	%r2530, %r2529, 1;
	cvt.rn.f64.u32 	%fd2423, %r2530;
	add.f64 	%fd2424, %fd2419, %fd2423;
	ld.local.v2.f64 	{%fd2425, %fd2426}, [%rd488+64];
	add.s32 	%r2531, %r3804, 9;
	cvt.rn.f64.u32 	%fd2427, %r2531;
	mul.f64 	%fd2428, %fd2425, %fd2427;
	fma.rn.f64 	%fd2429, %fd2428, 0d4000000000000000, %fd2422;
	shl.b32 	%r2532, %r2531, 1;
	cvt.rn.f64.u32 	%fd2430, %r2532;
	add.f64 	%fd2431, %fd2424, %fd2430;
	add.s32 	%r2533, %r3804, 10;
	cvt.rn.f64.u32 	%fd2432, %r2533;
	mul.f64 	%fd2433, %fd2426, %fd2432;
	fma.rn.f64 	%fd2434, %fd2433, 0d4000000000000000, %fd2429;
	shl.b32 	%r2534, %r2533, 1;
	cvt.rn.f64.u32 	%fd2435, %r2534;
	add.f64 	%fd2436, %fd2431, %fd2435;
	ld.local.v2.f64 	{%fd2437, %fd2438}, [%rd488+80];
	add.s32 	%r2535, %r3804, 11;
	cvt.rn.f64.u32 	%fd2439, %r2535;
	mul.f64 	%fd2440, %fd2437, %fd2439;
	fma.rn.f64 	%fd2441, %fd2440, 0d4000000000000000, %fd2434;
	shl.b32 	%r2536, %r2535, 1;
	cvt.rn.f64.u32 	%fd2442, %r2536;
	add.f64 	%fd2443, %fd2436, %fd2442;
	add.s32 	%r2537, %r3804, 12;
	cvt.rn.f64.u32 	%fd2444, %r2537;
	mul.f64 	%fd2445, %fd2438, %fd2444;
	fma.rn.f64 	%fd2446, %fd2445, 0d4000000000000000, %fd2441;
	shl.b32 	%r2538, %r2537, 1;
	cvt.rn.f64.u32 	%fd2447, %r2538;
	add.f64 	%fd2448, %fd2443, %fd2447;
	ld.local.v2.f64 	{%fd2449, %fd2450}, [%rd488+96];
	add.s32 	%r2539, %r3804, 13;
	cvt.rn.f64.u32 	%fd2451, %r2539;
	mul.f64 	%fd2452, %fd2449, %fd2451;
	fma.rn.f64 	%fd2453, %fd2452, 0d4000000000000000, %fd2446;
	shl.b32 	%r2540, %r2539, 1;
	cvt.rn.f64.u32 	%fd2454, %r2540;
	add.f64 	%fd2455, %fd2448, %fd2454;
	add.s32 	%r2541, %r3804, 14;
	cvt.rn.f64.u32 	%fd2456, %r2541;
	mul.f64 	%fd2457, %fd2450, %fd2456;
	fma.rn.f64 	%fd2458, %fd2457, 0d4000000000000000, %fd2453;
	shl.b32 	%r2542, %r2541, 1;
	cvt.rn.f64.u32 	%fd2459, %r2542;
	add.f64 	%fd2460, %fd2455, %fd2459;
	ld.local.v2.f64 	{%fd2461, %fd2462}, [%rd488+112];
	add.s32 	%r2543, %r3804, 15;
	cvt.rn.f64.u32 	%fd2463, %r2543;
	mul.f64 	%fd2464, %fd2461, %fd2463;
	fma.rn.f64 	%fd2465, %fd2464, 0d4000000000000000, %fd2458;
	shl.b32 	%r2544, %r2543, 1;
	cvt.rn.f64.u32 	%fd2466, %r2544;
	add.f64 	%fd2467, %fd2460, %fd2466;
	add.s32 	%r3804, %r3804, 16;
	cvt.rn.f64.u32 	%fd2468, %r3804;
	mul.f64 	%fd2469, %fd2462, %fd2468;
	fma.rn.f64 	%fd3966, %fd2469, 0d4000000000000000, %fd2465;
	shl.b32 	%r2545, %r3804, 1;
	cvt.rn.f64.u32 	%fd2470, %r2545;
	add.f64 	%fd3967, %fd2467, %fd2470;
	setp.ne.s32 	%p538, %r2537, %r1031;
	@%p538 bra 	$L__BB40_579;
$L__BB40_580:
	setp.eq.s32 	%p539, %r1030, 0;
	@%p539 bra 	$L__BB40_589;
	and.b32  	%r1035, %r1029, 7;
	setp.lt.u32 	%p540, %r1030, 8;
	@%p540 bra 	$L__BB40_583;
	mul.wide.u32 	%rd489, %r3804, 8;
	add.s64 	%rd490, %rd17, %rd489;
	ld.local.f64 	%fd2472, [%rd490];
	add.s32 	%r2546, %r3804, 1;
	cvt.rn.f64.u32 	%fd2473, %r2546;
	mul.f64 	%fd2474, %fd2472, %fd2473;
	fma.rn.f64 	%fd2475, %fd2474, 0d4000000000000000, %fd3966;
	shl.b32 	%r2547, %r2546, 1;
	cvt.rn.f64.u32 	%fd2476, %r2547;
	add.f64 	%fd2477, %fd3967, %fd2476;
	ld.local.f64 	%fd2478, [%rd490+8];
	add.s32 	%r2548, %r3804, 2;
	cvt.rn.f64.u32 	%fd2479, %r2548;
	mul.f64 	%fd2480, %fd2478, %fd2479;
	fma.rn.f64 	%fd2481, %fd2480, 0d4000000000000000, %fd2475;
	shl.b32 	%r2549, %r2548, 1;
	cvt.rn.f64.u32 	%fd2482, %r2549;
	add.f64 	%fd2483, %fd2477, %fd2482;
	ld.local.f64 	%fd2484, [%rd490+16];
	add.s32 	%r2550, %r3804, 3;
	cvt.rn.f64.u32 	%fd2485, %r2550;
	mul.f64 	%fd2486, %fd2484, %fd2485;
	fma.rn.f64 	%fd2487, %fd2486, 0d4000000000000000, %fd2481;
	shl.b32 	%r2551, %r2550, 1;
	cvt.rn.f64.u32 	%fd2488, %r2551;
	add.f64 	%fd2489, %fd2483, %fd2488;
	ld.local.f64 	%fd2490, [%rd490+24];
	add.s32 	%r2552, %r3804, 4;
	cvt.rn.f64.u32 	%fd2491, %r2552;
	mul.f64 	%fd2492, %fd2490, %fd2491;
	fma.rn.f64 	%fd2493, %fd2492, 0d4000000000000000, %fd2487;
	shl.b32 	%r2553, %r2552, 1;
	cvt.rn.f64.u32 	%fd2494, %r2553;
	add.f64 	%fd2495, %fd2489, %fd2494;
	ld.local.f64 	%fd2496, [%rd490+32];
	add.s32 	%r2554, %r3804, 5;
	cvt.rn.f64.u32 	%fd2497, %r2554;
	mul.f64 	%fd2498, %fd2496, %fd2497;
	fma.rn.f64 	%fd2499, %fd2498, 0d4000000000000000, %fd2493;
	shl.b32 	%r2555, %r2554, 1;
	cvt.rn.f64.u32 	%fd2500, %r2555;
	add.f64 	%fd2501, %fd2495, %fd2500;
	ld.local.f64 	%fd2502, [%rd490+40];
	add.s32 	%r2556, %r3804, 6;
	cvt.rn.f64.u32 	%fd2503, %r2556;
	mul.f64 	%fd2504, %fd2502, %fd2503;
	fma.rn.f64 	%fd2505, %fd2504, 0d4000000000000000, %fd2499;
	shl.b32 	%r2557, %r2556, 1;
	cvt.rn.f64.u32 	%fd2506, %r2557;
	add.f64 	%fd2507, %fd2501, %fd2506;
	ld.local.f64 	%fd2508, [%rd490+48];
	add.s32 	%r2558, %r3804, 7;
	cvt.rn.f64.u32 	%fd2509, %r2558;
	mul.f64 	%fd2510, %fd2508, %fd2509;
	fma.rn.f64 	%fd2511, %fd2510, 0d4000000000000000, %fd2505;
	shl.b32 	%r2559, %r2558, 1;
	cvt.rn.f64.u32 	%fd2512, %r2559;
	add.f64 	%fd2513, %fd2507, %fd2512;
	ld.local.f64 	%fd2514, [%rd490+56];
	add.s32 	%r3804, %r3804, 8;
	cvt.rn.f64.u32 	%fd2515, %r3804;
	mul.f64 	%fd2516, %fd2514, %fd2515;
	fma.rn.f64 	%fd3966, %fd2516, 0d4000000000000000, %fd2511;
	shl.b32 	%r2560, %r3804, 1;
	cvt.rn.f64.u32 	%fd2517, %r2560;
	add.f64 	%fd3967, %fd2513, %fd2517;
$L__BB40_583:
	setp.eq.s32 	%p541, %r1035, 0;
	@%p541 bra 	$L__BB40_589;
	and.b32  	%r1038, %r996, 3;
	setp.lt.u32 	%p542, %r1035, 4;
	@%p542 bra 	$L__BB40_586;
	mul.wide.u32 	%rd491, %r3804, 8;
	add.s64 	%rd492, %rd17, %rd491;
	ld.local.f64 	%fd2519, [%rd492];
	add.s32 	%r2561, %r3804, 1;
	cvt.rn.f64.u32 	%fd2520, %r2561;
	mul.f64 	%fd2521, %fd2519, %fd2520;
	fma.rn.f64 	%fd2522, %fd2521, 0d4000000000000000, %fd3966;
	shl.b32 	%r2562, %r2561, 1;
	cvt.rn.f64.u32 	%fd2523, %r2562;
	add.f64 	%fd2524, %fd3967, %fd2523;
	ld.local.f64 	%fd2525, [%rd492+8];
	add.s32 	%r2563, %r3804, 2;
	cvt.rn.f64.u32 	%fd2526, %r2563;
	mul.f64 	%fd2527, %fd2525, %fd2526;
	fma.rn.f64 	%fd2528, %fd2527, 0d4000000000000000, %fd2522;
	shl.b32 	%r2564, %r2563, 1;
	cvt.rn.f64.u32 	%fd2529, %r2564;
	add.f64 	%fd2530, %fd2524, %fd2529;
	ld.local.f64 	%fd2531, [%rd492+16];
	add.s32 	%r2565, %r3804, 3;
	cvt.rn.f64.u32 	%fd2532, %r2565;
	mul.f64 	%fd2533, %fd2531, %fd2532;
	fma.rn.f64 	%fd2534, %fd2533, 0d4000000000000000, %fd2528;
	shl.b32 	%r2566, %r2565, 1;
	cvt.rn.f64.u32 	%fd2535, %r2566;
	add.f64 	%fd2536, %fd2530, %fd2535;
	ld.local.f64 	%fd2537, [%rd492+24];
	add.s32 	%r3804, %r3804, 4;
	cvt.rn.f64.u32 	%fd2538, %r3804;
	mul.f64 	%fd2539, %fd2537, %fd2538;
	fma.rn.f64 	%fd3966, %fd2539, 0d4000000000000000, %fd2534;
	shl.b32 	%r2567, %r3804, 1;
	cvt.rn.f64.u32 	%fd2540, %r2567;
	add.f64 	%fd3967, %fd2536, %fd2540;
$L__BB40_586:
	setp.eq.s32 	%p543, %r1038, 0;
	@%p543 bra 	$L__BB40_589;
	mov.b32 	%r3808, 0;
$L__BB40_588:
	.pragma "nounroll";
	mul.wide.u32 	%rd493, %r3804, 8;
	add.s64 	%rd494, %rd17, %rd493;
	ld.local.f64 	%fd2541, [%rd494];
	add.s32 	%r3804, %r3804, 1;
	cvt.rn.f64.u32 	%fd2542, %r3804;
	mul.f64 	%fd2543, %fd2541, %fd2542;
	fma.rn.f64 	%fd3966, %fd2543, 0d4000000000000000, %fd3966;
	shl.b32 	%r2569, %r3804, 1;
	cvt.rn.f64.u32 	%fd2544, %r2569;
	add.f64 	%fd3967, %fd3967, %fd2544;
	add.s32 	%r3808, %r3808, 1;
	setp.ne.s32 	%p544, %r3808, %r1038;
	@%p544 bra 	$L__BB40_588;
$L__BB40_589:
	div.rn.f64 	%fd3968, %fd3966, %fd3967;
$L__BB40_590:
	max.f64 	%fd2545, %fd3968, 0d3FF0000000000000;
	add.f64 	%fd2546, %fd434, 0dBFE0000000000000;
	fma.rn.f64 	%fd463, %fd2545, %fd2546, 0d3FE0000000000000;
	mul.f64 	%fd2547, %fd463, 0d400921FB54442D18;
	mul.f64 	%fd464, %fd2547, 0d3FE0000000000000;
	abs.f64 	%fd465, %fd464;
	setp.neu.f64 	%p545, %fd465, 0d7FF0000000000000;
	@%p545 bra 	$L__BB40_604;
	mov.f64 	%fd2553, 0d0000000000000000;
	mul.rn.f64 	%fd3970, %fd464, %fd2553;
	mov.b32 	%r3810, 1;
	bra.uni 	$L__BB40_607;
$L__BB40_592:
	setp.neu.f32 	%p505, %f35, 0f00000000;
	setp.neu.f32 	%p506, %f36, 0f7F800000;
	and.pred  	%p507, %p505, %p506;
	@%p507 bra 	$L__BB40_594;
	add.f32 	%f354, %f35, %f35;
	mov.b32 	%r2488, %f354;
	and.b32  	%r2489, %r2488, 2147483647;
	mov.b32 	%f742, %r2489;
	bra.uni 	$L__BB40_596;
$L__BB40_594:
	setp.lt.f32 	%p508, %f36, 0f00800000;
	mul.f32 	%f299, %f36, 0f4B800000;
	selp.f32 	%f300, %f299, %f36, %p508;
	mov.b32 	%r2479, %f300;
	add.s32 	%r2480, %r2479, -1060439283;
	and.b32  	%r2481, %r2480, -8388608;
	sub.s32 	%r2482, %r2479, %r2481;
	mov.b32 	%f301, %r2482;
	cvt.rn.f32.s32 	%f302, %r2481;
	selp.f32 	%f303, 0fC1C00000, 0f00000000, %p508;
	fma.rn.f32 	%f304, %f302, 0f34000000, %f303;
	add.f32 	%f305, %f301, 0fBF800000;
	add.f32 	%f306, %f301, 0f3F800000;
	rcp.approx.ftz.f32 	%f307, %f306;
	add.f32 	%f308, %f305, %f305;
	mul.f32 	%f309, %f308, %f307;
	mul.f32 	%f310, %f309, %f309;
	neg.f32 	%f311, %f309;
	sub.f32 	%f312, %f305, %f309;
	add.f32 	%f313, %f312, %f312;
	fma.rn.f32 	%f314, %f311, %f305, %f313;
	mul.rn.f32 	%f315, %f307, %f314;
	fma.rn.f32 	%f316, %f310, 0f3A2C32E4, 0f3B52E7DB;
	fma.rn.f32 	%f317, %f316, %f310, 0f3C93BB73;
	fma.rn.f32 	%f318, %f317, %f310, 0f3DF6384F;
	mul.rn.f32 	%f319, %f318, %f310;
	fma.rn.f32 	%f320, %f309, 0f3FB8AA3B, %f304;
	mul.f32 	%f321, %f319, 0f40400000;
	sub.f32 	%f322, %f304, %f320;
	fma.rn.f32 	%f323, %f309, 0f3FB8AA3B, %f322;
	fma.rn.f32 	%f324, %f315, 0f3FB8AA3B, %f323;
	fma.rn.f32 	%f325, %f309, 0f32A55E34, %f324;
	fma.rn.f32 	%f326, %f321, %f315, %f325;
	fma.rn.f32 	%f327, %f319, %f309, %f326;
	add.rn.f32 	%f328, %f320, %f327;
	mov.f32 	%f329, 0f3CA3D70A;
	mul.rn.f32 	%f330, %f328, %f329;
	cvt.rni.f32.f32 	%f331, %f330;
	sub.f32 	%f332, %f330, %f331;
	neg.f32 	%f333, %f330;
	fma.rn.f32 	%f334, %f328, 0f3CA3D70A, %f333;
	neg.f32 	%f335, %f320;
	add.rn.f32 	%f336, %f328, %f335;
	neg.f32 	%f337, %f336;
	add.rn.f32 	%f338, %f327, %f337;
	fma.rn.f32 	%f339, %f338, 0f3CA3D70A, %f334;
	add.f32 	%f340, %f332, %f339;
	setp.gt.f32 	%p509, %f331, 0f00000000;
	selp.b32 	%r2483, 0, -2097152000, %p509;
	setp.geu.f32 	%p510, %f35, 0f00000000;
	setp.lt.f32 	%p511, %f330, 0f00000000;
	selp.f32 	%f341, 0f00000000, 0f7F800000, %p511;
	abs.f32 	%f342, %f330;
	setp.gt.f32 	%p512, %f342, 0f43180000;
	cvt.rzi.s32.f32 	%r2484, %f331;
	shl.b32 	%r2485, %r2484, 23;
	sub.s32 	%r2486, %r2485, %r2483;
	mov.b32 	%f343, %r2486;
	add.s32 	%r2487, %r2483, 2130706432;
	mov.b32 	%f344, %r2487;
	fma.rn.f32 	%f345, %f340, 0f391FCB8E, 0f3AAF85ED;
	fma.rn.f32 	%f346, %f345, %f340, 0f3C1D9856;
	fma.rn.f32 	%f347, %f346, %f340, 0f3D6357BB;
	fma.rn.f32 	%f348, %f347, %f340, 0f3E75FDEC;
	fma.rn.f32 	%f349, %f348, %f340, 0f3F317218;
	fma.rn.f32 	%f350, %f349, %f340, 0f3F800000;
	mul.f32 	%f351, %f350, %f344;
	mul.f32 	%f352, %f351, %f343;
	selp.f32 	%f742, %f341, %f352, %p512;
	@%p510 bra 	$L__BB40_596;
	mov.f32 	%f742, 0f7FFFFFFF;
$L__BB40_596:
	cvt.f64.f32 	%fd2357, %f742;
	st.local.f64 	[%rd61], %fd2357;
	ld.local.f64 	%fd2358, [%rd61+8];
	cvt.rn.f32.f64 	%f41, %fd2358;
	abs.f32 	%f42, %f41;
	setp.eq.f32 	%p513, %f41, 0f3F800000;
	mov.f32 	%f743, 0f3F800000;
	@%p513 bra 	$L__BB40_603;
	setp.nan.f32 	%p514, %f42, %f42;
	@%p514 bra 	$L__BB40_602;
	setp.eq.f32 	%p515, %f41, 0f00000000;
	setp.eq.f32 	%p516, %f42, 0f7F800000;
	or.pred  	%p517, %p515, %p516;
	@%p517 bra 	$L__BB40_601;
	setp.lt.f32 	%p518, %f42, 0f00800000;
	mul.f32 	%f357, %f42, 0f4B800000;
	selp.f32 	%f358, %f357, %f42, %p518;
	mov.b32 	%r2490, %f358;
	add.s32 	%r2491, %r2490, -1060439283;
	and.b32  	%r2492, %r2491, -8388608;
	sub.s32 	%r2493, %r2490, %r2492;
	mov.b32 	%f359, %r2493;
	cvt.rn.f32.s32 	%f360, %r2492;
	selp.f32 	%f361, 0fC1C00000, 0f00000000, %p518;
	fma.rn.f32 	%f362, %f360, 0f34000000, %f361;
	add.f32 	%f363, %f359, 0fBF800000;
	add.f32 	%f364, %f359, 0f3F800000;
	rcp.approx.ftz.f32 	%f365, %f364;
	add.f32 	%f366, %f363, %f363;
	mul.f32 	%f367, %f366, %f365;
	mul.f32 	%f368, %f367, %f367;
	neg.f32 	%f369, %f367;
	sub.f32 	%f370, %f363, %f367;
	add.f32 	%f371, %f370, %f370;
	fma.rn.f32 	%f372, %f369, %f363, %f371;
	mul.rn.f32 	%f373, %f365, %f372;
	fma.rn.f32 	%f374, %f368, 0f3A2C32E4, 0f3B52E7DB;
	fma.rn.f32 	%f375, %f374, %f368, 0f3C93BB73;
	fma.rn.f32 	%f376, %f375, %f368, 0f3DF6384F;
	mul.rn.f32 	%f377, %f376, %f368;
	fma.rn.f32 	%f378, %f367, 0f3FB8AA3B, %f362;
	mul.f32 	%f379, %f377, 0f40400000;
	sub.f32 	%f380, %f362, %f378;
	fma.rn.f32 	%f381, %f367, 0f3FB8AA3B, %f380;
	fma.rn.f32 	%f382, %f373, 0f3FB8AA3B, %f381;
	fma.rn.f32 	%f383, %f367, 0f32A55E34, %f382;
	fma.rn.f32 	%f384, %f379, %f373, %f383;
	fma.rn.f32 	%f385, %f377, %f367, %f384;
	add.rn.f32 	%f386, %f378, %f385;
	mov.f32 	%f387, 0f3CA3D70A;
	mul.rn.f32 	%f388, %f386, %f387;
	cvt.rni.f32.f32 	%f389, %f388;
	sub.f32 	%f390, %f388, %f389;
	neg.f32 	%f391, %f388;
	fma.rn.f32 	%f392, %f386, 0f3CA3D70A, %f391;
	neg.f32 	%f393, %f378;
	add.rn.f32 	%f394, %f386, %f393;
	neg.f32 	%f395, %f394;
	add.rn.f32 	%f396, %f385, %f395;
	fma.rn.f32 	%f397, %f396, 0f3CA3D70A, %f392;
	add.f32 	%f398, %f390, %f397;
	setp.gt.f32 	%p519, %f389, 0f00000000;
	selp.b32 	%r2494, 0, -2097152000, %p519;
	setp.geu.f32 	%p520, %f41, 0f00000000;
	setp.lt.f32 	%p521, %f388, 0f00000000;
	selp.f32 	%f399, 0f00000000, 0f7F800000, %p521;
	abs.f32 	%f400, %f388;
	setp.gt.f32 	%p522, %f400, 0f43180000;
	cvt.rzi.s32.f32 	%r2495, %f389;
	shl.b32 	%r2496, %r2495, 23;
	sub.s32 	%r2497, %r2496, %r2494;
	mov.b32 	%f401, %r2497;
	add.s32 	%r2498, %r2494, 2130706432;
	mov.b32 	%f402, %r2498;
	fma.rn.f32 	%f403, %f398, 0f391FCB8E, 0f3AAF85ED;
	fma.rn.f32 	%f404, %f403, %f398, 0f3C1D9856;
	fma.rn.f32 	%f405, %f404, %f398, 0f3D6357BB;
	fma.rn.f32 	%f406, %f405, %f398, 0f3E75FDEC;
	fma.rn.f32 	%f407, %f406, %f398, 0f3F317218;
	fma.rn.f32 	%f408, %f407, %f398, 0f3F800000;
	mul.f32 	%f409, %f408, %f402;
	mul.f32 	%f410, %f409, %f401;
	selp.f32 	%f743, %f399, %f410, %p522;
	@%p520 bra 	$L__BB40_603;
	mov.f32 	%f743, 0f7FFFFFFF;
	bra.uni 	$L__BB40_603;
$L__BB40_601:
	add.f32 	%f412, %f41, %f41;
	mov.b32 	%r2499, %f412;
	and.b32  	%r2500, %r2499, 2147483647;
	mov.b32 	%f743, %r2500;
	bra.uni 	$L__BB40_603;
$L__BB40_602:
	mov.f32 	%f413, 0f3CA3D70A;
	add.rn.f32 	%f743, %f41, %f413;
$L__BB40_603:
	cvt.f64.f32 	%fd2359, %f743;
	st.local.f64 	[%rd61+8], %fd2359;
	add.s32 	%r3802, %r3802, 2;
	setp.eq.s32 	%p523, %r3802, %r1023;
	@%p523 bra 	$L__BB40_566;
	bra.uni 	$L__BB40_563;
$L__BB40_604:
	mul.f64 	%fd2548, %fd464, 0d3FE45F306DC9C883;
	cvt.rni.s32.f64 	%r3809, %fd2548;
	cvt.rn.f64.s32 	%fd2549, %r3809;
	fma.rn.f64 	%fd2550, %fd2549, 0dBFF921FB54442D18, %fd464;
	fma.rn.f64 	%fd2551, %fd2549, 0dBC91A62633145C00, %fd2550;
	fma.rn.f64 	%fd3970, %fd2549, 0dB97B839A252049C0, %fd2551;
	setp.ltu.f64 	%p546, %fd465, 0d41E0000000000000;
	@%p546 bra 	$L__BB40_606;
	{ // callseq 187, 0
	.param .b64 param0;
	st.param.f64 	[param0], %fd464;
	.param .align 16 .b8 retval0[16];
	call.uni (retval0), 
	__internal_trig_reduction_slowpathd, 
	(
	param0
	);
	ld.param.f64 	%fd3970, [retval0];
	ld.param.b32 	%r3809, [retval0+8];
	} // callseq 187
$L__BB40_606:
	add.s32 	%r3810, %r3809, 1;
$L__BB40_607:
	shl.b32 	%r2572, %r3810, 6;
	cvt.u64.u32 	%rd495, %r2572;
	and.b64  	%rd496, %rd495, 64;
	mov.u64 	%rd497, __cudart_sin_cos_coeffs;
	add.s64 	%rd498, %rd497, %rd496;
	mul.rn.f64 	%fd2554, %fd3970, %fd3970;
	and.b32  	%r2573, %r3810, 1;
	setp.eq.b32 	%p547, %r2573, 1;
	selp.f64 	%fd2555, 0dBDA8FF8320FD8164, 0d3DE5DB65F9785EBA, %p547;
	ld.global.nc.v2.f64 	{%fd2556, %fd2557}, [%rd498];
	fma.rn.f64 	%fd2558, %fd2555, %fd2554, %fd2556;
	fma.rn.f64 	%fd2559, %fd2558, %fd2554, %fd2557;
	ld.global.nc.v2.f64 	{%fd2560, %fd2561}, [%rd498+16];
	fma.rn.f64 	%fd2562, %fd2559, %fd2554, %fd2560;
	fma.rn.f64 	%fd2563, %fd2562, %fd2554, %fd2561;
	ld.global.nc.v2.f64 	{%fd2564, %fd2565}, [%rd498+32];
	fma.rn.f64 	%fd2566, %fd2563, %fd2554, %fd2564;
	fma.rn.f64 	%fd2567, %fd2566, %fd2554, %fd2565;
	fma.rn.f64 	%fd2568, %fd2567, %fd3970, %fd3970;
	fma.rn.f64 	%fd2569, %fd2567, %fd2554, 0d3FF0000000000000;
	selp.f64 	%fd2570, %fd2569, %fd2568, %p547;
	and.b32  	%r2574, %r3810, 2;
	setp.eq.s32 	%p548, %r2574, 0;
	mov.f64 	%fd2571, 0d0000000000000000;
	sub.f64 	%fd2572, %fd2571, %fd2570;
	selp.f64 	%fd2573, %fd2570, %fd2572, %p548;
	mov.f64 	%fd2574, 0d3FF0000000000000;
	sub.f64 	%fd2575, %fd2574, %fd2573;
	fma.rn.f64 	%fd2576, %fd2575, 0d4000000000000000, %fd3968;
	st.global.f64 	[%rd42], %fd2576;
	fma.rn.f64 	%fd471, %fd463, 0d403F6A7A2955385E, 0d3FF921FB54442D18;
	abs.f64 	%fd472, %fd471;
	setp.neu.f64 	%p549, %fd472, 0d7FF0000000000000;
	@%p549 bra 	$L__BB40_609;
	mov.f64 	%fd2582, 0d0000000000000000;
	mul.rn.f64 	%fd3972, %fd471, %fd2582;
	mov.b32 	%r3812, 1;
	bra.uni 	$L__BB40_612;
$L__BB40_609:
	mul.f64 	%fd2577, %fd471, 0d3FE45F306DC9C883;
	cvt.rni.s32.f64 	%r3811, %fd2577;
	cvt.rn.f64.s32 	%fd2578, %r3811;
	fma.rn.f64 	%fd2579, %fd2578, 0dBFF921FB54442D18, %fd471;
	fma.rn.f64 	%fd2580, %fd2578, 0dBC91A62633145C00, %fd2579;
	fma.rn.f64 	%fd3972, %fd2578, 0dB97B839A252049C0, %fd2580;
	setp.ltu.f64 	%p550, %fd472, 0d41E0000000000000;
	@%p550 bra 	$L__BB40_611;
	{ // callseq 188, 0
	.param .b64 param0;
	st.param.f64 	[param0], %fd471;
	.param .align 16 .b8 retval0[16];
	call.uni (retval0), 
	__internal_trig_reduction_slowpathd, 
	(
	param0
	);
	ld.param.f64 	%fd3972, [retval0];
	ld.param.b32 	%r3811, [retval0+8];
	} // callseq 188
$L__BB40_611:
	add.s32 	%r3812, %r3811, 1;
$L__BB40_612:
	shl.b32 	%r2577, %r3812, 6;
	cvt.u64.u32 	%rd499, %r2577;
	and.b64  	%rd500, %rd499, 64;
	add.s64 	%rd502, %rd497, %rd500;
	mul.rn.f64 	%fd2583, %fd3972, %fd3972;
	and.b32  	%r2578, %r3812, 1;
	setp.eq.b32 	%p551, %r2578, 1;
	selp.f64 	%fd2584, 0dBDA8FF8320FD8164, 0d3DE5DB65F9785EBA, %p551;
	ld.global.nc.v2.f64 	{%fd2585, %fd2586}, [%rd502];
	fma.rn.f64 	%fd2587, %fd2584, %fd2583, %fd2585;
	fma.rn.f64 	%fd2588, %fd2587, %fd2583, %fd2586;
	ld.global.nc.v2.f64 	{%fd2589, %fd2590}, [%rd502+16];
	fma.rn.f64 	%fd2591, %fd2588, %fd2583, %fd2589;
	fma.rn.f64 	%fd2592, %fd2591, %fd2583, %fd2590;
	ld.global.nc.v2.f64 	{%fd2593, %fd2594}, [%rd502+32];
	fma.rn.f64 	%fd2595, %fd2592, %fd2583, %fd2593;
	fma.rn.f64 	%fd2596, %fd2595, %fd2583, %fd2594;
	fma.rn.f64 	%fd2597, %fd2596, %fd3972, %fd3972;
	fma.rn.f64 	%fd2598, %fd2596, %fd2583, 0d3FF0000000000000;
	selp.f64 	%fd2599, %fd2598, %fd2597, %p551;
	and.b32  	%r2579, %r3812, 2;
	setp.eq.s32 	%p552, %r2579, 0;
	mov.f64 	%fd2600, 0d0000000000000000;
	sub.f64 	%fd2601, %fd2600, %fd2599;
	selp.f64 	%fd2602, %fd2599, %fd2601, %p552;
	div.rn.f64 	%fd2603, %fd2602, 0dC03F6A7A2955385E;
	mov.f64 	%fd2604, 0d3FF0000000000000;
	sub.f64 	%fd2605, %fd2604, %fd463;
	add.f64 	%fd478, %fd2605, %fd2603;
	{
	.reg .b32 %temp; 
	mov.b64 	{%temp, %r1055}, %fd478;
	}
	{
	.reg .b32 %temp; 
	mov.b64 	{%temp, %r2580}, %fd2604;
	}
	and.b32  	%r1057, %r2580, 2146435072;
	setp.eq.s32 	%p553, %r1057, 1072693248;
	abs.f64 	%fd479, %fd478;
	{ // callseq 189, 0
	.param .b64 param0;
	st.param.f64 	[param0], %fd479;
	.param .b64 param1;
	st.param.f64 	[param1], 0d3FF0000000000000;
	.param .b64 retval0;
	call.uni (retval0), 
	__internal_accurate_pow, 
	(
	param0, 
	param1
	);
	ld.param.f64 	%fd2606, [retval0];
	} // callseq 189
	setp.lt.s32 	%p554, %r1055, 0;
	neg.f64 	%fd2608, %fd2606;
	selp.f64 	%fd2609, %fd2608, %fd2606, %p553;
	selp.f64 	%fd3974, %fd2609, %fd2606, %p554;
	setp.neu.f64 	%p555, %fd478, 0d0000000000000000;
	@%p555 bra 	$L__BB40_614;
	setp.eq.s32 	%p556, %r1057, 1072693248;
	selp.b32 	%r2581, %r1055, 0, %p556;
	setp.lt.s32 	%p557, %r2580, 0;
	or.b32  	%r2582, %r2581, 2146435072;
	selp.b32 	%r2583, %r2582, %r2581, %p557;
	mov.b32 	%r2584, 0;
	mov.b64 	%fd3974, {%r2584, %r2583};
$L__BB40_614:
	add.f64 	%fd2610, %fd478, 0d3FF0000000000000;
	{
	.reg .b32 %temp; 
	mov.b64 	{%temp, %r2585}, %fd2610;
	}
	and.b32  	%r2586, %r2585, 2146435072;
	setp.ne.s32 	%p558, %r2586, 2146435072;
	@%p558 bra 	$L__BB40_619;
	setp.num.f64 	%p559, %fd478, %fd478;
	@%p559 bra 	$L__BB40_617;
	mov.f64 	%fd2611, 0d3FF0000000000000;
	add.rn.f64 	%fd3974, %fd478, %fd2611;
	bra.uni 	$L__BB40_619;
$L__BB40_617:
	setp.neu.f64 	%p560, %fd479, 0d7FF0000000000000;
	@%p560 bra 	$L__BB40_619;
	setp.lt.s32 	%p561, %r1055, 0;
	setp.eq.s32 	%p562, %r1057, 1072693248;
	setp.lt.s32 	%p563, %r2580, 0;
	selp.b32 	%r2588, 0, 2146435072, %p563;
	and.b32  	%r2589, %r2580, 2147483647;
	setp.ne.s32 	%p564, %r2589, 1071644672;
	or.b32  	%r2590, %r2588, -2147483648;
	selp.b32 	%r2591, %r2590, %r2588, %p564;
	selp.b32 	%r2592, %r2591, %r2588, %p562;
	selp.b32 	%r2593, %r2592, %r2588, %p561;
	mov.b32 	%r2594, 0;
	mov.b64 	%fd3974, {%r2594, %r2593};
$L__BB40_619:
	setp.eq.f64 	%p565, %fd478, 0d3FF0000000000000;
	mul.f64 	%fd2612, %fd3974, 0d4010000000000000;
	selp.f64 	%fd2613, 0d4010000000000000, %fd2612, %p565;
	add.f64 	%fd2614, %fd3968, %fd2613;
	st.global.f64 	[%rd42+8], %fd2614;
	ld.global.u32 	%r3677, [%rd12];
$L__BB40_620:
	setp.ne.s32 	%p566, %r3677, 31;
	@%p566 bra 	$L__BB40_646;
	ld.global.u32 	%r1060, [%rd16];
	setp.lt.s32 	%p567, %r1060, 2;
	mov.f64 	%fd3978, 0d3FF0000000000000;
	@%p567 bra 	$L__BB40_633;
	mul.lo.s32 	%r1061, %r1060, %r1902;
	add.s32 	%r1062, %r1060, -2;
	cvt.rn.f64.u32 	%fd486, %r1062;
	{
	.reg .b32 %temp; 
	mov.b64 	{%temp, %r1063}, %fd486;
	}
	shr.u32 	%r2597, %r1063, 20;
	and.b32  	%r2598, %r2597, 2047;
	add.s32 	%r2599, %r2598, -1012;
	mov.b64 	%rd503, %fd486;
	shl.b64 	%rd62, %rd503, %r2599;
	setp.lt.s32 	%p568, %r1063, 0;
	selp.b32 	%r1064, 0, 2146435072, %p568;
	and.b32  	%r1065, %r1063, 2147483647;
	or.b32  	%r1066, %r1064, -2147483648;
	shl.b32 	%r2600, %r1060, 1;
	cvt.rn.f64.u32 	%fd487, %r2600;
	mov.f64 	%fd3975, 0d0000000000000000;
	mov.b32 	%r3814, 1;
$L__BB40_623:
	setp.lt.s32 	%p569, %r1063, 0;
	setp.eq.s64 	%p570, %rd62, -9223372036854775808;
	add.s32 	%r2601, %r3814, %r1061;
	mul.wide.u32 	%rd504, %r2601, 8;
	add.s64 	%rd505, %rd11, %rd504;
	ld.global.f64 	%fd489, [%rd505];
	{
	.reg .b32 %temp; 
	mov.b64 	{%temp, %r2602}, %fd489;
	}
	abs.f64 	%fd490, %fd489;
	{ // callseq 190, 0
	.param .b64 param0;
	st.param.f64 	[param0], %fd490;
	.param .b64 param1;
	st.param.f64 	[param1], %fd486;
	.param .b64 retval0;
	call.uni (retval0), 
	__internal_accurate_pow, 
	(
	param0, 
	param1
	);
	ld.param.f64 	%fd2617, [retval0];
	} // callseq 190
	setp.lt.s32 	%p571, %r2602, 0;
	and.pred  	%p6, %p571, %p570;
	neg.f64 	%fd2619, %fd2617;
	selp.f64 	%fd2620, %fd2619, %fd2617, %p6;
	setp.eq.f64 	%p572, %fd489, 0d0000000000000000;
	selp.b32 	%r2603, %r2602, 0, %p570;
	or.b32  	%r2604, %r2603, 2146435072;
	selp.b32 	%r2605, %r2604, %r2603, %p569;
	mov.b32 	%r2606, 0;
	mov.b64 	%fd2621, {%r2606, %r2605};
	selp.f64 	%fd3976, %fd2621, %fd2620, %p572;
	add.f64 	%fd2622, %fd489, %fd486;
	{
	.reg .b32 %temp; 
	mov.b64 	{%temp, %r2607}, %fd2622;
	}
	and.b32  	%r2608, %r2607, 2146435072;
	setp.ne.s32 	%p573, %r2608, 2146435072;
	@%p573 bra 	$L__BB40_628;
	setp.num.f64 	%p574, %fd489, %fd489;
	@%p574 bra 	$L__BB40_626;
	add.rn.f64 	%fd3976, %fd489, %fd486;
	bra.uni 	$L__BB40_628;
$L__BB40_626:
	setp.neu.f64 	%p575, %fd490, 0d7FF0000000000000;
	@%p575 bra 	$L__BB40_628;
	setp.ne.s32 	%p576, %r1065, 1071644672;
	selp.b32 	%r2610, %r1066, %r1064, %p576;
	selp.b32 	%r2611, %r2610, %r1064, %p6;
	mov.b32 	%r2612, 0;
	mov.b64 	%fd3976, {%r2612, %r2611};
$L__BB40_628:
	setp.eq.s32 	%p577, %r1062, 0;
	setp.eq.f64 	%p578, %fd489, 0d3FF0000000000000;
	add.f64 	%fd2623, %fd3976, 0dBFE0000000000000;
	selp.f64 	%fd2624, 0d3FE0000000000000, %fd2623, %p577;
	selp.f64 	%fd2625, 0d3FE0000000000000, %fd2624, %p578;
	cvt.rn.f64.u32 	%fd2626, %r3814;
	div.rn.f64 	%fd2627, %fd2626, %fd487;
	sub.f64 	%fd2628, %fd2625, %fd2627;
	mul.f64 	%fd2629, %fd2628, %fd2628;
	mul.f64 	%fd495, %fd2629, 0dC024000000000000;
	fma.rn.f64 	%fd2630, %fd495, 0d3FF71547652B82FE, 0d4338000000000000;
	{
	.reg .b32 %temp; 
	mov.b64 	{%r1068, %temp}, %fd2630;
	}
	mov.f64 	%fd2631, 0dC338000000000000;
	add.rn.f64 	%fd2632, %fd2630, %fd2631;
	fma.rn.f64 	%fd2633, %fd2632, 0dBFE62E42FEFA39EF, %fd495;
	fma.rn.f64 	%fd2634, %fd2632, 0dBC7ABC9E3B39803F, %fd2633;
	fma.rn.f64 	%fd2635, %fd2634, 0d3E5ADE1569CE2BDF, 0d3E928AF3FCA213EA;
	fma.rn.f64 	%fd2636, %fd2635, %fd2634, 0d3EC71DEE62401315;
	fma.rn.f64 	%fd2637, %fd2636, %fd2634, 0d3EFA01997C89EB71;
	fma.rn.f64 	%fd2638, %fd2637, %fd2634, 0d3F2A01A014761F65;
	fma.rn.f64 	%fd2639, %fd2638, %fd2634, 0d3F56C16C1852B7AF;
	fma.rn.f64 	%fd2640, %fd2639, %fd2634, 0d3F81111111122322;
	fma.rn.f64 	%fd2641, %fd2640, %fd2634, 0d3FA55555555502A1;
	fma.rn.f64 	%fd2642, %fd2641, %fd2634, 0d3FC5555555555511;
	fma.rn.f64 	%fd2643, %fd2642, %fd2634, 0d3FE000000000000B;
	fma.rn.f64 	%fd2644, %fd2643, %fd2634, 0d3FF0000000000000;
	fma.rn.f64 	%fd2645, %fd2644, %fd2634, 0d3FF0000000000000;
	{
	.reg .b32 %temp; 
	mov.b64 	{%r1069, %temp}, %fd2645;
	}
	{
	.reg .b32 %temp; 
	mov.b64 	{%temp, %r1070}, %fd2645;
	}
	shl.b32 	%r2613, %r1068, 20;
	add.s32 	%r2614, %r2613, %r1070;
	mov.b64 	%fd3977, {%r1069, %r2614};
	{
	.reg .b32 %temp; 
	mov.b64 	{%temp, %r2615}, %fd495;
	}
	mov.b32 	%f472, %r2615;
	abs.f32 	%f47, %f472;
	setp.lt.f32 	%p579, %f47, 0f4086232B;
	@%p579 bra 	$L__BB40_631;
	setp.lt.f64 	%p580, %fd495, 0d0000000000000000;
	add.f64 	%fd2646, %fd495, 0d7FF0000000000000;
	selp.f64 	%fd3977, 0d0000000000000000, %fd2646, %p580;
	setp.geu.f32 	%p581, %f47, 0f40874800;
	@%p581 bra 	$L__BB40_631;
	shr.u32 	%r2616, %r1068, 31;
	add.s32 	%r2617, %r1068, %r2616;
	shr.s32 	%r2618, %r2617, 1;
	shl.b32 	%r2619, %r2618, 20;
	add.s32 	%r2620, %r1070, %r2619;
	mov.b64 	%fd2647, {%r1069, %r2620};
	sub.s32 	%r2621, %r1068, %r2618;
	shl.b32 	%r2622, %r2621, 20;
	add.s32 	%r2623, %r2622, 1072693248;
	mov.b32 	%r2624, 0;
	mov.b64 	%fd2648, {%r2624, %r2623};
	mul.f64 	%fd3977, %fd2648, %fd2647;
$L__BB40_631:
	mov.f64 	%fd2649, 0d3FF0000000000000;
	sub.f64 	%fd2650, %fd2649, %fd3977;
	add.f64 	%fd3975, %fd3975, %fd2650;
	add.s32 	%r3814, %r3814, 1;
	setp.ne.s32 	%p582, %r3814, %r1060;
	@%p582 bra 	$L__BB40_623;
	add.f64 	%fd3978, %fd3975, 0d3FF0000000000000;
$L__BB40_633:
	mul.lo.s32 	%r2626, %r1060, %r1902;
	mul.wide.s32 	%rd506, %r2626, 8;
	add.s64 	%rd507, %rd11, %rd506;
	ld.global.f64 	%fd503, [%rd507];
	st.global.f64 	[%rd42], %fd503;
	mul.f64 	%fd2651, %fd503, 0dBFEB333333333333;
	div.rn.f64 	%fd2652, %fd2651, %fd3978;
	add.f64 	%fd2653, %fd2652, 0d3FF0000000000000;
	mul.f64 	%fd504, %fd3978, %fd2653;
	st.global.f64 	[%rd42+8], %fd504;
	mul.f64 	%fd2654, %fd504, 0d3FF6A09E667F3BCD;
	mul.f64 	%fd2655, %fd503, 0d3FF6A09E667F3BCD;
	sub.f64 	%fd2656, %fd2654, %fd2655;
	add.f64 	%fd505, %fd503, %fd504;
	mul.f64 	%fd506, %fd2656, 0d401921FB54442D18;
	abs.f64 	%fd507, %fd506;
	setp.neu.f64 	%p583, %fd507, 0d7FF0000000000000;
	@%p583 bra 	$L__BB40_635;
	mov.f64 	%fd2662, 0d0000000000000000;
	mul.rn.f64 	%fd3979, %fd506, %fd2662;
	mov.b32 	%r3815, 0;
	bra.uni 	$L__BB40_637;
$L__BB40_635:
	mul.f64 	%fd2657, %fd506, 0d3FE45F306DC9C883;
	cvt.rni.s32.f64 	%r3815, %fd2657;
	cvt.rn.f64.s32 	%fd2658, %r3815;
	fma.rn.f64 	%fd2659, %fd2658, 0dBFF921FB54442D18, %fd506;
	fma.rn.f64 	%fd2660, %fd2658, 0dBC91A62633145C00, %fd2659;
	fma.rn.f64 	%fd3979, %fd2658, 0dB97B839A252049C0, %fd2660;
	setp.ltu.f64 	%p584, %fd507, 0d41E0000000000000;
	@%p584 bra 	$L__BB40_637;
	{ // callseq 191, 0
	.param .b64 param0;
	st.param.f64 	[param0], %fd506;
	.param .align 16 .b8 retval0[16];
	call.uni (retval0), 
	__internal_trig_reduction_slowpathd, 
	(
	param0
	);
	ld.param.f64 	%fd3979, [retval0];
	ld.param.b32 	%r3815, [retval0+8];
	} // callseq 191
$L__BB40_637:
	shl.b32 	%r2629, %r3815, 6;
	cvt.u64.u32 	%rd508, %r2629;
	and.b64  	%rd509, %rd508, 64;
	mov.u64 	%rd510, __cudart_sin_cos_coeffs;
	add.s64 	%rd511, %rd510, %rd509;
	mul.rn.f64 	%fd2663, %fd3979, %fd3979;
	and.b32  	%r2630, %r3815, 1;
	setp.eq.b32 	%p585, %r2630, 1;
	selp.f64 	%fd2664, 0dBDA8FF8320FD8164, 0d3DE5DB65F9785EBA, %p585;
	ld.global.nc.v2.f64 	{%fd2665, %fd2666}, [%rd511];
	fma.rn.f64 	%fd2667, %fd2664, %fd2663, %fd2665;
	fma.rn.f64 	%fd2668, %fd2667, %fd2663, %fd2666;
	ld.global.nc.v2.f64 	{%fd2669, %fd2670}, [%rd511+16];
	fma.rn.f64 	%fd2671, %fd2668, %fd2663, %fd2669;
	fma.rn.f64 	%fd2672, %fd2671, %fd2663, %fd2670;
	ld.global.nc.v2.f64 	{%fd2673, %fd2674}, [%rd511+32];
	fma.rn.f64 	%fd2675, %fd2672, %fd2663, %fd2673;
	fma.rn.f64 	%fd2676, %fd2675, %fd2663, %fd2674;
	fma.rn.f64 	%fd2677, %fd2676, %fd3979, %fd3979;
	fma.rn.f64 	%fd2678, %fd2676, %fd2663, 0d3FF0000000000000;
	selp.f64 	%fd2679, %fd2678, %fd2677, %p585;
	and.b32  	%r2631, %r3815, 2;
	setp.eq.s32 	%p586, %r2631, 0;
	mov.f64 	%fd2680, 0d0000000000000000;
	sub.f64 	%fd2681, %fd2680, %fd2679;
	selp.f64 	%fd512, %fd2679, %fd2681, %p586;
	{
	.reg .b32 %temp; 
	mov.b64 	{%temp, %r1075}, %fd512;
	}
	mov.f64 	%fd2682, 0d4020000000000000;
	{
	.reg .b32 %temp; 
	mov.b64 	{%temp, %r2632}, %fd2682;
	}
	and.b32  	%r1077, %r2632, 2146435072;
	setp.eq.s32 	%p587, %r1077, 1071644672;
	abs.f64 	%fd513, %fd512;
	{ // callseq 192, 0
	.param .b64 param0;
	st.param.f64 	[param0], %fd513;
	.param .b64 param1;
	st.param.f64 	[param1], 0d4020000000000000;
	.param .b64 retval0;
	call.uni (retval0), 
	__internal_accurate_pow, 
	(
	param0, 
	param1
	);
	ld.param.f64 	%fd2683, [retval0];
	} // callseq 192
	setp.lt.s32 	%p588, %r1075, 0;
	neg.f64 	%fd2685, %fd2683;
	selp.f64 	%fd2686, %fd2685, %fd2683, %p587;
	selp.f64 	%fd3981, %fd2686, %fd2683, %p588;
	setp.neu.f64 	%p589, %fd512, 0d0000000000000000;
	@%p589 bra 	$L__BB40_639;
	setp.eq.s32 	%p590, %r1077, 1071644672;
	selp.b32 	%r2633, %r1075, 0, %p590;
	setp.lt.s32 	%p591, %r2632, 0;
	or.b32  	%r2634, %r2633, 2146435072;
	selp.b32 	%r2635, %r2634, %r2633, %p591;
	mov.b32 	%r2636, 0;
	mov.b64 	%fd3981, {%r2636, %r2635};
$L__BB40_639:
	add.f64 	%fd2687, %fd512, 0d4020000000000000;
	{
	.reg .b32 %temp; 
	mov.b64 	{%temp, %r2637}, %fd2687;
	}
	and.b32  	%r2638, %r2637, 2146435072;
	setp.ne.s32 	%p592, %r2638, 2146435072;
	@%p592 bra 	$L__BB40_644;
	setp.num.f64 	%p593, %fd512, %fd512;
	@%p593 bra 	$L__BB40_642;
	mov.f64 	%fd2688, 0d4020000000000000;
	add.rn.f64 	%fd3981, %fd512, %fd2688;
	bra.uni 	$L__BB40_644;
$L__BB40_642:
	setp.neu.f64 	%p594, %fd513, 0d7FF0000000000000;
	@%p594 bra 	$L__BB40_644;
	setp.lt.s32 	%p595, %r1075, 0;
	setp.eq.s32 	%p596, %r1077, 1071644672;
	setp.lt.s32 	%p597, %r2632, 0;
	selp.b32 	%r2640, 0, 2146435072, %p597;
	and.b32  	%r2641, %r2632, 2147483647;
	setp.ne.s32 	%p598, %r2641, 1071644672;
	or.b32  	%r2642, %r2640, -2147483648;
	selp.b32 	%r2643, %r2642, %r2640, %p598;
	selp.b32 	%r2644, %r2643, %r2640, %p596;
	selp.b32 	%r2645, %r2644, %r2640, %p595;
	mov.b32 	%r2646, 0;
	mov.b64 	%fd3981, {%r2646, %r2645};
$L__BB40_644:
	setp.eq.f64 	%p599, %fd512, 0d3FF0000000000000;
	mul.f64 	%fd2689, %fd3981, 0d3FE0000000000000;
	selp.f64 	%fd2690, 0d3FE0000000000000, %fd2689, %p599;
	add.f64 	%fd2691, %fd505, 0dBFF0000000000000;
	sub.f64 	%fd520, %fd2691, %fd2690;
	setp.leu.f64 	%p600, %fd520, 0d0000000000000000;
	@%p600 bra 	$L__BB40_646;
	ld.global.f64 	%fd2692, [%rd9];
	fma.rn.f64 	%fd2693, %fd520, %fd2692, %fd503;
	st.global.f64 	[%rd42], %fd2693;
	ld.global.f64 	%fd2694, [%rd9];
	fma.rn.f64 	%fd2695, %fd520, %fd2694, %fd504;
	st.global.f64 	[%rd42+8], %fd2695;
$L__BB40_646:
	ld.global.u32 	%r2647, [%rd12];
	setp.ne.s32 	%p601, %r2647, 32;
	@%p601 bra 	$L__BB40_672;
	ld.global.u32 	%r1078, [%rd16];
	setp.lt.s32 	%p602, %r1078, 2;
	mov.f64 	%fd3986, 0d3FF0000000000000;
	@%p602 bra 	$L__BB40_659;
	cvt.rn.f64.u32 	%fd521, %r1078;
	mul.lo.s32 	%r1079, %r1078, %r1902;
	mov.f64 	%fd3982, 0d0000000000000000;
	mov.b32 	%r3816, 1;
	mov.u64 	%rd516, __cudart_sin_cos_coeffs;
$L__BB40_649:
	cvt.rn.f64.u32 	%fd2698, %r3816;
	div.rn.f64 	%fd2699, %fd2698, %fd521;
	add.s32 	%r2650, %r3816, %r1079;
	mul.wide.u32 	%rd512, %r2650, 8;
	add.s64 	%rd513, %rd11, %rd512;
	ld.global.f64 	%fd2700, [%rd513];
	sub.f64 	%fd2701, %fd2700, %fd2699;
	mul.f64 	%fd2702, %fd2701, %fd2701;
	mul.f64 	%fd523, %fd2702, 0dC024000000000000;
	fma.rn.f64 	%fd2703, %fd523, 0d3FF71547652B82FE, 0d4338000000000000;
	{
	.reg .b32 %temp; 
	mov.b64 	{%r1081, %temp}, %fd2703;
	}
	mov.f64 	%fd2704, 0dC338000000000000;
	add.rn.f64 	%fd2705, %fd2703, %fd2704;
	fma.rn.f64 	%fd2706, %fd2705, 0dBFE62E42FEFA39EF, %fd523;
	fma.rn.f64 	%fd2707, %fd2705, 0dBC7ABC9E3B39803F, %fd2706;
	fma.rn.f64 	%fd2708, %fd2707, 0d3E5ADE1569CE2BDF, 0d3E928AF3FCA213EA;
	fma.rn.f64 	%fd2709, %fd2708, %fd2707, 0d3EC71DEE62401315;
	fma.rn.f64 	%fd2710, %fd2709, %fd2707, 0d3EFA01997C89EB71;
	fma.rn.f64 	%fd2711, %fd2710, %fd2707, 0d3F2A01A014761F65;
	fma.rn.f64 	%fd2712, %fd2711, %fd2707, 0d3F56C16C1852B7AF;
	fma.rn.f64 	%fd2713, %fd2712, %fd2707, 0d3F81111111122322;
	fma.rn.f64 	%fd2714, %fd2713, %fd2707, 0d3FA55555555502A1;
	fma.rn.f64 	%fd2715, %fd2714, %fd2707, 0d3FC5555555555511;
	fma.rn.f64 	%fd2716, %fd2715, %fd2707, 0d3FE000000000000B;
	fma.rn.f64 	%fd2717, %fd2716, %fd2707, 0d3FF0000000000000;
	fma.rn.f64 	%fd2718, %fd2717, %fd2707, 0d3FF0000000000000;
	{
	.reg .b32 %temp; 
	mov.b64 	{%r1082, %temp}, %fd2718;
	}
	{
	.reg .b32 %temp; 
	mov.b64 	{%temp, %r1083}, %fd2718;
	}
	shl.b32 	%r2651, %r1081, 20;
	add.s32 	%r2652, %r2651, %r1083;
	mov.b64 	%fd3983, {%r1082, %r2652};
	{
	.reg .b32 %temp; 
	mov.b64 	{%temp, %r2653}, %fd523;
	}
	mov.b32 	%f473, %r2653;
	abs.f32 	%f48, %f473;
	setp.lt.f32 	%p603, %f48, 0f4086232B;
	@%p603 bra 	$L__BB40_652;
	setp.lt.f64 	%p604, %fd523, 0d0000000000000000;
	add.f64 	%fd2719, %fd523, 0d7FF0000000000000;
	selp.f64 	%fd3983, 0d0000000000000000, %fd2719, %p604;
	setp.geu.f32 	%p605, %f48, 0f40874800;
	@%p605 bra 	$L__BB40_652;
	shr.u32 	%r2654, %r1081, 31;
	add.s32 	%r2655, %r1081, %r2654;
	shr.s32 	%r2656, %r2655, 1;
	shl.b32 	%r2657, %r2656, 20;
	add.s32 	%r2658, %r1083, %r2657;
	mov.b64 	%fd2720, {%r1082, %r2658};
	sub.s32 	%r2659, %r1081, %r2656;
	shl.b32 	%r2660, %r2659, 20;
	add.s32 	%r2661, %r2660, 1072693248;
	mov.b32 	%r2662, 0;
	mov.b64 	%fd2721, {%r2662, %r2661};
	mul.f64 	%fd3983, %fd2721, %fd2720;
$L__BB40_652:
	mov.f64 	%fd2722, 0d3FF0000000000000;
	sub.f64 	%fd2723, %fd2722, %fd3983;
	mul.f64 	%fd2724, %fd2723, %fd2723;
	mul.f64 	%fd528, %fd2724, 0d3FB999999999999A;
	mul.f64 	%fd529, %fd2723, 0d401921FB54442D18;
	abs.f64 	%fd530, %fd529;
	setp.neu.f64 	%p606, %fd530, 0d7FF0000000000000;
	@%p606 bra 	$L__BB40_654;
	mov.f64 	%fd2730, 0d0000000000000000;
	mul.rn.f64 	%fd3985, %fd529, %fd2730;
	mov.b32 	%r3818, 1;
	bra.uni 	$L__BB40_657;
$L__BB40_654:
	mul.f64 	%fd2725, %fd529, 0d3FE45F306DC9C883;
	cvt.rni.s32.f64 	%r3817, %fd2725;
	cvt.rn.f64.s32 	%fd2726, %r3817;
	fma.rn.f64 	%fd2727, %fd2726, 0dBFF921FB54442D18, %fd529;
	fma.rn.f64 	%fd2728, %fd2726, 0dBC91A62633145C00, %fd2727;
	fma.rn.f64 	%fd3985, %fd2726, 0dB97B839A252049C0, %fd2728;
	setp.ltu.f64 	%p607, %fd530, 0d41E0000000000000;
	@%p607 bra 	$L__BB40_656;
	{ // callseq 193, 0
	.param .b64 param0;
	st.param.f64 	[param0], %fd529;
	.param .align 16 .b8 retval0[16];
	call.uni (retval0), 
	__internal_trig_reduction_slowpathd, 
	(
	param0
	);
	ld.param.f64 	%fd3985, [retval0];
	ld.param.b32 	%r3817, [retval0+8];
	} // callseq 193
$L__BB40_656:
	add.s32 	%r3818, %r3817, 1;
$L__BB40_657:
	shl.b32 	%r2665, %r3818, 6;
	cvt.u64.u32 	%rd514, %r2665;
	and.b64  	%rd515, %rd514, 64;
	add.s64 	%rd517, %rd516, %rd515;
	mul.rn.f64 	%fd2731, %fd3985, %fd3985;
	and.b32  	%r2666, %r3818, 1;
	setp.eq.b32 	%p608, %r2666, 1;
	selp.f64 	%fd2732, 0dBDA8FF8320FD8164, 0d3DE5DB65F9785EBA, %p608;
	ld.global.nc.v2.f64 	{%fd2733, %fd2734}, [%rd517];
	fma.rn.f64 	%fd2735, %fd2732, %fd2731, %fd2733;
	fma.rn.f64 	%fd2736, %fd2735, %fd2731, %fd2734;
	ld.global.nc.v2.f64 	{%fd2737, %fd2738}, [%rd517+16];
	fma.rn.f64 	%fd2739, %fd2736, %fd2731, %fd2737;
	fma.rn.f64 	%fd2740, %fd2739, %fd2731, %fd2738;
	ld.global.nc.v2.f64 	{%fd2741, %fd2742}, [%rd517+32];
	fma.rn.f64 	%fd2743, %fd2740, %fd2731, %fd2741;
	fma.rn.f64 	%fd2744, %fd2743, %fd2731, %fd2742;
	fma.rn.f64 	%fd2745, %fd2744, %fd3985, %fd3985;
	fma.rn.f64 	%fd2746, %fd2744, %fd2731, 0d3FF0000000000000;
	selp.f64 	%fd2747, %fd2746, %fd2745, %p608;
	and.b32  	%r2667, %r3818, 2;
	setp.eq.s32 	%p609, %r2667, 0;
	mov.f64 	%fd2748, 0d0000000000000000;
	sub.f64 	%fd2749, %fd2748, %fd2747;
	selp.f64 	%fd2750, %fd2747, %fd2749, %p609;
	mul.f64 	%fd2751, %fd2750, 0d3FF8000000000000;
	div.rn.f64 	%fd2752, %fd528, %fd521;
	sub.f64 	%fd2753, %fd2752, %fd2751;
	add.f64 	%fd2754, %fd2753, 0d3FF8000000000000;
	add.f64 	%fd3982, %fd3982, %fd2754;
	add.s32 	%r3816, %r3816, 1;
	setp.ne.s32 	%p610, %r3816, %r1078;
	@%p610 bra 	$L__BB40_649;
	add.f64 	%fd3986, %fd3982, 0d3FF0000000000000;
$L__BB40_659:
	mul.lo.s32 	%r2669, %r1078, %r1902;
	mul.wide.s32 	%rd518, %r2669, 8;
	add.s64 	%rd519, %rd11, %rd518;
	ld.global.f64 	%fd2755, [%rd519];
	st.global.f64 	[%rd42], %fd2755;
	div.rn.f64 	%fd2756, %fd2755, %fd3986;
	mov.f64 	%fd2757, 0d3FF0000000000000;
	sub.f64 	%fd2758, %fd2757, %fd2756;
	mul.f64 	%fd2759, %fd3986, %fd2758;
	st.global.f64 	[%rd42+8], %fd2759;
	mul.f64 	%fd2760, %fd2759, 0d3FF6A09E667F3BCD;
	mul.f64 	%fd2761, %fd2755, 0d3FF6A09E667F3BCD;
	sub.f64 	%fd2762, %fd2760, %fd2761;
	add.f64 	%fd539, %fd2759, %fd2755;
	mul.f64 	%fd540, %fd2762, 0d4022D97C3D68405C;
	abs.f64 	%fd541, %fd540;
	setp.neu.f64 	%p611, %fd541, 0d7FF0000000000000;
	@%p611 bra 	$L__BB40_661;
	mov.f64 	%fd2768, 0d0000000000000000;
	mul.rn.f64 	%fd3987, %fd540, %fd2768;
	mov.b32 	%r3819, 0;
	bra.uni 	$L__BB40_663;
$L__BB40_661:
	mul.f64 	%fd2763, %fd540, 0d3FE45F306DC9C883;
	cvt.rni.s32.f64 	%r3819, %fd2763;
	cvt.rn.f64.s32 	%fd2764, %r3819;
	fma.rn.f64 	%fd2765, %fd2764, 0dBFF921FB54442D18, %fd540;
	fma.rn.f64 	%fd2766, %fd2764, 0dBC91A62633145C00, %fd2765;
	fma.rn.f64 	%fd3987, %fd2764, 0dB97B839A252049C0, %fd2766;
	setp.ltu.f64 	%p612, %fd541, 0d41E0000000000000;
	@%p612 bra 	$L__BB40_663;
	{ // callseq 194, 0
	.param .b64 param0;
	st.param.f64 	[param0], %fd540;
	.param .align 16 .b8 retval0[16];
	call.uni (retval0), 
	__internal_trig_reduction_slowpathd, 
	(
	param0
	);
	ld.param.f64 	%fd3987, [retval0];
	ld.param.b32 	%r3819, [retval0+8];
	} // callseq 194
$L__BB40_663:
	shl.b32 	%r2672, %r3819, 6;
	cvt.u64.u32 	%rd520, %r2672;
	and.b64  	%rd521, %rd520, 64;
	mov.u64 	%rd522, __cudart_sin_cos_coeffs;
	add.s64 	%rd523, %rd522, %rd521;
	mul.rn.f64 	%fd2769, %fd3987, %fd3987;
	and.b32  	%r2673, %r3819, 1;
	setp.eq.b32 	%p613, %r2673, 1;
	selp.f64 	%fd2770, 0dBDA8FF8320FD8164, 0d3DE5DB65F9785EBA, %p613;
	ld.global.nc.v2.f64 	{%fd2771, %fd2772}, [%rd523];
	fma.rn.f64 	%fd2773, %fd2770, %fd2769, %fd2771;
	fma.rn.f64 	%fd2774, %fd2773, %fd2769, %fd2772;
	ld.global.nc.v2.f64 	{%fd2775, %fd2776}, [%rd523+16];
	fma.rn.f64 	%fd2777, %fd2774, %fd2769, %fd2775;
	fma.rn.f64 	%fd2778, %fd2777, %fd2769, %fd2776;
	ld.global.nc.v2.f64 	{%fd2779, %fd2780}, [%rd523+32];
	fma.rn.f64 	%fd2781, %fd2778, %fd2769, %fd2779;
	fma.rn.f64 	%fd2782, %fd2781, %fd2769, %fd2780;
	fma.rn.f64 	%fd2783, %fd2782, %fd3987, %fd3987;
	fma.rn.f64 	%fd2784, %fd2782, %fd2769, 0d3FF0000000000000;
	selp.f64 	%fd2785, %fd2784, %fd2783, %p613;
	and.b32  	%r2674, %r3819, 2;
	setp.eq.s32 	%p614, %r2674, 0;
	mov.f64 	%fd2786, 0d0000000000000000;
	sub.f64 	%fd2787, %fd2786, %fd2785;
	selp.f64 	%fd546, %fd2785, %fd2787, %p614;
	{
	.reg .b32 %temp; 
	mov.b64 	{%temp, %r1093}, %fd546;
	}
	mov.f64 	%fd2788, 0d4020000000000000;
	{
	.reg .b32 %temp; 
	mov.b64 	{%temp, %r2675}, %fd2788;
	}
	and.b32  	%r1095, %r2675, 2146435072;
	setp.eq.s32 	%p615, %r1095, 1071644672;
	abs.f64 	%fd547, %fd546;
	{ // callseq 195, 0
	.param .b64 param0;
	st.param.f64 	[param0], %fd547;
	.param .b64 param1;
	st.param.f64 	[param1], 0d4020000000000000;
	.param .b64 retval0;
	call.uni (retval0), 
	__internal_accurate_pow, 
	(
	param0, 
	param1
	);
	ld.param.f64 	%fd2789, [retval0];
	} // callseq 195
	setp.lt.s32 	%p616, %r1093, 0;
	neg.f64 	%fd2791, %fd2789;
	selp.f64 	%fd2792, %fd2791, %fd2789, %p615;
	selp.f64 	%fd3989, %fd2792, %fd2789, %p616;
	setp.neu.f64 	%p617, %fd546, 0d0000000000000000;
	@%p617 bra 	$L__BB40_665;
	setp.eq.s32 	%p618, %r1095, 1071644672;
	selp.b32 	%r2676, %r1093, 0, %p618;
	setp.lt.s32 	%p619, %r2675, 0;
	or.b32  	%r2677, %r2676, 2146435072;
	selp.b32 	%r2678, %r2677, %r2676, %p619;
	mov.b32 	%r2679, 0;
	mov.b64 	%fd3989, {%r2679, %r2678};
$L__BB40_665:
	add.f64 	%fd2793, %fd546, 0d4020000000000000;
	{
	.reg .b32 %temp; 
	mov.b64 	{%temp, %r2680}, %fd2793;
	}
	and.b32  	%r2681, %r2680, 2146435072;
	setp.ne.s32 	%p620, %r2681, 2146435072;
	@%p620 bra 	$L__BB40_670;
	setp.num.f64 	%p621, %fd546, %fd546;
	@%p621 bra 	$L__BB40_668;
	mov.f64 	%fd2794, 0d4020000000000000;
	add.rn.f64 	%fd3989, %fd546, %fd2794;
	bra.uni 	$L__BB40_670;
$L__BB40_668:
	setp.neu.f64 	%p622, %fd547, 0d7FF0000000000000;
	@%p622 bra 	$L__BB40_670;
	setp.lt.s32 	%p623, %r1093, 0;
	setp.eq.s32 	%p624, %r1095, 1071644672;
	setp.lt.s32 	%p625, %r2675, 0;
	selp.b32 	%r2683, 0, 2146435072, %p625;
	and.b32  	%r2684, %r2675, 2147483647;
	setp.ne.s32 	%p626, %r2684, 1071644672;
	or.b32  	%r2685, %r2683, -2147483648;
	selp.b32 	%r2686, %r2685, %r2683, %p626;
	selp.b32 	%r2687, %r2686, %r2683, %p624;
	selp.b32 	%r2688, %r2687, %r2683, %p623;
	mov.b32 	%r2689, 0;
	mov.b64 	%fd3989, {%r2689, %r2688};
$L__BB40_670:
	setp.eq.f64 	%p627, %fd546, 0d3FF0000000000000;
	mul.f64 	%fd2795, %fd3989, 0d3FE0000000000000;
	selp.f64 	%fd2796, 0d3FE0000000000000, %fd2795, %p627;
	add.f64 	%fd2797, %fd539, 0dBFF0000000000000;
	sub.f64 	%fd554, %fd2797, %fd2796;
	setp.leu.f64 	%p628, %fd554, 0d0000000000000000;
	@%p628 bra 	$L__BB40_672;
	add.f64 	%fd2798, %fd554, 0d3FF0000000000000;
	st.global.f64 	[%rd42], %fd2798;
	add.f64 	%fd2799, %fd554, 0d3FF8000000000000;
	st.global.f64 	[%rd42+8], %fd2799;
$L__BB40_672:
	ld.global.u32 	%r2690, [%rd12];
	setp.ne.s32 	%p629, %r2690, 33;
	@%p629 bra 	$L__BB40_708;
	ld.global.u32 	%r1096, [%rd16];
	setp.lt.s32 	%p630, %r1096, 2;
	mov.f64 	%fd3998, 0d3FF0000000000000;
	@%p630 bra 	$L__BB40_686;
	add.s32 	%r2693, %r1902, -1;
	mul.lo.s32 	%r1097, %r1096, %r2693;
	mul.lo.s32 	%r1098, %r1096, %r1902;
	add.s32 	%r1099, %r1096, -1;
	add.s32 	%r2694, %r1096, -2;
	and.b32  	%r1100, %r1099, 7;
	setp.lt.u32 	%p631, %r2694, 7;
	mov.f64 	%fd3997, 0d0000000000000000;
	mov.b32 	%r3822, 1;
	@%p631 bra 	$L__BB40_677;
	and.b32  	%r1101, %r1099, -8;
	mov.f64 	%fd3997, 0d0000000000000000;
	mov.b32 	%r3820, 1;
	cvt.u64.u32 	%rd528, %r1098;
$L__BB40_676:
	.pragma "nounroll";
	add.s32 	%r2696, %r3820, %r1097;
	mul.wide.s32 	%rd524, %r2696, 8;
	add.s64 	%rd525, %rd11, %rd524;
	ld.global.f64 	%fd2804, [%rd525];
	add.f64 	%fd2805, %fd2804, 0dBFE0000000000000;
	add.s32 	%r2697, %r2696, %r1096;
	mul.wide.u32 	%rd526, %r2697, 8;
	add.s64 	%rd527, %rd11, %rd526;
	ld.global.f64 	%fd2806, [%rd527];
	fma.rn.f64 	%fd2807, %fd2805, %fd2805, %fd2806;
	add.f64 	%fd2808, %fd2807, 0dBFF0000000000000;
	mul.f64 	%fd2809, %fd2808, %fd2808;
	fma.rn.f64 	%fd2810, %fd2809, 0d4000000000000000, %fd3997;
	ld.global.f64 	%fd2811, [%rd525+8];
	add.f64 	%fd2812, %fd2811, 0dBFE0000000000000;
	cvt.u64.u32 	%rd529, %r3820;
	add.s64 	%rd530, %rd529, %rd528;
	shl.b64 	%rd531, %rd530, 3;
	add.s64 	%rd532, %rd11, %rd531;
	ld.global.f64 	%fd2813, [%rd532+8];
	fma.rn.f64 	%fd2814, %fd2812, %fd2812, %fd2813;
	add.f64 	%fd2815, %fd2814, 0dBFF0000000000000;
	mul.f64 	%fd2816, %fd2815, %fd2815;
	fma.rn.f64 	%fd2817, %fd2816, 0d4000000000000000, %fd2810;
	ld.global.f64 	%fd2818, [%rd525+16];
	add.f64 	%fd2819, %fd2818, 0dBFE0000000000000;
	ld.global.f64 	%fd2820, [%rd532+16];
	fma.rn.f64 	%fd2821, %fd2819, %fd2819, %fd2820;
	add.f64 	%fd2822, %fd2821, 0dBFF0000000000000;
	mul.f64 	%fd2823, %fd2822, %fd2822;
	fma.rn.f64 	%fd2824, %fd2823, 0d4000000000000000, %fd2817;
	ld.global.f64 	%fd2825, [%rd525+24];
	add.f64 	%fd2826, %fd2825, 0dBFE0000000000000;
	ld.global.f64 	%fd2827, [%rd532+24];
	fma.rn.f64 	%fd2828, %fd2826, %fd2826, %fd2827;
	add.f64 	%fd2829, %fd2828, 0dBFF0000000000000;
	mul.f64 	%fd2830, %fd2829, %fd2829;
	fma.rn.f64 	%fd2831, %fd2830, 0d4000000000000000, %fd2824;
	ld.global.f64 	%fd2832, [%rd525+32];
	add.f64 	%fd2833, %fd2832, 0dBFE0000000000000;
	ld.global.f64 	%fd2834, [%rd532+32];
	fma.rn.f64 	%fd2835, %fd2833, %fd2833, %fd2834;
	add.f64 	%fd2836, %fd2835, 0dBFF0000000000000;
	mul.f64 	%fd2837, %fd2836, %fd2836;
	fma.rn.f64 	%fd2838, %fd2837, 0d4000000000000000, %fd2831;
	ld.global.f64 	%fd2839, [%rd525+40];
	add.f64 	%fd2840, %fd2839, 0dBFE0000000000000;
	ld.global.f64 	%fd2841, [%rd532+40];
	fma.rn.f64 	%fd2842, %fd2840, %fd2840, %fd2841;
	add.f64 	%fd2843, %fd2842, 0dBFF0000000000000;
	mul.f64 	%fd2844, %fd2843, %fd2843;
	fma.rn.f64 	%fd2845, %fd2844, 0d4000000000000000, %fd2838;
	ld.global.f64 	%fd2846, [%rd525+48];
	add.f64 	%fd2847, %fd2846, 0dBFE0000000000000;
	ld.global.f64 	%fd2848, [%rd532+48];
	fma.rn.f64 	%fd2849, %fd2847, %fd2847, %fd2848;
	add.f64 	%fd2850, %fd2849, 0dBFF0000000000000;
	mul.f64 	%fd2851, %fd2850, %fd2850;
	fma.rn.f64 	%fd2852, %fd2851, 0d4000000000000000, %fd2845;
	ld.global.f64 	%fd2853, [%rd525+56];
	add.f64 	%fd2854, %fd2853, 0dBFE0000000000000;
	ld.global.f64 	%fd2855, [%rd532+56];
	fma.rn.f64 	%fd2856, %fd2854, %fd2854, %fd2855;
	add.f64 	%fd2857, %fd2856, 0dBFF0000000000000;
	mul.f64 	%fd2858, %fd2857, %fd2857;
	fma.rn.f64 	%fd3997, %fd2858, 0d4000000000000000, %fd2852;
	add.s32 	%r3822, %r3820, 8;
	add.s32 	%r2698, %r3820, 7;
	setp.ne.s32 	%p632, %r2698, %r1101;
	mov.u32 	%r3820, %r3822;
	@%p632 bra 	$L__BB40_676;
$L__BB40_677:
	setp.eq.s32 	%p633, %r1100, 0;
	@%p633 bra 	$L__BB40_685;
	and.b32  	%r1105, %r1099, 3;
	setp.lt.u32 	%p634, %r1100, 4;
	@%p634 bra 	$L__BB40_680;
	add.s32 	%r2699, %r3822, %r1097;
	mul.wide.s32 	%rd533, %r2699, 8;
	add.s64 	%rd534, %rd11, %rd533;
	ld.global.f64 	%fd2860, [%rd534];
	add.f64 	%fd2861, %fd2860, 0dBFE0000000000000;
	add.s32 	%r2700, %r2699, %r1096;
	mul.wide.u32 	%rd535, %r2700, 8;
	add.s64 	%rd536, %rd11, %rd535;
	ld.global.f64 	%fd2862, [%rd536];
	fma.rn.f64 	%fd2863, %fd2861, %fd2861, %fd2862;
	add.f64 	%fd2864, %fd2863, 0dBFF0000000000000;
	mul.f64 	%fd2865, %fd2864, %fd2864;
	fma.rn.f64 	%fd2866, %fd2865, 0d4000000000000000, %fd3997;
	ld.global.f64 	%fd2867, [%rd534+8];
	add.f64 	%fd2868, %fd2867, 0dBFE0000000000000;
	cvt.u64.u32 	%rd537, %r1098;
	cvt.u64.u32 	%rd538, %r3822;
	add.s64 	%rd539, %rd538, %rd537;
	shl.b64 	%rd540, %rd539, 3;
	add.s64 	%rd541, %rd11, %rd540;
	ld.global.f64 	%fd2869, [%rd541+8];
	fma.rn.f64 	%fd2870, %fd2868, %fd2868, %fd2869;
	add.f64 	%fd2871, %fd2870, 0dBFF0000000000000;
	mul.f64 	%fd2872, %fd2871, %fd2871;
	fma.rn.f64 	%fd2873, %fd2872, 0d4000000000000000, %fd2866;
	ld.global.f64 	%fd2874, [%rd534+16];
	add.f64 	%fd2875, %fd2874, 0dBFE0000000000000;
	ld.global.f64 	%fd2876, [%rd541+16];
	fma.rn.f64 	%fd2877, %fd2875, %fd2875, %fd2876;
	add.f64 	%fd2878, %fd2877, 0dBFF0000000000000;
	mul.f64 	%fd2879, %fd2878, %fd2878;
	fma.rn.f64 	%fd2880, %fd2879, 0d4000000000000000, %fd2873;
	ld.global.f64 	%fd2881, [%rd534+24];
	add.f64 	%fd2882, %fd2881, 0dBFE0000000000000;
	ld.global.f64 	%fd2883, [%rd541+24];
	fma.rn.f64 	%fd2884, %fd2882, %fd2882, %fd2883;
	add.f64 	%fd2885, %fd2884, 0dBFF0000000000000;
	mul.f64 	%fd2886, %fd2885, %fd2885;
	fma.rn.f64 	%fd3997, %fd2886, 0d4000000000000000, %fd2880;
	add.s32 	%r3822, %r3822, 4;
$L__BB40_680:
	setp.eq.s32 	%p635, %r1105, 0;
	@%p635 bra 	$L__BB40_685;
	setp.eq.s32 	%p636, %r1105, 1;
	@%p636 bra 	$L__BB40_683;
	add.s32 	%r2701, %r3822, %r1097;
	mul.wide.s32 	%rd542, %r2701, 8;
	add.s64 	%rd543, %rd11, %rd542;
	ld.global.f64 	%fd2888, [%rd543];
	add.f64 	%fd2889, %fd2888, 0dBFE0000000000000;
	add.s32 	%r2702, %r2701, %r1096;
	mul.wide.u32 	%rd544, %r2702, 8;
	add.s64 	%rd545, %rd11, %rd544;
	ld.global.f64 	%fd2890, [%rd545];
	fma.rn.f64 	%fd2891, %fd2889, %fd2889, %fd2890;
	add.f64 	%fd2892, %fd2891, 0dBFF0000000000000;
	mul.f64 	%fd2893, %fd2892, %fd2892;
	fma.rn.f64 	%fd2894, %fd2893, 0d4000000000000000, %fd3997;
	ld.global.f64 	%fd2895, [%rd543+8];
	add.f64 	%fd2896, %fd2895, 0dBFE0000000000000;
	cvt.u64.u32 	%rd546, %r1098;
	cvt.u64.u32 	%rd547, %r3822;
	add.s64 	%rd548, %rd547, %rd546;
	shl.b64 	%rd549, %rd548, 3;
	add.s64 	%rd550, %rd11, %rd549;
	ld.global.f64 	%fd2897, [%rd550+8];
	fma.rn.f64 	%fd2898, %fd2896, %fd2896, %fd2897;
	add.f64 	%fd2899, %fd2898, 0dBFF0000000000000;
	mul.f64 	%fd2900, %fd2899, %fd2899;
	fma.rn.f64 	%fd3997, %fd2900, 0d4000000000000000, %fd2894;
	add.s32 	%r3822, %r3822, 2;
$L__BB40_683:
	and.b32  	%r2703, %r1099, 1;
	setp.eq.b32 	%p637, %r2703, 1;
	not.pred 	%p638, %p637;
	@%p638 bra 	$L__BB40_685;
	add.s32 	%r2704, %r3822, %r1097;
	mul.wide.s32 	%rd551, %r2704, 8;
	add.s64 	%rd552, %rd11, %rd551;
	ld.global.f64 	%fd2901, [%rd552];
	add.f64 	%fd2902, %fd2901, 0dBFE0000000000000;
	add.s32 	%r2705, %r2704, %r1096;
	mul.wide.u32 	%rd553, %r2705, 8;
	add.s64 	%rd554, %rd11, %rd553;
	ld.global.f64 	%fd2903, [%rd554];
	fma.rn.f64 	%fd2904, %fd2902, %fd2902, %fd2903;
	add.f64 	%fd2905, %fd2904, 0dBFF0000000000000;
	mul.f64 	%fd2906, %fd2905, %fd2905;
	fma.rn.f64 	%fd3997, %fd2906, 0d4000000000000000, %fd3997;
$L__BB40_685:
	add.f64 	%fd3998, %fd3997, 0d3FF0000000000000;
$L__BB40_686:
	mul.lo.s32 	%r2707, %r1096, %r1902;
	mul.wide.s32 	%rd555, %r2707, 8;
	add.s64 	%rd556, %rd11, %rd555;
	ld.global.f64 	%fd4005, [%rd556];
	st.global.f64 	[%rd42], %fd4005;
	div.rn.f64 	%fd2907, %fd4005, %fd3998;
	mov.f64 	%fd2908, 0d3FF0000000000000;
	sub.f64 	%fd2909, %fd2908, %fd2907;
	mul.f64 	%fd4004, %fd3998, %fd2909;
	st.global.f64 	[%rd42+8], %fd4004;
	mul.f64 	%fd2910, %fd4004, 0d3FF6A09E667F3BCD;
	mul.f64 	%fd2911, %fd4005, 0d3FF6A09E667F3BCD;
	sub.f64 	%fd2912, %fd2910, %fd2911;
	add.f64 	%fd571, %fd4004, %fd4005;
	mul.f64 	%fd572, %fd2912, 0d4002D97C3D68405C;
	abs.f64 	%fd573, %fd572;
	setp.neu.f64 	%p639, %fd573, 0d7FF0000000000000;
	@%p639 bra 	$L__BB40_688;
	mov.f64 	%fd2918, 0d0000000000000000;
	mul.rn.f64 	%fd3999, %fd572, %fd2918;
	mov.b32 	%r3824, 0;
	bra.uni 	$L__BB40_690;
$L__BB40_688:
	mul.f64 	%fd2913, %fd572, 0d3FE45F306DC9C883;
	cvt.rni.s32.f64 	%r3824, %fd2913;
	cvt.rn.f64.s32 	%fd2914, %r3824;
	fma.rn.f64 	%fd2915, %fd2914, 0dBFF921FB54442D18, %fd572;
	fma.rn.f64 	%fd2916, %fd2914, 0dBC91A62633145C00, %fd2915;
	fma.rn.f64 	%fd3999, %fd2914, 0dB97B839A252049C0, %fd2916;
	setp.ltu.f64 	%p640, %fd573, 0d41E0000000000000;
	@%p640 bra 	$L__BB40_690;
	{ // callseq 196, 0
	.param .b64 param0;
	st.param.f64 	[param0], %fd572;
	.param .align 16 .b8 retval0[16];
	call.uni (retval0), 
	__internal_trig_reduction_slowpathd, 
	(
	param0
	);
	ld.param.f64 	%fd3999, [retval0];
	ld.param.b32 	%r3824, [retval0+8];
	} // callseq 196
$L__BB40_690:
	shl.b32 	%r2710, %r3824, 6;
	cvt.u64.u32 	%rd557, %r2710;
	and.b64  	%rd558, %rd557, 64;
	mov.u64 	%rd559, __cudart_sin_cos_coeffs;
	add.s64 	%rd560, %rd559, %rd558;
	mul.rn.f64 	%fd2919, %fd3999, %fd3999;
	and.b32  	%r2711, %r3824, 1;
	setp.eq.b32 	%p641, %r2711, 1;
	selp.f64 	%fd2920, 0dBDA8FF8320FD8164, 0d3DE5DB65F9785EBA, %p641;
	ld.global.nc.v2.f64 	{%fd2921, %fd2922}, [%rd560];
	fma.rn.f64 	%fd2923, %fd2920, %fd2919, %fd2921;
	fma.rn.f64 	%fd2924, %fd2923, %fd2919, %fd2922;
	ld.global.nc.v2.f64 	{%fd2925, %fd2926}, [%rd560+16];
	fma.rn.f64 	%fd2927, %fd2924, %fd2919, %fd2925;
	fma.rn.f64 	%fd2928, %fd2927, %fd2919, %fd2926;
	ld.global.nc.v2.f64 	{%fd2929, %fd2930}, [%rd560+32];
	fma.rn.f64 	%fd2931, %fd2928, %fd2919, %fd2929;
	fma.rn.f64 	%fd2932, %fd2931, %fd2919, %fd2930;
	fma.rn.f64 	%fd2933, %fd2932, %fd3999, %fd3999;
	fma.rn.f64 	%fd2934, %fd2932, %fd2919, 0d3FF0000000000000;
	selp.f64 	%fd2935, %fd2934, %fd2933, %p641;
	and.b32  	%r2712, %r3824, 2;
	setp.eq.s32 	%p642, %r2712, 0;
	mov.f64 	%fd2936, 0d0000000000000000;
	sub.f64 	%fd2937, %fd2936, %fd2935;
	selp.f64 	%fd578, %fd2935, %fd2937, %p642;
	{
	.reg .b32 %temp; 
	mov.b64 	{%temp, %r1113}, %fd578;
	}
	mov.f64 	%fd2938, 0d4018000000000000;
	{
	.reg .b32 %temp; 
	mov.b64 	{%temp, %r2713}, %fd2938;
	}
	and.b32  	%r1115, %r2713, 2146435072;
	setp.eq.s32 	%p643, %r1115, 1073741824;
	abs.f64 	%fd579, %fd578;
	{ // callseq 197, 0
	.param .b64 param0;
	st.param.f64 	[param0], %fd579;
	.param .b64 param1;
	st.param.f64 	[param1], 0d4018000000000000;
	.param .b64 retval0;
	call.uni (retval0), 
	__internal_accurate_pow, 
	(
	param0, 
	param1
	);
	ld.param.f64 	%fd2939, [retval0];
	} // callseq 197
	setp.lt.s32 	%p644, %r1113, 0;
	neg.f64 	%fd2941, %fd2939;
	selp.f64 	%fd2942, %fd2941, %fd2939, %p643;
	selp.f64 	%fd4001, %fd2942, %fd2939, %p644;
	setp.neu.f64 	%p645, %fd578, 0d0000000000000000;
	@%p645 bra 	$L__BB40_692;
	setp.eq.s32 	%p646, %r1115, 1073741824;
	selp.b32 	%r2714, %r1113, 0, %p646;
	setp.lt.s32 	%p647, %r2713, 0;
	or.b32  	%r2715, %r2714, 2146435072;
	selp.b32 	%r2716, %r2715, %r2714, %p647;
	mov.b32 	%r2717, 0;
	mov.b64 	%fd4001, {%r2717, %r2716};
$L__BB40_692:
	add.f64 	%fd2943, %fd578, 0d4018000000000000;
	{
	.reg .b32 %temp; 
	mov.b64 	{%temp, %r2718}, %fd2943;
	}
	and.b32  	%r2719, %r2718, 2146435072;
	setp.ne.s32 	%p648, %r2719, 2146435072;
	@%p648 bra 	$L__BB40_697;
	setp.num.f64 	%p649, %fd578, %fd578;
	@%p649 bra 	$L__BB40_695;
	mov.f64 	%fd2944, 0d4018000000000000;
	add.rn.f64 	%fd4001, %fd578, %fd2944;
	bra.uni 	$L__BB40_697;
$L__BB40_695:
	setp.neu.f64 	%p650, %fd579, 0d7FF0000000000000;
	@%p650 bra 	$L__BB40_697;
	setp.lt.s32 	%p651, %r1113, 0;
	setp.eq.s32 	%p652, %r1115, 1073741824;
	setp.lt.s32 	%p653, %r2713, 0;
	selp.b32 	%r2721, 0, 2146435072, %p653;
	and.b32  	%r2722, %r2713, 2147483647;
	setp.ne.s32 	%p654, %r2722, 1071644672;
	or.b32  	%r2723, %r2721, -2147483648;
	selp.b32 	%r2724, %r2723, %r2721, %p654;
	selp.b32 	%r2725, %r2724, %r2721, %p652;
	selp.b32 	%r2726, %r2725, %r2721, %p651;
	mov.b32 	%r2727, 0;
	mov.b64 	%fd4001, {%r2727, %r2726};
$L__BB40_697:
	setp.neu.f64 	%p655, %fd578, 0d0000000000000000;
	setp.lt.s32 	%p656, %r1113, 0;
	setp.eq.f64 	%p657, %fd578, 0d3FF0000000000000;
	mul.f64 	%fd2945, %fd4001, 0d3FDCCCCCCCCCCCCD;
	selp.f64 	%fd2946, 0d3FDCCCCCCCCCCCCD, %fd2945, %p657;
	add.f64 	%fd2947, %fd571, 0dBFF0CCCCCCCCCCCD;
	sub.f64 	%fd586, %fd2947, %fd2946;
	mov.f64 	%fd2948, 0d4000000000000000;
	{
	.reg .b32 %temp; 
	mov.b64 	{%temp, %r2728}, %fd2948;
	}
	and.b32  	%r1117, %r2728, 2146435072;
	setp.eq.s32 	%p658, %r1117, 1062207488;
	{ // callseq 198, 0
	.param .b64 param0;
	st.param.f64 	[param0], %fd579;
	.param .b64 param1;
	st.param.f64 	[param1], 0d4000000000000000;
	.param .b64 retval0;
	call.uni (retval0), 
	__internal_accurate_pow, 
	(
	param0, 
	param1
	);
	ld.param.f64 	%fd2949, [retval0];
	} // callseq 198
	neg.f64 	%fd2951, %fd2949;
	selp.f64 	%fd2952, %fd2951, %fd2949, %p658;
	selp.f64 	%fd4003, %fd2952, %fd2949, %p656;
	@%p655 bra 	$L__BB40_699;
	setp.eq.s32 	%p659, %r1117, 1062207488;
	selp.b32 	%r2729, %r1113, 0, %p659;
	setp.lt.s32 	%p660, %r2728, 0;
	or.b32  	%r2730, %r2729, 2146435072;
	selp.b32 	%r2731, %r2730, %r2729, %p660;
	mov.b32 	%r2732, 0;
	mov.b64 	%fd4003, {%r2732, %r2731};
$L__BB40_699:
	add.f64 	%fd2953, %fd578, 0d4000000000000000;
	{
	.reg .b32 %temp; 
	mov.b64 	{%temp, %r2733}, %fd2953;
	}
	and.b32  	%r2734, %r2733, 2146435072;
	setp.ne.s32 	%p661, %r2734, 2146435072;
	@%p661 bra 	$L__BB40_704;
	setp.num.f64 	%p662, %fd578, %fd578;
	@%p662 bra 	$L__BB40_702;
	mov.f64 	%fd2954, 0d4000000000000000;
	add.rn.f64 	%fd4003, %fd578, %fd2954;
	bra.uni 	$L__BB40_704;
$L__BB40_702:
	setp.neu.f64 	%p663, %fd579, 0d7FF0000000000000;
	@%p663 bra 	$L__BB40_704;
	setp.eq.s32 	%p664, %r1117, 1062207488;
	setp.lt.s32 	%p665, %r1113, 0;
	setp.lt.s32 	%p666, %r2728, 0;
	selp.b32 	%r2736, 0, 2146435072, %p666;
	and.b32  	%r2737, %r2728, 2147483647;
	setp.ne.s32 	%p667, %r2737, 1071644672;
	or.b32  	%r2738, %r2736, -2147483648;
	selp.b32 	%r2739, %r2738, %r2736, %p667;
	selp.b32 	%r2740, %r2739, %r2736, %p664;
	selp.b32 	%r2741, %r2740, %r2736, %p665;
	mov.b32 	%r2742, 0;
	mov.b64 	%fd4003, {%r2742, %r2741};
$L__BB40_704:
	setp.eq.f64 	%p668, %fd578, 0d3FF0000000000000;
	mul.f64 	%fd2955, %fd4003, 0d3FD3333333333333;
	selp.f64 	%fd2956, 0d3FD3333333333333, %fd2955, %p668;
	mov.f64 	%fd2957, 0d3FEB333333333333;
	sub.f64 	%fd2958, %fd2957, %fd4004;
	sub.f64 	%fd2959, %fd2958, %fd4005;
	add.f64 	%fd593, %fd2959, %fd2956;
	setp.leu.f64 	%p669, %fd586, 0d0000000000000000;
	@%p669 bra 	$L__BB40_706;
	add.f64 	%fd4005, %fd586, %fd4005;
	st.global.f64 	[%rd42], %fd4005;
	add.f64 	%fd4004, %fd586, %fd4004;
	st.global.f64 	[%rd42+8], %fd4004;
$L__BB40_706:
	setp.leu.f64 	%p670, %fd593, 0d0000000000000000;
	@%p670 bra 	$L__BB40_708;
	add.f64 	%fd2960, %fd593, %fd4005;
	st.global.f64 	[%rd42], %fd2960;
	add.f64 	%fd2961, %fd593, %fd4004;
	st.global.f64 	[%rd42+8], %fd2961;
$L__BB40_708:
	ld.global.u32 	%r2743, [%rd12];
	setp.ne.s32 	%p671, %r2743, 34;
	@%p671 bra 	$L__BB40_741;
	ld.global.u32 	%r1118, [%rd16];
	setp.lt.s32 	%p672, %r1118, 3;
	mov.f64 	%fd4009, 0d3FF0000000000000;
	@%p672 bra 	$L__BB40_721;
	mul.lo.s32 	%r1119, %r1118, %r1902;
	add.s32 	%r1120, %r1118, -3;
	cvt.rn.f64.u32 	%fd598, %r1120;
	{
	.reg .b32 %temp; 
	mov.b64 	{%temp, %r1121}, %fd598;
	}
	shr.u32 	%r2746, %r1121, 20;
	and.b32  	%r2747, %r2746, 2047;
	add.s32 	%r2748, %r2747, -1012;
	mov.b64 	%rd561, %fd598;
	shl.b64 	%rd63, %rd561, %r2748;
	setp.lt.s32 	%p673, %r1121, 0;
	selp.b32 	%r1122, 0, 2146435072, %p673;
	and.b32  	%r1123, %r1121, 2147483647;
	or.b32  	%r1124, %r1122, -2147483648;
	shl.b32 	%r2749, %r1118, 1;
	cvt.rn.f64.u32 	%fd599, %r2749;
	mov.f64 	%fd4006, 0d0000000000000000;
	mov.b32 	%r3825, 2;
$L__BB40_711:
	setp.lt.s32 	%p674, %r1121, 0;
	setp.eq.s64 	%p675, %rd63, -9223372036854775808;
	add.s32 	%r2750, %r3825, %r1119;
	mul.wide.u32 	%rd562, %r2750, 8;
	add.s64 	%rd563, %rd11, %rd562;
	ld.global.f64 	%fd601, [%rd563];
	{
	.reg .b32 %temp; 
	mov.b64 	{%temp, %r2751}, %fd601;
	}
	abs.f64 	%fd602, %fd601;
	{ // callseq 199, 0
	.param .b64 param0;
	st.param.f64 	[param0], %fd602;
	.param .b64 param1;
	st.param.f64 	[param1], %fd598;
	.param .b64 retval0;
	call.uni (retval0), 
	__internal_accurate_pow, 
	(
	param0, 
	param1
	);
	ld.param.f64 	%fd2964, [retval0];
	} // callseq 199
	setp.lt.s32 	%p676, %r2751, 0;
	and.pred  	%p7, %p676, %p675;
	neg.f64 	%fd2966, %fd2964;
	selp.f64 	%fd2967, %fd2966, %fd2964, %p7;
	setp.eq.f64 	%p677, %fd601, 0d0000000000000000;
	selp.b32 	%r2752, %r2751, 0, %p675;
	or.b32  	%r2753, %r2752, 2146435072;
	selp.b32 	%r2754, %r2753, %r2752, %p674;
	mov.b32 	%r2755, 0;
	mov.b64 	%fd2968, {%r2755, %r2754};
	selp.f64 	%fd4007, %fd2968, %fd2967, %p677;
	add.f64 	%fd2969, %fd601, %fd598;
	{
	.reg .b32 %temp; 
	mov.b64 	{%temp, %r2756}, %fd2969;
	}
	and.b32  	%r2757, %r2756, 2146435072;
	setp.ne.s32 	%p678, %r2757, 2146435072;
	@%p678 bra 	$L__BB40_716;
	setp.num.f64 	%p679, %fd601, %fd601;
	@%p679 bra 	$L__BB40_714;
	add.rn.f64 	%fd4007, %fd601, %fd598;
	bra.uni 	$L__BB40_716;
$L__BB40_714:
	setp.neu.f64 	%p680, %fd602, 0d7FF0000000000000;
	@%p680 bra 	$L__BB40_716;
	setp.ne.s32 	%p681, %r1123, 1071644672;
	selp.b32 	%r2759, %r1124, %r1122, %p681;
	selp.b32 	%r2760, %r2759, %r1122, %p7;
	mov.b32 	%r2761, 0;
	mov.b64 	%fd4007, {%r2761, %r2760};
$L__BB40_716:
	setp.eq.s32 	%p682, %r1120, 0;
	setp.eq.f64 	%p683, %fd601, 0d3FF0000000000000;
	add.f64 	%fd2970, %fd4007, 0dBFE0000000000000;
	selp.f64 	%fd2971, 0d3FE0000000000000, %fd2970, %p682;
	selp.f64 	%fd2972, 0d3FE0000000000000, %fd2971, %p683;
	cvt.rn.f64.u32 	%fd2973, %r3825;
	div.rn.f64 	%fd2974, %fd2973, %fd599;
	sub.f64 	%fd2975, %fd2972, %fd2974;
	mul.f64 	%fd2976, %fd2975, %fd2975;
	mul.f64 	%fd607, %fd2976, 0dC024000000000000;
	fma.rn.f64 	%fd2977, %fd607, 0d3FF71547652B82FE, 0d4338000000000000;
	{
	.reg .b32 %temp; 
	mov.b64 	{%r1126, %temp}, %fd2977;
	}
	mov.f64 	%fd2978, 0dC338000000000000;
	add.rn.f64 	%fd2979, %fd2977, %fd2978;
	fma.rn.f64 	%fd2980, %fd2979, 0dBFE62E42FEFA39EF, %fd607;
	fma.rn.f64 	%fd2981, %fd2979, 0dBC7ABC9E3B39803F, %fd2980;
	fma.rn.f64 	%fd2982, %fd2981, 0d3E5ADE1569CE2BDF, 0d3E928AF3FCA213EA;
	fma.rn.f64 	%fd2983, %fd2982, %fd2981, 0d3EC71DEE62401315;
	fma.rn.f64 	%fd2984, %fd2983, %fd2981, 0d3EFA01997C89EB71;
	fma.rn.f64 	%fd2985, %fd2984, %fd2981, 0d3F2A01A014761F65;
	fma.rn.f64 	%fd2986, %fd2985, %fd2981, 0d3F56C16C1852B7AF;
	fma.rn.f64 	%fd2987, %fd2986, %fd2981, 0d3F81111111122322;
	fma.rn.f64 	%fd2988, %fd2987, %fd2981, 0d3FA55555555502A1;
	fma.rn.f64 	%fd2989, %fd2988, %fd2981, 0d3FC5555555555511;
	fma.rn.f64 	%fd2990, %fd2989, %fd2981, 0d3FE000000000000B;
	fma.rn.f64 	%fd2991, %fd2990, %fd2981, 0d3FF0000000000000;
	fma.rn.f64 	%fd2992, %fd2991, %fd2981, 0d3FF0000000000000;
	{
	.reg .b32 %temp; 
	mov.b64 	{%r1127, %temp}, %fd2992;
	}
	{
	.reg .b32 %temp; 
	mov.b64 	{%temp, %r1128}, %fd2992;
	}
	shl.b32 	%r2762, %r1126, 20;
	add.s32 	%r2763, %r2762, %r1128;
	mov.b64 	%fd4008, {%r1127, %r2763};
	{
	.reg .b32 %temp; 
	mov.b64 	{%temp, %r2764}, %fd607;
	}
	mov.b32 	%f474, %r2764;
	abs.f32 	%f49, %f474;
	setp.lt.f32 	%p684, %f49, 0f4086232B;
	@%p684 bra 	$L__BB40_719;
	setp.lt.f64 	%p685, %fd607, 0d0000000000000000;
	add.f64 	%fd2993, %fd607, 0d7FF0000000000000;
	selp.f64 	%fd4008, 0d0000000000000000, %fd2993, %p685;
	setp.geu.f32 	%p686, %f49, 0f40874800;
	@%p686 bra 	$L__BB40_719;
	shr.u32 	%r2765, %r1126, 31;
	add.s32 	%r2766, %r1126, %r2765;
	shr.s32 	%r2767, %r2766, 1;
	shl.b32 	%r2768, %r2767, 20;
	add.s32 	%r2769, %r1128, %r2768;
	mov.b64 	%fd2994, {%r1127, %r2769};
	sub.s32 	%r2770, %r1126, %r2767;
	shl.b32 	%r2771, %r2770, 20;
	add.s32 	%r2772, %r2771, 1072693248;
	mov.b32 	%r2773, 0;
	mov.b64 	%fd2995, {%r2773, %r2772};
	mul.f64 	%fd4008, %fd2995, %fd2994;
$L__BB40_719:
	mov.f64 	%fd2996, 0d3FF0000000000000;
	sub.f64 	%fd2997, %fd2996, %fd4008;
	add.f64 	%fd4006, %fd4006, %fd2997;
	add.s32 	%r3825, %r3825, 1;
	setp.ne.s32 	%p687, %r3825, %r1118;
	@%p687 bra 	$L__BB40_711;
	add.f64 	%fd4009, %fd4006, 0d3FF0000000000000;
$L__BB40_721:
	mul.lo.s32 	%r2775, %r1118, %r1902;
	mul.wide.s32 	%rd564, %r2775, 8;
	add.s64 	%rd565, %rd11, %rd564;
	ld.global.f64 	%fd2998, [%rd565];
	mov.f64 	%fd2999, 0d3FF0000000000000;
	sub.f64 	%fd3000, %fd2999, %fd2998;
	mul.f64 	%fd3001, %fd4009, %fd3000;
	ld.global.f64 	%fd3002, [%rd565+8];
	sub.f64 	%fd3003, %fd2999, %fd3002;
	mul.f64 	%fd615, %fd3001, %fd3003;
	st.global.f64 	[%rd56], %fd615;
	ld.global.u32 	%r2776, [%rd16];
	mul.lo.s32 	%r2777, %r2776, %r1902;
	mul.wide.s32 	%rd566, %r2777, 8;
	add.s64 	%rd567, %rd11, %rd566;
	ld.global.f64 	%fd3004, [%rd567+8];
	mul.f64 	%fd3005, %fd4009, %fd3004;
	ld.global.f64 	%fd3006, [%rd567];
	sub.f64 	%fd3007, %fd2999, %fd3006;
	mul.f64 	%fd616, %fd3005, %fd3007;
	st.global.f64 	[%rd56+8], %fd616;
	ld.global.u32 	%r2778, [%rd16];
	mul.lo.s32 	%r2779, %r2778, %r1902;
	mul.wide.s32 	%rd568, %r2779, 8;
	add.s64 	%rd569, %rd11, %rd568;
	ld.global.f64 	%fd3008, [%rd569];
	mul.f64 	%fd617, %fd4009, %fd3008;
	st.global.f64 	[%rd56+16], %fd617;
	sub.f64 	%fd3009, %fd617, %fd615;
	sub.f64 	%fd618, %fd3009, %fd616;
	{
	.reg .b32 %temp; 
	mov.b64 	{%temp, %r1130}, %fd618;
	}
	{
	.reg .b32 %temp; 
	mov.b64 	{%temp, %r2780}, %fd2999;
	}
	and.b32  	%r1132, %r2780, 2146435072;
	setp.eq.s32 	%p688, %r1132, 1072693248;
	abs.f64 	%fd619, %fd618;
	{ // callseq 200, 0
	.param .b64 param0;
	st.param.f64 	[param0], %fd619;
	.param .b64 param1;
	st.param.f64 	[param1], 0d3FF0000000000000;
	.param .b64 retval0;
	call.uni (retval0), 
	__internal_accurate_pow, 
	(
	param0, 
	param1
	);
	ld.param.f64 	%fd3010, [retval0];
	} // callseq 200
	setp.lt.s32 	%p689, %r1130, 0;
	neg.f64 	%fd3012, %fd3010;
	selp.f64 	%fd3013, %fd3012, %fd3010, %p688;
	selp.f64 	%fd4011, %fd3013, %fd3010, %p689;
	setp.neu.f64 	%p690, %fd618, 0d0000000000000000;
	@%p690 bra 	$L__BB40_723;
	setp.eq.s32 	%p691, %r1132, 1072693248;
	selp.b32 	%r2781, %r1130, 0, %p691;
	setp.lt.s32 	%p692, %r2780, 0;
	or.b32  	%r2782, %r2781, 2146435072;
	selp.b32 	%r2783, %r2782, %r2781, %p692;
	mov.b32 	%r2784, 0;
	mov.b64 	%fd4011, {%r2784, %r2783};
$L__BB40_723:
	add.f64 	%fd3014, %fd618, 0d3FF0000000000000;
	{
	.reg .b32 %temp; 
	mov.b64 	{%temp, %r2785}, %fd3014;
	}
	and.b32  	%r2786, %r2785, 2146435072;
	setp.ne.s32 	%p693, %r2786, 2146435072;
	@%p693 bra 	$L__BB40_728;
	setp.num.f64 	%p694, %fd618, %fd618;
	@%p694 bra 	$L__BB40_726;
	mov.f64 	%fd3015, 0d3FF0000000000000;
	add.rn.f64 	%fd4011, %fd618, %fd3015;
	bra.uni 	$L__BB40_728;
$L__BB40_726:
	setp.neu.f64 	%p695, %fd619, 0d7FF0000000000000;
	@%p695 bra 	$L__BB40_728;
	setp.lt.s32 	%p696, %r1130, 0;
	setp.eq.s32 	%p697, %r1132, 1072693248;
	setp.lt.s32 	%p698, %r2780, 0;
	selp.b32 	%r2788, 0, 2146435072, %p698;
	and.b32  	%r2789, %r2780, 2147483647;
	setp.ne.s32 	%p699, %r2789, 1071644672;
	or.b32  	%r2790, %r2788, -2147483648;
	selp.b32 	%r2791, %r2790, %r2788, %p699;
	selp.b32 	%r2792, %r2791, %r2788, %p697;
	selp.b32 	%r2793, %r2792, %r2788, %p696;
	mov.b32 	%r2794, 0;
	mov.b64 	%fd4011, {%r2794, %r2793};
$L__BB40_728:
	setp.eq.f64 	%p700, %fd618, 0d3FF0000000000000;
	mul.f64 	%fd3016, %fd4011, 0d401F6A7A2955385E;
	selp.f64 	%fd626, 0d401F6A7A2955385E, %fd3016, %p700;
	abs.f64 	%fd627, %fd626;
	setp.neu.f64 	%p701, %fd627, 0d7FF0000000000000;
	@%p701 bra 	$L__BB40_730;
	mov.f64 	%fd3022, 0d0000000000000000;
	mul.rn.f64 	%fd4012, %fd626, %fd3022;
	mov.b32 	%r3826, 0;
	bra.uni 	$L__BB40_732;
$L__BB40_730:
	mul.f64 	%fd3017, %fd626, 0d3FE45F306DC9C883;
	cvt.rni.s32.f64 	%r3826, %fd3017;
	cvt.rn.f64.s32 	%fd3018, %r3826;
	fma.rn.f64 	%fd3019, %fd3018, 0dBFF921FB54442D18, %fd626;
	fma.rn.f64 	%fd3020, %fd3018, 0dBC91A62633145C00, %fd3019;
	fma.rn.f64 	%fd4012, %fd3018, 0dB97B839A252049C0, %fd3020;
	setp.ltu.f64 	%p702, %fd627, 0d41E0000000000000;
	@%p702 bra 	$L__BB40_732;
	{ // callseq 201, 0
	.param .b64 param0;
	st.param.f64 	[param0], %fd626;
	.param .align 16 .b8 retval0[16];
	call.uni (retval0), 
	__internal_trig_reduction_slowpathd, 
	(
	param0
	);
	ld.param.f64 	%fd4012, [retval0];
	ld.param.b32 	%r3826, [retval0+8];
	} // callseq 201
$L__BB40_732:
	shl.b32 	%r2797, %r3826, 6;
	cvt.u64.u32 	%rd570, %r2797;
	and.b64  	%rd571, %rd570, 64;
	mov.u64 	%rd572, __cudart_sin_cos_coeffs;
	add.s64 	%rd573, %rd572, %rd571;
	mul.rn.f64 	%fd3023, %fd4012, %fd4012;
	and.b32  	%r2798, %r3826, 1;
	setp.eq.b32 	%p703, %r2798, 1;
	selp.f64 	%fd3024, 0dBDA8FF8320FD8164, 0d3DE5DB65F9785EBA, %p703;
	ld.global.nc.v2.f64 	{%fd3025, %fd3026}, [%rd573];
	fma.rn.f64 	%fd3027, %fd3024, %fd3023, %fd3025;
	fma.rn.f64 	%fd3028, %fd3027, %fd3023, %fd3026;
	ld.global.nc.v2.f64 	{%fd3029, %fd3030}, [%rd573+16];
	fma.rn.f64 	%fd3031, %fd3028, %fd3023, %fd3029;
	fma.rn.f64 	%fd3032, %fd3031, %fd3023, %fd3030;
	ld.global.nc.v2.f64 	{%fd3033, %fd3034}, [%rd573+32];
	fma.rn.f64 	%fd3035, %fd3032, %fd3023, %fd3033;
	fma.rn.f64 	%fd3036, %fd3035, %fd3023, %fd3034;
	fma.rn.f64 	%fd3037, %fd3036, %fd4012, %fd4012;
	fma.rn.f64 	%fd3038, %fd3036, %fd3023, 0d3FF0000000000000;
	selp.f64 	%fd3039, %fd3038, %fd3037, %p703;
	and.b32  	%r2799, %r3826, 2;
	setp.eq.s32 	%p704, %r2799, 0;
	mov.f64 	%fd3040, 0d0000000000000000;
	sub.f64 	%fd3041, %fd3040, %fd3039;
	selp.f64 	%fd632, %fd3039, %fd3041, %p704;
	{
	.reg .b32 %temp; 
	mov.b64 	{%temp, %r1136}, %fd632;
	}
	mov.f64 	%fd3042, 0d4020000000000000;
	{
	.reg .b32 %temp; 
	mov.b64 	{%temp, %r2800}, %fd3042;
	}
	and.b32  	%r1138, %r2800, 2146435072;
	setp.eq.s32 	%p705, %r1138, 1071644672;
	abs.f64 	%fd633, %fd632;
	{ // callseq 202, 0
	.param .b64 param0;
	st.param.f64 	[param0], %fd633;
	.param .b64 param1;
	st.param.f64 	[param1], 0d4020000000000000;
	.param .b64 retval0;
	call.uni (retval0), 
	__internal_accurate_pow, 
	(
	param0, 
	param1
	);
	ld.param.f64 	%fd3043, [retval0];
	} // callseq 202
	setp.lt.s32 	%p706, %r1136, 0;
	neg.f64 	%fd3045, %fd3043;
	selp.f64 	%fd3046, %fd3045, %fd3043, %p705;
	selp.f64 	%fd4014, %fd3046, %fd3043, %p706;
	setp.neu.f64 	%p707, %fd632, 0d0000000000000000;
	@%p707 bra 	$L__BB40_734;
	setp.eq.s32 	%p708, %r1138, 1071644672;
	selp.b32 	%r2801, %r1136, 0, %p708;
	setp.lt.s32 	%p709, %r2800, 0;
	or.b32  	%r2802, %r2801, 2146435072;
	selp.b32 	%r2803, %r2802, %r2801, %p709;
	mov.b32 	%r2804, 0;
	mov.b64 	%fd4014, {%r2804, %r2803};
$L__BB40_734:
	add.f64 	%fd3047, %fd632, 0d4020000000000000;
	{
	.reg .b32 %temp; 
	mov.b64 	{%temp, %r2805}, %fd3047;
	}
	and.b32  	%r2806, %r2805, 2146435072;
	setp.ne.s32 	%p710, %r2806, 2146435072;
	@%p710 bra 	$L__BB40_739;
	setp.num.f64 	%p711, %fd632, %fd632;
	@%p711 bra 	$L__BB40_737;
	mov.f64 	%fd3048, 0d4020000000000000;
	add.rn.f64 	%fd4014, %fd632, %fd3048;
	bra.uni 	$L__BB40_739;
$L__BB40_737:
	setp.neu.f64 	%p712, %fd633, 0d7FF0000000000000;
	@%p712 bra 	$L__BB40_739;
	setp.lt.s32 	%p713, %r1136, 0;
	setp.eq.s32 	%p714, %r1138, 1071644672;
	setp.lt.s32 	%p715, %r2800, 0;
	selp.b32 	%r2808, 0, 2146435072, %p715;
	and.b32  	%r2809, %r2800, 2147483647;
	setp.ne.s32 	%p716, %r2809, 1071644672;
	or.b32  	%r2810, %r2808, -2147483648;
	selp.b32 	%r2811, %r2810, %r2808, %p716;
	selp.b32 	%r2812, %r2811, %r2808, %p714;
	selp.b32 	%r2813, %r2812, %r2808, %p713;
	mov.b32 	%r2814, 0;
	mov.b64 	%fd4014, {%r2814, %r2813};
$L__BB40_739:
	setp.eq.f64 	%p717, %fd632, 0d3FF0000000000000;
	fma.rn.f64 	%fd3049, %fd4014, 0dBFD999999999999A, 0d3FF0000000000000;
	selp.f64 	%fd3050, 0d3FE3333333333333, %fd3049, %p717;
	add.f64 	%fd3051, %fd615, %fd3050;
	add.f64 	%fd3052, %fd616, %fd3051;
	add.f64 	%fd640, %fd617, %fd3052;
	setp.leu.f64 	%p718, %fd640, 0d0000000000000000;
	@%p718 bra 	$L__BB40_741;
	ld.global.f64 	%fd3053, [%rd9];
	fma.rn.f64 	%fd3054, %fd640, %fd3053, %fd615;
	st.global.f64 	[%rd56], %fd3054;
	ld.global.f64 	%fd3055, [%rd9];
	fma.rn.f64 	%fd3056, %fd640, %fd3055, %fd616;
	st.global.f64 	[%rd56+8], %fd3056;
	ld.global.f64 	%fd3057, [%rd9];
	fma.rn.f64 	%fd3058, %fd640, %fd3057, %fd617;
	st.global.f64 	[%rd56+16], %fd3058;
$L__BB40_741:
	ld.global.u32 	%r2815, [%rd12];
	setp.ne.s32 	%p719, %r2815, 35;
	@%p719 bra 	$L__BB40_823;
	ld.global.u32 	%r1139, [%rd16];
	setp.lt.s32 	%p720, %r1139, 2;
	mov.f64 	%fd4018, 0d3FF0000000000000;
	@%p720 bra 	$L__BB40_754;
	mul.lo.s32 	%r1140, %r1139, %r1902;
	add.s32 	%r1141, %r1139, -2;
	cvt.rn.f64.u32 	%fd641, %r1141;
	{
	.reg .b32 %temp; 
	mov.b64 	{%temp, %r1142}, %fd641;
	}
	shr.u32 	%r2818, %r1142, 20;
	and.b32  	%r2819, %r2818, 2047;
	add.s32 	%r2820, %r2819, -1012;
	mov.b64 	%rd574, %fd641;
	shl.b64 	%rd64, %rd574, %r2820;
	setp.lt.s32 	%p721, %r1142, 0;
	selp.b32 	%r1143, 0, 2146435072, %p721;
	and.b32  	%r1144, %r1142, 2147483647;
	or.b32  	%r1145, %r1143, -2147483648;
	shl.b32 	%r2821, %r1139, 1;
	cvt.rn.f64.u32 	%fd642, %r2821;
	mov.f64 	%fd4015, 0d0000000000000000;
	mov.b32 	%r3827, 1;
$L__BB40_744:
	setp.lt.s32 	%p722, %r1142, 0;
	setp.eq.s64 	%p723, %rd64, -9223372036854775808;
	add.s32 	%r2822, %r3827, %r1140;
	mul.wide.u32 	%rd575, %r2822, 8;
	add.s64 	%rd576, %rd11, %rd575;
	ld.global.f64 	%fd644, [%rd576];
	{
	.reg .b32 %temp; 
	mov.b64 	{%temp, %r2823}, %fd644;
	}
	abs.f64 	%fd645, %fd644;
	{ // callseq 203, 0
	.param .b64 param0;
	st.param.f64 	[param0], %fd645;
	.param .b64 param1;
	st.param.f64 	[param1], %fd641;
	.param .b64 retval0;
	call.uni (retval0), 
	__internal_accurate_pow, 
	(
	param0, 
	param1
	);
	ld.param.f64 	%fd3061, [retval0];
	} // callseq 203
	setp.lt.s32 	%p724, %r2823, 0;
	and.pred  	%p8, %p724, %p723;
	neg.f64 	%fd3063, %fd3061;
	selp.f64 	%fd3064, %fd3063, %fd3061, %p8;
	setp.eq.f64 	%p725, %fd644, 0d0000000000000000;
	selp.b32 	%r2824, %r2823, 0, %p723;
	or.b32  	%r2825, %r2824, 2146435072;
	selp.b32 	%r2826, %r2825, %r2824, %p722;
	mov.b32 	%r2827, 0;
	mov.b64 	%fd3065, {%r2827, %r2826};
	selp.f64 	%fd4016, %fd3065, %fd3064, %p725;
	add.f64 	%fd3066, %fd644, %fd641;
	{
	.reg .b32 %temp; 
	mov.b64 	{%temp, %r2828}, %fd3066;
	}
	and.b32  	%r2829, %r2828, 2146435072;
	setp.ne.s32 	%p726, %r2829, 2146435072;
	@%p726 bra 	$L__BB40_749;
	setp.num.f64 	%p727, %fd644, %fd644;
	@%p727 bra 	$L__BB40_747;
	add.rn.f64 	%fd4016, %fd644, %fd641;
	bra.uni 	$L__BB40_749;
$L__BB40_747:
	setp.neu.f64 	%p728, %fd645, 0d7FF0000000000000;
	@%p728 bra 	$L__BB40_749;
	setp.ne.s32 	%p729, %r1144, 1071644672;
	selp.b32 	%r2831, %r1145, %r1143, %p729;
	selp.b32 	%r2832, %r2831, %r1143, %p8;
	mov.b32 	%r2833, 0;
	mov.b64 	%fd4016, {%r2833, %r2832};
$L__BB40_749:
	setp.eq.s32 	%p730, %r1141, 0;
	setp.eq.f64 	%p731, %fd644, 0d3FF0000000000000;
	add.f64 	%fd3067, %fd4016, 0dBFE0000000000000;
	selp.f64 	%fd3068, 0d3FE0000000000000, %fd3067, %p730;
	selp.f64 	%fd3069, 0d3FE0000000000000, %fd3068, %p731;
	cvt.rn.f64.u32 	%fd3070, %r3827;
	div.rn.f64 	%fd3071, %fd3070, %fd642;
	sub.f64 	%fd3072, %fd3069, %fd3071;
	mul.f64 	%fd3073, %fd3072, %fd3072;
	mul.f64 	%fd650, %fd3073, 0dC024000000000000;
	fma.rn.f64 	%fd3074, %fd650, 0d3FF71547652B82FE, 0d4338000000000000;
	{
	.reg .b32 %temp; 
	mov.b64 	{%r1147, %temp}, %fd3074;
	}
	mov.f64 	%fd3075, 0dC338000000000000;
	add.rn.f64 	%fd3076, %fd3074, %fd3075;
	fma.rn.f64 	%fd3077, %fd3076, 0dBFE62E42FEFA39EF, %fd650;
	fma.rn.f64 	%fd3078, %fd3076, 0dBC7ABC9E3B39803F, %fd3077;
	fma.rn.f64 	%fd3079, %fd3078, 0d3E5ADE1569CE2BDF, 0d3E928AF3FCA213EA;
	fma.rn.f64 	%fd3080, %fd3079, %fd3078, 0d3EC71DEE62401315;
	fma.rn.f64 	%fd3081, %fd3080, %fd3078, 0d3EFA01997C89EB71;
	fma.rn.f64 	%fd3082, %fd3081, %fd3078, 0d3F2A01A014761F65;
	fma.rn.f64 	%fd3083, %fd3082, %fd3078, 0d3F56C16C1852B7AF;
	fma.rn.f64 	%fd3084, %fd3083, %fd3078, 0d3F81111111122322;
	fma.rn.f64 	%fd3085, %fd3084, %fd3078, 0d3FA55555555502A1;
	fma.rn.f64 	%fd3086, %fd3085, %fd3078, 0d3FC5555555555511;
	fma.rn.f64 	%fd3087, %fd3086, %fd3078, 0d3FE000000000000B;
	fma.rn.f64 	%fd3088, %fd3087, %fd3078, 0d3FF0000000000000;
	fma.rn.f64 	%fd3089, %fd3088, %fd3078, 0d3FF0000000000000;
	{
	.reg .b32 %temp; 
	mov.b64 	{%r1148, %temp}, %fd3089;
	}
	{
	.reg .b32 %temp; 
	mov.b64 	{%temp, %r1149}, %fd3089;
	}
	shl.b32 	%r2834, %r1147, 20;
	add.s32 	%r2835, %r2834, %r1149;
	mov.b64 	%fd4017, {%r1148, %r2835};
	{
	.reg .b32 %temp; 
	mov.b64 	{%temp, %r2836}, %fd650;
	}
	mov.b32 	%f475, %r2836;
	abs.f32 	%f50, %f475;
	setp.lt.f32 	%p732, %f50, 0f4086232B;
	@%p732 bra 	$L__BB40_752;
	setp.lt.f64 	%p733, %fd650, 0d0000000000000000;
	add.f64 	%fd3090, %fd650, 0d7FF0000000000000;
	selp.f64 	%fd4017, 0d0000000000000000, %fd3090, %p733;
	setp.geu.f32 	%p734, %f50, 0f40874800;
	@%p734 bra 	$L__BB40_752;
	shr.u32 	%r2837, %r1147, 31;
	add.s32 	%r2838, %r1147, %r2837;
	shr.s32 	%r2839, %r2838, 1;
	shl.b32 	%r2840, %r2839, 20;
	add.s32 	%r2841, %r1149, %r2840;
	mov.b64 	%fd3091, {%r1148, %r2841};
	sub.s32 	%r2842, %r1147, %r2839;
	shl.b32 	%r2843, %r2842, 20;
	add.s32 	%r2844, %r2843, 1072693248;
	mov.b32 	%r2845, 0;
	mov.b64 	%fd3092, {%r2845, %r2844};
	mul.f64 	%fd4017, %fd3092, %fd3091;
$L__BB40_752:
	mov.f64 	%fd3093, 0d3FF0000000000000;
	sub.f64 	%fd3094, %fd3093, %fd4017;
	add.f64 	%fd4015, %fd4015, %fd3094;
	add.s32 	%r3827, %r3827, 1;
	setp.ne.s32 	%p735, %r3827, %r1139;
	@%p735 bra 	$L__BB40_744;
	add.f64 	%fd4018, %fd4015, 0d3FF0000000000000;
$L__BB40_754:
	mul.lo.s32 	%r2847, %r1139, %r1902;
	mul.wide.s32 	%rd577, %r2847, 8;
	add.s64 	%rd578, %rd11, %rd577;
	ld.global.f64 	%fd3095, [%rd578];
	mul.f64 	%fd4040, %fd4018, %fd3095;
	st.global.f64 	[%rd42], %fd4040;
	div.rn.f64 	%fd659, %fd4040, %fd4018;
	{
	.reg .b32 %temp; 
	mov.b64 	{%temp, %r1151}, %fd659;
	}
	mov.f64 	%fd3096, 0d4000000000000000;
	{
	.reg .b32 %temp; 
	mov.b64 	{%temp, %r2848}, %fd3096;
	}
	and.b32  	%r1153, %r2848, 2146435072;
	setp.eq.s32 	%p736, %r1153, 1062207488;
	abs.f64 	%fd660, %fd659;
	{ // callseq 204, 0
	.param .b64 param0;
	st.param.f64 	[param0], %fd660;
	.param .b64 param1;
	st.param.f64 	[param1], 0d4000000000000000;
	.param .b64 retval0;
	call.uni (retval0), 
	__internal_accurate_pow, 
	(
	param0, 
	param1
	);
	ld.param.f64 	%fd3097, [retval0];
	} // callseq 204
	setp.lt.s32 	%p737, %r1151, 0;
	neg.f64 	%fd3099, %fd3097;
	selp.f64 	%fd3100, %fd3099, %fd3097, %p736;
	selp.f64 	%fd4020, %fd3100, %fd3097, %p737;
	setp.neu.f64 	%p738, %fd659, 0d0000000000000000;
	@%p738 bra 	$L__BB40_756;
	setp.eq.s32 	%p739, %r1153, 1062207488;
	selp.b32 	%r2849, %r1151, 0, %p739;
	setp.lt.s32 	%p740, %r2848, 0;
	or.b32  	%r2850, %r2849, 2146435072;
	selp.b32 	%r2851, %r2850, %r2849, %p740;
	mov.b32 	%r2852, 0;
	mov.b64 	%fd4020, {%r2852, %r2851};
$L__BB40_756:
	add.f64 	%fd3101, %fd659, 0d4000000000000000;
	{
	.reg .b32 %temp; 
	mov.b64 	{%temp, %r2853}, %fd3101;
	}
	and.b32  	%r2854, %r2853, 2146435072;
	setp.ne.s32 	%p741, %r2854, 2146435072;
	@%p741 bra 	$L__BB40_761;
	setp.num.f64 	%p742, %fd659, %fd659;
	@%p742 bra 	$L__BB40_759;
	mov.f64 	%fd3102, 0d4000000000000000;
	add.rn.f64 	%fd4020, %fd659, %fd3102;
	bra.uni 	$L__BB40_761;
$L__BB40_759:
	setp.neu.f64 	%p743, %fd660, 0d7FF0000000000000;
	@%p743 bra 	$L__BB40_761;
	setp.lt.s32 	%p744, %r1151, 0;
	setp.eq.s32 	%p745, %r1153, 1062207488;
	setp.lt.s32 	%p746, %r2848, 0;
	selp.b32 	%r2856, 0, 2146435072, %p746;
	and.b32  	%r2857, %r2848, 2147483647;
	setp.ne.s32 	%p747, %r2857, 1071644672;
	or.b32  	%r2858, %r2856, -2147483648;
	selp.b32 	%r2859, %r2858, %r2856, %p747;
	selp.b32 	%r2860, %r2859, %r2856, %p745;
	selp.b32 	%r2861, %r2860, %r2856, %p744;
	mov.b32 	%r2862, 0;
	mov.b64 	%fd4020, {%r2862, %r2861};
$L__BB40_761:
	setp.eq.f64 	%p748, %fd659, 0d3FF0000000000000;
	mov.f64 	%fd3103, 0d3FF0000000000000;
	sub.f64 	%fd3104, %fd3103, %fd4020;
	sqrt.rn.f64 	%fd3105, %fd3104;
	selp.f64 	%fd3106, 0d0000000000000000, %fd3105, %p748;
	mul.f64 	%fd4039, %fd4018, %fd3106;
	st.global.f64 	[%rd42+8], %fd4039;
	div.rn.f64 	%fd668, %fd4039, %fd4040;
	abs.f64 	%fd669, %fd668;
	setp.leu.f64 	%p749, %fd669, 0d3FF0000000000000;
	mov.f64 	%fd4021, %fd669;
	@%p749 bra 	$L__BB40_763;
	rcp.approx.ftz.f64 	%fd3107, %fd669;
	neg.f64 	%fd3108, %fd669;
	fma.rn.f64 	%fd3109, %fd3108, %fd3107, 0d3FF0000000000000;
	fma.rn.f64 	%fd3110, %fd3109, %fd3109, %fd3109;
	fma.rn.f64 	%fd3111, %fd3110, %fd3107, %fd3107;
	setp.eq.f64 	%p750, %fd669, 0d7FF0000000000000;
	selp.f64 	%fd4021, 0d0000000000000000, %fd3111, %p750;
$L__BB40_763:
	setp.gt.f64 	%p751, %fd669, 0d3FF0000000000000;
	mul.f64 	%fd3112, %fd4021, %fd4021;
	fma.rn.f64 	%fd3113, %fd3112, 0dBEF53E1D2A25FF7E, 0d3F2D3B63DBB65B49;
	fma.rn.f64 	%fd3114, %fd3113, %fd3112, 0dBF5312788DDE082E;
	fma.rn.f64 	%fd3115, %fd3114, %fd3112, 0d3F6F9690C8249315;
	fma.rn.f64 	%fd3116, %fd3115, %fd3112, 0dBF82CF5AABC7CF0D;
	fma.rn.f64 	%fd3117, %fd3116, %fd3112, 0d3F9162B0B2A3BFDE;
	fma.rn.f64 	%fd3118, %fd3117, %fd3112, 0dBF9A7256FEB6FC6B;
	fma.rn.f64 	%fd3119, %fd3118, %fd3112, 0d3FA171560CE4A489;
	fma.rn.f64 	%fd3120, %fd3119, %fd3112, 0dBFA4F44D841450E4;
	fma.rn.f64 	%fd3121, %fd3120, %fd3112, 0d3FA7EE3D3F36BB95;
	fma.rn.f64 	%fd3122, %fd3121, %fd3112, 0dBFAAD32AE04A9FD1;
	fma.rn.f64 	%fd3123, %fd3122, %fd3112, 0d3FAE17813D66954F;
	fma.rn.f64 	%fd3124, %fd3123, %fd3112, 0dBFB11089CA9A5BCD;
	fma.rn.f64 	%fd3125, %fd3124, %fd3112, 0d3FB3B12B2DB51738;
	fma.rn.f64 	%fd3126, %fd3125, %fd3112, 0dBFB745D022F8DC5C;
	fma.rn.f64 	%fd3127, %fd3126, %fd3112, 0d3FBC71C709DFE927;
	fma.rn.f64 	%fd3128, %fd3127, %fd3112, 0dBFC2492491FA1744;
	fma.rn.f64 	%fd3129, %fd3128, %fd3112, 0d3FC99999999840D2;
	fma.rn.f64 	%fd3130, %fd3129, %fd3112, 0dBFD555555555544C;
	mul.f64 	%fd3131, %fd3112, %fd3130;
	fma.rn.f64 	%fd3132, %fd3131, %fd4021, %fd4021;
	mov.f64 	%fd3133, 0d3FF921FB54442D18;
	sub.f64 	%fd3134, %fd3133, %fd3132;
	selp.f64 	%fd3135, %fd3134, %fd3132, %p751;
	copysign.f64 	%fd672, %fd668, %fd3135;
	add.f64 	%fd3136, %fd672, 0dBFE921FAFC8B007A;
	abs.f64 	%fd3137, %fd3136;
	add.f64 	%fd3138, %fd3137, %fd3137;
	mov.f64 	%fd3139, 0d3FF921FAFC8B007A;
	sub.f64 	%fd673, %fd3139, %fd3138;
	{
	.reg .b32 %temp; 
	mov.b64 	{%temp, %r1154}, %fd672;
	}
	mov.f64 	%fd3140, 0d3FF0000000000000;
	{
	.reg .b32 %temp; 
	mov.b64 	{%temp, %r2863}, %fd3140;
	}
	and.b32  	%r1156, %r2863, 2146435072;
	setp.eq.s32 	%p752, %r1156, 1072693248;
	abs.f64 	%fd674, %fd3135;
	{ // callseq 205, 0
	.param .b64 param0;
	st.param.f64 	[param0], %fd674;
	.param .b64 param1;
	st.param.f64 	[param1], 0d3FF0000000000000;
	.param .b64 retval0;
	call.uni (retval0), 
	__internal_accurate_pow, 
	(
	param0, 
	param1
	);
	ld.param.f64 	%fd3141, [retval0];
	} // callseq 205
	setp.lt.s32 	%p753, %r1154, 0;
	neg.f64 	%fd3143, %fd3141;
	selp.f64 	%fd3144, %fd3143, %fd3141, %p752;
	selp.f64 	%fd4023, %fd3144, %fd3141, %p753;
	setp.neu.f64 	%p754, %fd672, 0d0000000000000000;
	@%p754 bra 	$L__BB40_765;
	setp.eq.s32 	%p755, %r1156, 1072693248;
	selp.b32 	%r2864, %r1154, 0, %p755;
	setp.lt.s32 	%p756, %r2863, 0;
	or.b32  	%r2865, %r2864, 2146435072;
	selp.b32 	%r2866, %r2865, %r2864, %p756;
	mov.b32 	%r2867, 0;
	mov.b64 	%fd4023, {%r2867, %r2866};
$L__BB40_765:
	add.f64 	%fd3145, %fd672, 0d3FF0000000000000;
	{
	.reg .b32 %temp; 
	mov.b64 	{%temp, %r2868}, %fd3145;
	}
	and.b32  	%r2869, %r2868, 2146435072;
	setp.ne.s32 	%p757, %r2869, 2146435072;
	@%p757 bra 	$L__BB40_770;
	setp.num.f64 	%p758, %fd672, %fd672;
	@%p758 bra 	$L__BB40_768;
	mov.f64 	%fd3146, 0d3FF0000000000000;
	add.rn.f64 	%fd4023, %fd672, %fd3146;
	bra.uni 	$L__BB40_770;
$L__BB40_768:
	setp.neu.f64 	%p759, %fd674, 0d7FF0000000000000;
	@%p759 bra 	$L__BB40_770;
	setp.lt.s32 	%p760, %r1154, 0;
	setp.eq.s32 	%p761, %r1156, 1072693248;
	setp.lt.s32 	%p762, %r2863, 0;
	selp.b32 	%r2871, 0, 2146435072, %p762;
	and.b32  	%r2872, %r2863, 2147483647;
	setp.ne.s32 	%p763, %r2872, 1071644672;
	or.b32  	%r2873, %r2871, -2147483648;
	selp.b32 	%r2874, %r2873, %r2871, %p763;
	selp.b32 	%r2875, %r2874, %r2871, %p761;
	selp.b32 	%r2876, %r2875, %r2871, %p760;
	mov.b32 	%r2877, 0;
	mov.b64 	%fd4023, {%r2877, %r2876};
$L__BB40_770:
	setp.eq.f64 	%p764, %fd672, 0d3FF0000000000000;
	add.f64 	%fd3147, %fd4023, %fd4023;
	selp.f64 	%fd681, 0d4000000000000000, %fd3147, %p764;
	abs.f64 	%fd682, %fd681;
	setp.neu.f64 	%p765, %fd682, 0d7FF0000000000000;
	@%p765 bra 	$L__BB40_772;
	mov.f64 	%fd3153, 0d0000000000000000;
	mul.rn.f64 	%fd4024, %fd681, %fd3153;
	mov.b32 	%r3828, 0;
	bra.uni 	$L__BB40_774;
$L__BB40_772:
	mul.f64 	%fd3148, %fd681, 0d3FE45F306DC9C883;
	cvt.rni.s32.f64 	%r3828, %fd3148;
	cvt.rn.f64.s32 	%fd3149, %r3828;
	fma.rn.f64 	%fd3150, %fd3149, 0dBFF921FB54442D18, %fd681;
	fma.rn.f64 	%fd3151, %fd3149, 0dBC91A62633145C00, %fd3150;
	fma.rn.f64 	%fd4024, %fd3149, 0dB97B839A252049C0, %fd3151;
	setp.ltu.f64 	%p766, %fd682, 0d41E0000000000000;
	@%p766 bra 	$L__BB40_774;
	{ // callseq 206, 0
	.param .b64 param0;
	st.param.f64 	[param0], %fd681;
	.param .align 16 .b8 retval0[16];
	call.uni (retval0), 
	__internal_trig_reduction_slowpathd, 
	(
	param0
	);
	ld.param.f64 	%fd4024, [retval0];
	ld.param.b32 	%r3828, [retval0+8];
	} // callseq 206
$L__BB40_774:
	setp.eq.s32 	%p767, %r1156, 1072693248;
	shl.b32 	%r2881, %r3828, 6;
	cvt.u64.u32 	%rd579, %r2881;
	and.b64  	%rd580, %rd579, 64;
	mov.u64 	%rd581, __cudart_sin_cos_coeffs;
	add.s64 	%rd582, %rd581, %rd580;
	mul.rn.f64 	%fd3154, %fd4024, %fd4024;
	and.b32  	%r2882, %r3828, 1;
	setp.eq.b32 	%p768, %r2882, 1;
	selp.f64 	%fd3155, 0dBDA8FF8320FD8164, 0d3DE5DB65F9785EBA, %p768;
	ld.global.nc.v2.f64 	{%fd3156, %fd3157}, [%rd582];
	fma.rn.f64 	%fd3158, %fd3155, %fd3154, %fd3156;
	fma.rn.f64 	%fd3159, %fd3158, %fd3154, %fd3157;
	ld.global.nc.v2.f64 	{%fd3160, %fd3161}, [%rd582+16];
	fma.rn.f64 	%fd3162, %fd3159, %fd3154, %fd3160;
	fma.rn.f64 	%fd3163, %fd3162, %fd3154, %fd3161;
	ld.global.nc.v2.f64 	{%fd3164, %fd3165}, [%rd582+32];
	fma.rn.f64 	%fd3166, %fd3163, %fd3154, %fd3164;
	fma.rn.f64 	%fd3167, %fd3166, %fd3154, %fd3165;
	fma.rn.f64 	%fd3168, %fd3167, %fd4024, %fd4024;
	fma.rn.f64 	%fd3169, %fd3167, %fd3154, 0d3FF0000000000000;
	selp.f64 	%fd3170, %fd3169, %fd3168, %p768;
	and.b32  	%r2883, %r3828, 2;
	setp.eq.s32 	%p769, %r2883, 0;
	mov.f64 	%fd3171, 0d0000000000000000;
	sub.f64 	%fd3172, %fd3171, %fd3170;
	selp.f64 	%fd687, %fd3170, %fd3172, %p769;
	{
	.reg .b32 %temp; 
	mov.b64 	{%temp, %r1160}, %fd687;
	}
	abs.f64 	%fd688, %fd687;
	{ // callseq 207, 0
	.param .b64 param0;
	st.param.f64 	[param0], %fd688;
	.param .b64 param1;
	st.param.f64 	[param1], 0d3FF0000000000000;
	.param .b64 retval0;
	call.uni (retval0), 
	__internal_accurate_pow, 
	(
	param0, 
	param1
	);
	ld.param.f64 	%fd3173, [retval0];
	} // callseq 207
	setp.lt.s32 	%p770, %r1160, 0;
	neg.f64 	%fd3175, %fd3173;
	selp.f64 	%fd3176, %fd3175, %fd3173, %p767;
	selp.f64 	%fd4026, %fd3176, %fd3173, %p770;
	setp.neu.f64 	%p771, %fd687, 0d0000000000000000;
	@%p771 bra 	$L__BB40_776;
	setp.eq.s32 	%p772, %r1156, 1072693248;
	selp.b32 	%r2884, %r1160, 0, %p772;
	setp.lt.s32 	%p773, %r2863, 0;
	or.b32  	%r2885, %r2884, 2146435072;
	selp.b32 	%r2886, %r2885, %r2884, %p773;
	mov.b32 	%r2887, 0;
	mov.b64 	%fd4026, {%r2887, %r2886};
$L__BB40_776:
	add.f64 	%fd3177, %fd687, 0d3FF0000000000000;
	{
	.reg .b32 %temp; 
	mov.b64 	{%temp, %r2888}, %fd3177;
	}
	and.b32  	%r2889, %r2888, 2146435072;
	setp.ne.s32 	%p774, %r2889, 2146435072;
	@%p774 bra 	$L__BB40_781;
	setp.num.f64 	%p775, %fd687, %fd687;
	@%p775 bra 	$L__BB40_779;
	mov.f64 	%fd3178, 0d3FF0000000000000;
	add.rn.f64 	%fd4026, %fd687, %fd3178;
	bra.uni 	$L__BB40_781;
$L__BB40_779:
	setp.neu.f64 	%p776, %fd688, 0d7FF0000000000000;
	@%p776 bra 	$L__BB40_781;
	setp.lt.s32 	%p777, %r1160, 0;
	setp.eq.s32 	%p778, %r1156, 1072693248;
	setp.lt.s32 	%p779, %r2863, 0;
	selp.b32 	%r2891, 0, 2146435072, %p779;
	and.b32  	%r2892, %r2863, 2147483647;
	setp.ne.s32 	%p780, %r2892, 1071644672;
	or.b32  	%r2893, %r2891, -2147483648;
	selp.b32 	%r2894, %r2893, %r2891, %p780;
	selp.b32 	%r2895, %r2894, %r2891, %p778;
	selp.b32 	%r2896, %r2895, %r2891, %p777;
	mov.b32 	%r2897, 0;
	mov.b64 	%fd4026, {%r2897, %r2896};
$L__BB40_781:
	setp.eq.f64 	%p781, %fd687, 0d3FF0000000000000;
	fma.rn.f64 	%fd3179, %fd4026, 0dBFC999999999999A, 0d3FFB333333333333;
	selp.f64 	%fd3180, 0d3FF8000000000000, %fd3179, %p781;
	mul.f64 	%fd695, %fd4040, %fd4040;
	mul.f64 	%fd3181, %fd3180, %fd3180;
	sub.f64 	%fd3182, %fd695, %fd3181;
	mul.f64 	%fd696, %fd4039, %fd4039;
	add.f64 	%fd697, %fd696, %fd3182;
	{
	.reg .b32 %temp; 
	mov.b64 	{%temp, %r1161}, %fd673;
	}
	mov.f64 	%fd3183, 0d4008000000000000;
	{
	.reg .b32 %temp; 
	mov.b64 	{%temp, %r2898}, %fd3183;
	}
	and.b32  	%r1163, %r2898, 2146435072;
	setp.eq.s32 	%p782, %r1163, 1073741824;
	abs.f64 	%fd698, %fd673;
	{ // callseq 208, 0
	.param .b64 param0;
	st.param.f64 	[param0], %fd698;
	.param .b64 param1;
	st.param.f64 	[param1], 0d4008000000000000;
	.param .b64 retval0;
	call.uni (retval0), 
	__internal_accurate_pow, 
	(
	param0, 
	param1
	);
	ld.param.f64 	%fd3184, [retval0];
	} // callseq 208
	setp.lt.s32 	%p783, %r1161, 0;
	neg.f64 	%fd3186, %fd3184;
	selp.f64 	%fd3187, %fd3186, %fd3184, %p782;
	selp.f64 	%fd4033, %fd3187, %fd3184, %p783;
	setp.neu.f64 	%p784, %fd673, 0d0000000000000000;
	mov.f64 	%fd4028, %fd4033;
	@%p784 bra 	$L__BB40_783;
	selp.b32 	%r2899, %r1161, 0, %p782;
	setp.lt.s32 	%p786, %r2898, 0;
	or.b32  	%r2900, %r2899, 2146435072;
	selp.b32 	%r2901, %r2900, %r2899, %p786;
	mov.b32 	%r2902, 0;
	mov.b64 	%fd4028, {%r2902, %r2901};
$L__BB40_783:
	add.f64 	%fd3188, %fd673, 0d4008000000000000;
	{
	.reg .b32 %temp; 
	mov.b64 	{%temp, %r2903}, %fd3188;
	}
	and.b32  	%r1164, %r2903, 2146435072;
	setp.ne.s32 	%p787, %r1164, 2146435072;
	@%p787 bra 	$L__BB40_788;
	setp.num.f64 	%p788, %fd673, %fd673;
	@%p788 bra 	$L__BB40_786;
	mov.f64 	%fd3189, 0d4008000000000000;
	add.rn.f64 	%fd4028, %fd673, %fd3189;
	bra.uni 	$L__BB40_788;
$L__BB40_786:
	setp.neu.f64 	%p789, %fd698, 0d7FF0000000000000;
	@%p789 bra 	$L__BB40_788;
	setp.lt.s32 	%p790, %r1161, 0;
	setp.eq.s32 	%p791, %r1163, 1073741824;
	setp.lt.s32 	%p792, %r2898, 0;
	selp.b32 	%r2905, 0, 2146435072, %p792;
	and.b32  	%r2906, %r2898, 2147483647;
	setp.ne.s32 	%p793, %r2906, 1071644672;
	or.b32  	%r2907, %r2905, -2147483648;
	selp.b32 	%r2908, %r2907, %r2905, %p793;
	selp.b32 	%r2909, %r2908, %r2905, %p791;
	selp.b32 	%r2910, %r2909, %r2905, %p790;
	mov.b32 	%r2911, 0;
	mov.b64 	%fd4028, {%r2911, %r2910};
$L__BB40_788:
	setp.eq.f64 	%p794, %fd673, 0d3FF0000000000000;
	mul.f64 	%fd3190, %fd4028, 0d4018000000000000;
	selp.f64 	%fd705, 0d4018000000000000, %fd3190, %p794;
	abs.f64 	%fd706, %fd705;
	setp.neu.f64 	%p795, %fd706, 0d7FF0000000000000;
	@%p795 bra 	$L__BB40_790;
	mov.f64 	%fd3196, 0d0000000000000000;
	mul.rn.f64 	%fd4029, %fd705, %fd3196;
	mov.b32 	%r3829, 0;
	bra.uni 	$L__BB40_792;
$L__BB40_790:
	mul.f64 	%fd3191, %fd705, 0d3FE45F306DC9C883;
	cvt.rni.s32.f64 	%r3829, %fd3191;
	cvt.rn.f64.s32 	%fd3192, %r3829;
	fma.rn.f64 	%fd3193, %fd3192, 0dBFF921FB54442D18, %fd705;
	fma.rn.f64 	%fd3194, %fd3192, 0dBC91A62633145C00, %fd3193;
	fma.rn.f64 	%fd4029, %fd3192, 0dB97B839A252049C0, %fd3194;
	setp.ltu.f64 	%p796, %fd706, 0d41E0000000000000;
	@%p796 bra 	$L__BB40_792;
	{ // callseq 209, 0
	.param .b64 param0;
	st.param.f64 	[param0], %fd705;
	.param .align 16 .b8 retval0[16];
	call.uni (retval0), 
	__internal_trig_reduction_slowpathd, 
	(
	param0
	);
	ld.param.f64 	%fd4029, [retval0];
	ld.param.b32 	%r3829, [retval0+8];
	} // callseq 209
$L__BB40_792:
	setp.eq.s32 	%p797, %r1156, 1072693248;
	shl.b32 	%r2915, %r3829, 6;
	cvt.u64.u32 	%rd583, %r2915;
	and.b64  	%rd584, %rd583, 64;
	mov.u64 	%rd585, __cudart_sin_cos_coeffs;
	add.s64 	%rd586, %rd585, %rd584;
	mul.rn.f64 	%fd3197, %fd4029, %fd4029;
	and.b32  	%r2916, %r3829, 1;
	setp.eq.b32 	%p798, %r2916, 1;
	selp.f64 	%fd3198, 0dBDA8FF8320FD8164, 0d3DE5DB65F9785EBA, %p798;
	ld.global.nc.v2.f64 	{%fd3199, %fd3200}, [%rd586];
	fma.rn.f64 	%fd3201, %fd3198, %fd3197, %fd3199;
	fma.rn.f64 	%fd3202, %fd3201, %fd3197, %fd3200;
	ld.global.nc.v2.f64 	{%fd3203, %fd3204}, [%rd586+16];
	fma.rn.f64 	%fd3205, %fd3202, %fd3197, %fd3203;
	fma.rn.f64 	%fd3206, %fd3205, %fd3197, %fd3204;
	ld.global.nc.v2.f64 	{%fd3207, %fd3208}, [%rd586+32];
	fma.rn.f64 	%fd3209, %fd3206, %fd3197, %fd3207;
	fma.rn.f64 	%fd3210, %fd3209, %fd3197, %fd3208;
	fma.rn.f64 	%fd3211, %fd3210, %fd4029, %fd4029;
	fma.rn.f64 	%fd3212, %fd3210, %fd3197, 0d3FF0000000000000;
	selp.f64 	%fd3213, %fd3212, %fd3211, %p798;
	and.b32  	%r2917, %r3829, 2;
	setp.eq.s32 	%p799, %r2917, 0;
	mov.f64 	%fd3214, 0d0000000000000000;
	sub.f64 	%fd3215, %fd3214, %fd3213;
	selp.f64 	%fd711, %fd3213, %fd3215, %p799;
	{
	.reg .b32 %temp; 
	mov.b64 	{%temp, %r1168}, %fd711;
	}
	abs.f64 	%fd712, %fd711;
	{ // callseq 210, 0
	.param .b64 param0;
	st.param.f64 	[param0], %fd712;
	.param .b64 param1;
	st.param.f64 	[param1], 0d3FF0000000000000;
	.param .b64 retval0;
	call.uni (retval0), 
	__internal_accurate_pow, 
	(
	param0, 
	param1
	);
	ld.param.f64 	%fd3216, [retval0];
	} // callseq 210
	setp.lt.s32 	%p800, %r1168, 0;
	neg.f64 	%fd3218, %fd3216;
	selp.f64 	%fd3219, %fd3218, %fd3216, %p797;
	selp.f64 	%fd4031, %fd3219, %fd3216, %p800;
	setp.neu.f64 	%p801, %fd711, 0d0000000000000000;
	@%p801 bra 	$L__BB40_794;
	selp.b32 	%r2918, %r1168, 0, %p797;
	setp.lt.s32 	%p803, %r2863, 0;
	or.b32  	%r2919, %r2918, 2146435072;
	selp.b32 	%r2920, %r2919, %r2918, %p803;
	mov.b32 	%r2921, 0;
	mov.b64 	%fd4031, {%r2921, %r2920};
$L__BB40_794:
	add.f64 	%fd3220, %fd711, 0d3FF0000000000000;
	{
	.reg .b32 %temp; 
	mov.b64 	{%temp, %r2922}, %fd3220;
	}
	and.b32  	%r2923, %r2922, 2146435072;
	setp.ne.s32 	%p804, %r2923, 2146435072;
	@%p804 bra 	$L__BB40_799;
	setp.num.f64 	%p805, %fd711, %fd711;
	@%p805 bra 	$L__BB40_797;
	mov.f64 	%fd3221, 0d3FF0000000000000;
	add.rn.f64 	%fd4031, %fd711, %fd3221;
	bra.uni 	$L__BB40_799;
$L__BB40_797:
	setp.neu.f64 	%p806, %fd712, 0d7FF0000000000000;
	@%p806 bra 	$L__BB40_799;
	setp.lt.s32 	%p809, %r2863, 0;
	selp.b32 	%r2925, 0, 2146435072, %p809;
	and.b32  	%r2926, %r2863, 2147483647;
	setp.ne.s32 	%p810, %r2926, 1071644672;
	or.b32  	%r2927, %r2925, -2147483648;
	selp.b32 	%r2928, %r2927, %r2925, %p810;
	selp.b32 	%r2929, %r2928, %r2925, %p797;
	selp.b32 	%r2930, %r2929, %r2925, %p800;
	mov.b32 	%r2931, 0;
	mov.b64 	%fd4031, {%r2931, %r2930};
$L__BB40_799:
	setp.eq.f64 	%p812, %fd711, 0d3FF0000000000000;
	fma.rn.f64 	%fd3222, %fd4031, 0d3FE0000000000000, 0d3FF0000000000000;
	selp.f64 	%fd3223, 0d3FF8000000000000, %fd3222, %p812;
	mul.f64 	%fd3224, %fd3223, %fd3223;
	sub.f64 	%fd3225, %fd3224, %fd695;
	sub.f64 	%fd719, %fd3225, %fd696;
	@%p784 bra 	$L__BB40_801;
	setp.eq.s32 	%p813, %r1163, 1073741824;
	selp.b32 	%r2932, %r1161, 0, %p813;
	setp.lt.s32 	%p814, %r2898, 0;
	or.b32  	%r2933, %r2932, 2146435072;
	selp.b32 	%r2934, %r2933, %r2932, %p814;
	mov.b32 	%r2935, 0;
	mov.b64 	%fd4033, {%r2935, %r2934};
$L__BB40_801:
	@%p787 bra 	$L__BB40_806;
	setp.num.f64 	%p816, %fd673, %fd673;
	@%p816 bra 	$L__BB40_804;
	mov.f64 	%fd3226, 0d4008000000000000;
	add.rn.f64 	%fd4033, %fd673, %fd3226;
	bra.uni 	$L__BB40_806;
$L__BB40_804:
	setp.neu.f64 	%p817, %fd698, 0d7FF0000000000000;
	@%p817 bra 	$L__BB40_806;
	setp.lt.s32 	%p818, %r1161, 0;
	setp.eq.s32 	%p819, %r1163, 1073741824;
	setp.lt.s32 	%p820, %r2898, 0;
	selp.b32 	%r2937, 0, 2146435072, %p820;
	and.b32  	%r2938, %r2898, 2147483647;
	setp.ne.s32 	%p821, %r2938, 1071644672;
	or.b32  	%r2939, %r2937, -2147483648;
	selp.b32 	%r2940, %r2939, %r2937, %p821;
	selp.b32 	%r2941, %r2940, %r2937, %p819;
	selp.b32 	%r2942, %r2941, %r2937, %p818;
	mov.b32 	%r2943, 0;
	mov.b64 	%fd4033, {%r2943, %r2942};
$L__BB40_806:
	setp.eq.f64 	%p822, %fd673, 0d3FF0000000000000;
	mul.f64 	%fd3227, %fd4033, 0d4018000000000000;
	selp.f64 	%fd725, 0d4018000000000000, %fd3227, %p822;
	abs.f64 	%fd726, %fd725;
	setp.neu.f64 	%p823, %fd726, 0d7FF0000000000000;
	@%p823 bra 	$L__BB40_808;
	mov.f64 	%fd3233, 0d0000000000000000;
	mul.rn.f64 	%fd4034, %fd725, %fd3233;
	mov.b32 	%r3830, 0;
	bra.uni 	$L__BB40_810;
$L__BB40_808:
	mul.f64 	%fd3228, %fd725, 0d3FE45F306DC9C883;
	cvt.rni.s32.f64 	%r3830, %fd3228;
	cvt.rn.f64.s32 	%fd3229, %r3830;
	fma.rn.f64 	%fd3230, %fd3229, 0dBFF921FB54442D18, %fd725;
	fma.rn.f64 	%fd3231, %fd3229, 0dBC91A62633145C00, %fd3230;
	fma.rn.f64 	%fd4034, %fd3229, 0dB97B839A252049C0, %fd3231;
	setp.ltu.f64 	%p824, %fd726, 0d41E0000000000000;
	@%p824 bra 	$L__BB40_810;
	{ // callseq 211, 0
	.param .b64 param0;
	st.param.f64 	[param0], %fd725;
	.param .align 16 .b8 retval0[16];
	call.uni (retval0), 
	__internal_trig_reduction_slowpathd, 
	(
	param0
	);
	ld.param.f64 	%fd4034, [retval0];
	ld.param.b32 	%r3830, [retval0+8];
	} // callseq 211
$L__BB40_810:
	setp.eq.s32 	%p825, %r1156, 1072693248;
	shl.b32 	%r2947, %r3830, 6;
	cvt.u64.u32 	%rd587, %r2947;
	and.b64  	%rd588, %rd587, 64;
	add.s64 	%rd590, %rd585, %rd588;
	mul.rn.f64 	%fd3234, %fd4034, %fd4034;
	and.b32  	%r2948, %r3830, 1;
	setp.eq.b32 	%p826, %r2948, 1;
	selp.f64 	%fd3235, 0dBDA8FF8320FD8164, 0d3DE5DB65F9785EBA, %p826;
	ld.global.nc.v2.f64 	{%fd3236, %fd3237}, [%rd590];
	fma.rn.f64 	%fd3238, %fd3235, %fd3234, %fd3236;
	fma.rn.f64 	%fd3239, %fd3238, %fd3234, %fd3237;
	ld.global.nc.v2.f64 	{%fd3240, %fd3241}, [%rd590+16];
	fma.rn.f64 	%fd3242, %fd3239, %fd3234, %fd3240;
	fma.rn.f64 	%fd3243, %fd3242, %fd3234, %fd3241;
	ld.global.nc.v2.f64 	{%fd3244, %fd3245}, [%rd590+32];
	fma.rn.f64 	%fd3246, %fd3243, %fd3234, %fd3244;
	fma.rn.f64 	%fd3247, %fd3246, %fd3234, %fd3245;
	fma.rn.f64 	%fd3248, %fd3247, %fd4034, %fd4034;
	fma.rn.f64 	%fd3249, %fd3247, %fd3234, 0d3FF0000000000000;
	selp.f64 	%fd3250, %fd3249, %fd3248, %p826;
	and.b32  	%r2949, %r3830, 2;
	setp.eq.s32 	%p827, %r2949, 0;
	mov.f64 	%fd3251, 0d0000000000000000;
	sub.f64 	%fd3252, %fd3251, %fd3250;
	selp.f64 	%fd731, %fd3250, %fd3252, %p827;
	{
	.reg .b32 %temp; 
	mov.b64 	{%temp, %r1172}, %fd731;
	}
	abs.f64 	%fd732, %fd731;
	{ // callseq 212, 0
	.param .b64 param0;
	st.param.f64 	[param0], %fd732;
	.param .b64 param1;
	st.param.f64 	[param1], 0d3FF0000000000000;
	.param .b64 retval0;
	call.uni (retval0), 
	__internal_accurate_pow, 
	(
	param0, 
	param1
	);
	ld.param.f64 	%fd3253, [retval0];
	} // callseq 212
	setp.lt.s32 	%p828, %r1172, 0;
	neg.f64 	%fd3255, %fd3253;
	selp.f64 	%fd3256, %fd3255, %fd3253, %p825;
	selp.f64 	%fd4036, %fd3256, %fd3253, %p828;
	setp.neu.f64 	%p829, %fd731, 0d0000000000000000;
	@%p829 bra 	$L__BB40_812;
	setp.eq.s32 	%p830, %r1156, 1072693248;
	selp.b32 	%r2950, %r1172, 0, %p830;
	setp.lt.s32 	%p831, %r2863, 0;
	or.b32  	%r2951, %r2950, 2146435072;
	selp.b32 	%r2952, %r2951, %r2950, %p831;
	mov.b32 	%r2953, 0;
	mov.b64 	%fd4036, {%r2953, %r2952};
$L__BB40_812:
	add.f64 	%fd3257, %fd731, 0d3FF0000000000000;
	{
	.reg .b32 %temp; 
	mov.b64 	{%temp, %r2954}, %fd3257;
	}
	and.b32  	%r2955, %r2954, 2146435072;
	setp.ne.s32 	%p832, %r2955, 2146435072;
	@%p832 bra 	$L__BB40_817;
	setp.num.f64 	%p833, %fd731, %fd731;
	@%p833 bra 	$L__BB40_815;
	mov.f64 	%fd3258, 0d3FF0000000000000;
	add.rn.f64 	%fd4036, %fd731, %fd3258;
	bra.uni 	$L__BB40_817;
$L__BB40_815:
	setp.neu.f64 	%p834, %fd732, 0d7FF0000000000000;
	@%p834 bra 	$L__BB40_817;
	setp.lt.s32 	%p835, %r1172, 0;
	setp.eq.s32 	%p836, %r1156, 1072693248;
	setp.lt.s32 	%p837, %r2863, 0;
	selp.b32 	%r2957, 0, 2146435072, %p837;
	and.b32  	%r2958, %r2863, 2147483647;
	setp.ne.s32 	%p838, %r2958, 1071644672;
	or.b32  	%r2959, %r2957, -2147483648;
	selp.b32 	%r2960, %r2959, %r2957, %p838;
	selp.b32 	%r2961, %r2960, %r2957, %p836;
	selp.b32 	%r2962, %r2961, %r2957, %p835;
	mov.b32 	%r2963, 0;
	mov.b64 	%fd4036, {%r2963, %r2962};
$L__BB40_817:
	setp.eq.f64 	%p839, %fd731, 0d3FF0000000000000;
	fma.rn.f64 	%fd3259, %fd4036, 0dBFDCCCCCCCCCCCCD, 0d3FF0000000000000;
	selp.f64 	%fd3260, 0d3FE199999999999A, %fd3259, %p839;
	mul.f64 	%fd3261, %fd3260, %fd3260;
	sub.f64 	%fd3262, %fd3261, %fd695;
	sub.f64 	%fd739, %fd3262, %fd696;
	setp.leu.f64 	%p840, %fd697, 0d0000000000000000;
	@%p840 bra 	$L__BB40_819;
	add.f64 	%fd4040, %fd697, %fd4040;
	st.global.f64 	[%rd42], %fd4040;
	add.f64 	%fd4039, %fd697, %fd4039;
	st.global.f64 	[%rd42+8], %fd4039;
$L__BB40_819:
	setp.leu.f64 	%p841, %fd719, 0d0000000000000000;
	@%p841 bra 	$L__BB40_821;
	add.f64 	%fd4040, %fd719, %fd4040;
	st.global.f64 	[%rd42], %fd4040;
	add.f64 	%fd4039, %fd719, %fd4039;
	st.global.f64 	[%rd42+8], %fd4039;
$L__BB40_821:
	setp.leu.f64 	%p842, %fd739, 0d0000000000000000;
	@%p842 bra 	$L__BB40_823;
	add.f64 	%fd3263, %fd739, %fd4040;
	st.global.f64 	[%rd42], %fd3263;
	add.f64 	%fd3264, %fd739, %fd4039;
	st.global.f64 	[%rd42+8], %fd3264;
$L__BB40_823:
	ld.global.u32 	%r2964, [%rd12];
	setp.ne.s32 	%p843, %r2964, 36;
	@%p843 bra 	$L__BB40_866;
	ld.global.u32 	%r1173, [%rd16];
	setp.lt.s32 	%p844, %r1173, 2;
	mov.f64 	%fd4045, 0d3FF0000000000000;
	@%p844 bra 	$L__BB40_836;
	cvt.u32.u64 	%r2966, %rd23;
	cvt.rn.f64.u32 	%fd748, %r1173;
	mul.lo.s32 	%r1174, %r1173, %r2966;
	mov.f64 	%fd4041, 0d0000000000000000;
	mov.b32 	%r3831, 1;
	mov.u64 	%rd595, __cudart_sin_cos_coeffs;
$L__BB40_826:
	cvt.rn.f64.u32 	%fd3267, %r3831;
	div.rn.f64 	%fd3268, %fd3267, %fd748;
	add.s32 	%r2967, %r3831, %r1174;
	mul.wide.u32 	%rd591, %r2967, 8;
	add.s64 	%rd592, %rd11, %rd591;
	ld.global.f64 	%fd3269, [%rd592];
	sub.f64 	%fd3270, %fd3269, %fd3268;
	mul.f64 	%fd3271, %fd3270, %fd3270;
	mul.f64 	%fd750, %fd3271, 0dC024000000000000;
	fma.rn.f64 	%fd3272, %fd750, 0d3FF71547652B82FE, 0d4338000000000000;
	{
	.reg .b32 %temp; 
	mov.b64 	{%r1176, %temp}, %fd3272;
	}
	mov.f64 	%fd3273, 0dC338000000000000;
	add.rn.f64 	%fd3274, %fd3272, %fd3273;
	fma.rn.f64 	%fd3275, %fd3274, 0dBFE62E42FEFA39EF, %fd750;
	fma.rn.f64 	%fd3276, %fd3274, 0dBC7ABC9E3B39803F, %fd3275;
	fma.rn.f64 	%fd3277, %fd3276, 0d3E5ADE1569CE2BDF, 0d3E928AF3FCA213EA;
	fma.rn.f64 	%fd3278, %fd3277, %fd3276, 0d3EC71DEE62401315;
	fma.rn.f64 	%fd3279, %fd3278, %fd3276, 0d3EFA01997C89EB71;
	fma.rn.f64 	%fd3280, %fd3279, %fd3276, 0d3F2A01A014761F65;
	fma.rn.f64 	%fd3281, %fd3280, %fd3276, 0d3F56C16C1852B7AF;
	fma.rn.f64 	%fd3282, %fd3281, %fd3276, 0d3F81111111122322;
	fma.rn.f64 	%fd3283, %fd3282, %fd3276, 0d3FA55555555502A1;
	fma.rn.f64 	%fd3284, %fd3283, %fd3276, 0d3FC5555555555511;
	fma.rn.f64 	%fd3285, %fd3284, %fd3276, 0d3FE000000000000B;
	fma.rn.f64 	%fd3286, %fd3285, %fd3276, 0d3FF0000000000000;
	fma.rn.f64 	%fd3287, %fd3286, %fd3276, 0d3FF0000000000000;
	{
	.reg .b32 %temp; 
	mov.b64 	{%r1177, %temp}, %fd3287;
	}
	{
	.reg .b32 %temp; 
	mov.b64 	{%temp, %r1178}, %fd3287;
	}
	shl.b32 	%r2968, %r1176, 20;
	add.s32 	%r2969, %r2968, %r1178;
	mov.b64 	%fd4042, {%r1177, %r2969};
	{
	.reg .b32 %temp; 
	mov.b64 	{%temp, %r2970}, %fd750;
	}
	mov.b32 	%f476, %r2970;
	abs.f32 	%f51, %f476;
	setp.lt.f32 	%p845, %f51, 0f4086232B;
	@%p845 bra 	$L__BB40_829;
	setp.lt.f64 	%p846, %fd750, 0d0000000000000000;
	add.f64 	%fd3288, %fd750, 0d7FF0000000000000;
	selp.f64 	%fd4042, 0d0000000000000000, %fd3288, %p846;
	setp.geu.f32 	%p847, %f51, 0f40874800;
	@%p847 bra 	$L__BB40_829;
	shr.u32 	%r2971, %r1176, 31;
	add.s32 	%r2972, %r1176, %r2971;
	shr.s32 	%r2973, %r2972, 1;
	shl.b32 	%r2974, %r2973, 20;
	add.s32 	%r2975, %r1178, %r2974;
	mov.b64 	%fd3289, {%r1177, %r2975};
	sub.s32 	%r2976, %r1176, %r2973;
	shl.b32 	%r2977, %r2976, 20;
	add.s32 	%r2978, %r2977, 1072693248;
	mov.b32 	%r2979, 0;
	mov.b64 	%fd3290, {%r2979, %r2978};
	mul.f64 	%fd4042, %fd3290, %fd3289;
$L__BB40_829:
	mov.f64 	%fd3291, 0d3FF0000000000000;
	sub.f64 	%fd3292, %fd3291, %fd4042;
	mul.f64 	%fd3293, %fd3292, %fd3292;
	mul.f64 	%fd755, %fd3293, 0d3FB999999999999A;
	mul.f64 	%fd756, %fd3292, 0d401921FB54442D18;
	abs.f64 	%fd757, %fd756;
	setp.neu.f64 	%p848, %fd757, 0d7FF0000000000000;
	@%p848 bra 	$L__BB40_831;
	mov.f64 	%fd3299, 0d0000000000000000;
	mul.rn.f64 	%fd4044, %fd756, %fd3299;
	mov.b32 	%r3833, 1;
	bra.uni 	$L__BB40_834;
$L__BB40_831:
	mul.f64 	%fd3294, %fd756, 0d3FE45F306DC9C883;
	cvt.rni.s32.f64 	%r3832, %fd3294;
	cvt.rn.f64.s32 	%fd3295, %r3832;
	fma.rn.f64 	%fd3296, %fd3295, 0dBFF921FB54442D18, %fd756;
	fma.rn.f64 	%fd3297, %fd3295, 0dBC91A62633145C00, %fd3296;
	fma.rn.f64 	%fd4044, %fd3295, 0dB97B839A252049C0, %fd3297;
	setp.ltu.f64 	%p849, %fd757, 0d41E0000000000000;
	@%p849 bra 	$L__BB40_833;
	{ // callseq 213, 0
	.param .b64 param0;
	st.param.f64 	[param0], %fd756;
	.param .align 16 .b8 retval0[16];
	call.uni (retval0), 
	__internal_trig_reduction_slowpathd, 
	(
	param0
	);
	ld.param.f64 	%fd4044, [retval0];
	ld.param.b32 	%r3832, [retval0+8];
	} // callseq 213
$L__BB40_833:
	add.s32 	%r3833, %r3832, 1;
$L__BB40_834:
	shl.b32 	%r2982, %r3833, 6;
	cvt.u64.u32 	%rd593, %r2982;
	and.b64  	%rd594, %rd593, 64;
	add.s64 	%rd596, %rd595, %rd594;
	mul.rn.f64 	%fd3300, %fd4044, %fd4044;
	and.b32  	%r2983, %r3833, 1;
	setp.eq.b32 	%p850, %r2983, 1;
	selp.f64 	%fd3301, 0dBDA8FF8320FD8164, 0d3DE5DB65F9785EBA, %p850;
	ld.global.nc.v2.f64 	{%fd3302, %fd3303}, [%rd596];
	fma.rn.f64 	%fd3304, %fd3301, %fd3300, %fd3302;
	fma.rn.f64 	%fd3305, %fd3304, %fd3300, %fd3303;
	ld.global.nc.v2.f64 	{%fd3306, %fd3307}, [%rd596+16];
	fma.rn.f64 	%fd3308, %fd3305, %fd3300, %fd3306;
	fma.rn.f64 	%fd3309, %fd3308, %fd3300, %fd3307;
	ld.global.nc.v2.f64 	{%fd3310, %fd3311}, [%rd596+32];
	fma.rn.f64 	%fd3312, %fd3309, %fd3300, %fd3310;
	fma.rn.f64 	%fd3313, %fd3312, %fd3300, %fd3311;
	fma.rn.f64 	%fd3314, %fd3313, %fd4044, %fd4044;
	fma.rn.f64 	%fd3315, %fd3313, %fd3300, 0d3FF0000000000000;
	selp.f64 	%fd3316, %fd3315, %fd3314, %p850;
	and.b32  	%r2984, %r3833, 2;
	setp.eq.s32 	%p851, %r2984, 0;
	mov.f64 	%fd3317, 0d0000000000000000;
	sub.f64 	%fd3318, %fd3317, %fd3316;
	selp.f64 	%fd3319, %fd3316, %fd3318, %p851;
	mul.f64 	%fd3320, %fd3319, 0d3FF8000000000000;
	div.rn.f64 	%fd3321, %fd755, %fd748;
	sub.f64 	%fd3322, %fd3321, %fd3320;
	add.f64 	%fd3323, %fd3322, 0d3FF8000000000000;
	add.f64 	%fd4041, %fd4041, %fd3323;
	add.s32 	%r3831, %r3831, 1;
	setp.ne.s32 	%p852, %r3831, %r1173;
	@%p852 bra 	$L__BB40_826;
	add.f64 	%fd4045, %fd4041, 0d3FF0000000000000;
$L__BB40_836:
	cvt.u32.u64 	%r2985, %rd23;
	mul.lo.s32 	%r2986, %r1173, %r2985;
	mul.wide.s32 	%rd597, %r2986, 8;
	add.s64 	%rd598, %rd11, %rd597;
	ld.global.f64 	%fd3324, [%rd598];
	mul.f64 	%fd766, %fd4045, %fd3324;
	st.global.f64 	[%rd42], %fd766;
	div.rn.f64 	%fd767, %fd766, %fd4045;
	{
	.reg .b32 %temp; 
	mov.b64 	{%temp, %r1185}, %fd767;
	}
	mov.f64 	%fd3325, 0d4000000000000000;
	{
	.reg .b32 %temp; 
	mov.b64 	{%temp, %r2987}, %fd3325;
	}
	and.b32  	%r1187, %r2987, 2146435072;
	setp.eq.s32 	%p853, %r1187, 1062207488;
	abs.f64 	%fd768, %fd767;
	{ // callseq 214, 0
	.param .b64 param0;
	st.param.f64 	[param0], %fd768;
	.param .b64 param1;
	st.param.f64 	[param1], 0d4000000000000000;
	.param .b64 retval0;
	call.uni (retval0), 
	__internal_accurate_pow, 
	(
	param0, 
	param1
	);
	ld.param.f64 	%fd3326, [retval0];
	} // callseq 214
	setp.lt.s32 	%p854, %r1185, 0;
	neg.f64 	%fd3328, %fd3326;
	selp.f64 	%fd3329, %fd3328, %fd3326, %p853;
	selp.f64 	%fd4047, %fd3329, %fd3326, %p854;
	setp.neu.f64 	%p855, %fd767, 0d0000000000000000;
	@%p855 bra 	$L__BB40_838;
	setp.eq.s32 	%p856, %r1187, 1062207488;
	selp.b32 	%r2988, %r1185, 0, %p856;
	setp.lt.s32 	%p857, %r2987, 0;
	or.b32  	%r2989, %r2988, 2146435072;
	selp.b32 	%r2990, %r2989, %r2988, %p857;
	mov.b32 	%r2991, 0;
	mov.b64 	%fd4047, {%r2991, %r2990};
$L__BB40_838:
	add.f64 	%fd3330, %fd767, 0d4000000000000000;
	{
	.reg .b32 %temp; 
	mov.b64 	{%temp, %r2992}, %fd3330;
	}
	and.b32  	%r2993, %r2992, 2146435072;
	setp.ne.s32 	%p858, %r2993, 2146435072;
	@%p858 bra 	$L__BB40_843;
	setp.num.f64 	%p859, %fd767, %fd767;
	@%p859 bra 	$L__BB40_841;
	mov.f64 	%fd3331, 0d4000000000000000;
	add.rn.f64 	%fd4047, %fd767, %fd3331;
	bra.uni 	$L__BB40_843;
$L__BB40_841:
	setp.neu.f64 	%p860, %fd768, 0d7FF0000000000000;
	@%p860 bra 	$L__BB40_843;
	setp.lt.s32 	%p861, %r1185, 0;
	setp.eq.s32 	%p862, %r1187, 1062207488;
	setp.lt.s32 	%p863, %r2987, 0;
	selp.b32 	%r2995, 0, 2146435072, %p863;
	and.b32  	%r2996, %r2987, 2147483647;
	setp.ne.s32 	%p864, %r2996, 1071644672;
	or.b32  	%r2997, %r2995, -2147483648;
	selp.b32 	%r2998, %r2997, %r2995, %p864;
	selp.b32 	%r2999, %r2998, %r2995, %p862;
	selp.b32 	%r3000, %r2999, %r2995, %p861;
	mov.b32 	%r3001, 0;
	mov.b64 	%fd4047, {%r3001, %r3000};
$L__BB40_843:
	setp.eq.f64 	%p865, %fd767, 0d3FF0000000000000;
	mov.f64 	%fd3332, 0d3FF35C28F5C28F5D;
	sub.f64 	%fd3333, %fd3332, %fd4047;
	sqrt.rn.f64 	%fd3334, %fd3333;
	selp.f64 	%fd3335, 0d3FDD54178E8830D9, %fd3334, %p865;
	mul.f64 	%fd775, %fd4045, %fd3335;
	st.global.f64 	[%rd42+8], %fd775;
	div.rn.f64 	%fd776, %fd775, %fd766;
	abs.f64 	%fd777, %fd776;
	setp.leu.f64 	%p866, %fd777, 0d3FF0000000000000;
	mov.f64 	%fd4048, %fd777;
	@%p866 bra 	$L__BB40_845;
	rcp.approx.ftz.f64 	%fd3336, %fd777;
	neg.f64 	%fd3337, %fd777;
	fma.rn.f64 	%fd3338, %fd3337, %fd3336, 0d3FF0000000000000;
	fma.rn.f64 	%fd3339, %fd3338, %fd3338, %fd3338;
	fma.rn.f64 	%fd3340, %fd3339, %fd3336, %fd3336;
	setp.eq.f64 	%p867, %fd777, 0d7FF0000000000000;
	selp.f64 	%fd4048, 0d0000000000000000, %fd3340, %p867;
$L__BB40_845:
	setp.gt.f64 	%p868, %fd777, 0d3FF0000000000000;
	mul.f64 	%fd3341, %fd4048, %fd4048;
	fma.rn.f64 	%fd3342, %fd3341, 0dBEF53E1D2A25FF7E, 0d3F2D3B63DBB65B49;
	fma.rn.f64 	%fd3343, %fd3342, %fd3341, 0dBF5312788DDE082E;
	fma.rn.f64 	%fd3344, %fd3343, %fd3341, 0d3F6F9690C8249315;
	fma.rn.f64 	%fd3345, %fd3344, %fd3341, 0dBF82CF5AABC7CF0D;
	fma.rn.f64 	%fd3346, %fd3345, %fd3341, 0d3F9162B0B2A3BFDE;
	fma.rn.f64 	%fd3347, %fd3346, %fd3341, 0dBF9A7256FEB6FC6B;
	fma.rn.f64 	%fd3348, %fd3347, %fd3341, 0d3FA171560CE4A489;
	fma.rn.f64 	%fd3349, %fd3348, %fd3341, 0dBFA4F44D841450E4;
	fma.rn.f64 	%fd3350, %fd3349, %fd3341, 0d3FA7EE3D3F36BB95;
	fma.rn.f64 	%fd3351, %fd3350, %fd3341, 0dBFAAD32AE04A9FD1;
	fma.rn.f64 	%fd3352, %fd3351, %fd3341, 0d3FAE17813D66954F;
	fma.rn.f64 	%fd3353, %fd3352, %fd3341, 0dBFB11089CA9A5BCD;
	fma.rn.f64 	%fd3354, %fd3353, %fd3341, 0d3FB3B12B2DB51738;
	fma.rn.f64 	%fd3355, %fd3354, %fd3341, 0dBFB745D022F8DC5C;
	fma.rn.f64 	%fd3356, %fd3355, %fd3341, 0d3FBC71C709DFE927;
	fma.rn.f64 	%fd3357, %fd3356, %fd3341, 0dBFC2492491FA1744;
	fma.rn.f64 	%fd3358, %fd3357, %fd3341, 0d3FC99999999840D2;
	fma.rn.f64 	%fd3359, %fd3358, %fd3341, 0dBFD555555555544C;
	mul.f64 	%fd3360, %fd3341, %fd3359;
	fma.rn.f64 	%fd3361, %fd3360, %fd4048, %fd4048;
	mov.f64 	%fd3362, 0d3FF921FB54442D18;
	sub.f64 	%fd3363, %fd3362, %fd3361;
	selp.f64 	%fd3364, %fd3363, %fd3361, %p868;
	copysign.f64 	%fd780, %fd776, %fd3364;
	{
	.reg .b32 %temp; 
	mov.b64 	{%temp, %r1188}, %fd780;
	}
	mov.f64 	%fd3365, 0d4010000000000000;
	{
	.reg .b32 %temp; 
	mov.b64 	{%temp, %r3002}, %fd3365;
	}
	and.b32  	%r1190, %r3002, 2146435072;
	setp.eq.s32 	%p869, %r1190, 1072693248;
	abs.f64 	%fd781, %fd3364;
	{ // callseq 215, 0
	.param .b64 param0;
	st.param.f64 	[param0], %fd781;
	.param .b64 param1;
	st.param.f64 	[param1], 0d4010000000000000;
	.param .b64 retval0;
	call.uni (retval0), 
	__internal_accurate_pow, 
	(
	param0, 
	param1
	);
	ld.param.f64 	%fd3366, [retval0];
	} // callseq 215
	setp.lt.s32 	%p870, %r1188, 0;
	neg.f64 	%fd3368, %fd3366;
	selp.f64 	%fd3369, %fd3368, %fd3366, %p869;
	selp.f64 	%fd4050, %fd3369, %fd3366, %p870;
	setp.neu.f64 	%p871, %fd780, 0d0000000000000000;
	@%p871 bra 	$L__BB40_847;
	setp.eq.s32 	%p872, %r1190, 1072693248;
	selp.b32 	%r3003, %r1188, 0, %p872;
	setp.lt.s32 	%p873, %r3002, 0;
	or.b32  	%r3004, %r3003, 2146435072;
	selp.b32 	%r3005, %r3004, %r3003, %p873;
	mov.b32 	%r3006, 0;
	mov.b64 	%fd4050, {%r3006, %r3005};
$L__BB40_847:
	add.f64 	%fd3370, %fd780, 0d4010000000000000;
	{
	.reg .b32 %temp; 
	mov.b64 	{%temp, %r3007}, %fd3370;
	}
	and.b32  	%r3008, %r3007, 2146435072;
	setp.ne.s32 	%p874, %r3008, 2146435072;
	@%p874 bra 	$L__BB40_852;
	setp.num.f64 	%p875, %fd780, %fd780;
	@%p875 bra 	$L__BB40_850;
	mov.f64 	%fd3371, 0d4010000000000000;
	add.rn.f64 	%fd4050, %fd780, %fd3371;
	bra.uni 	$L__BB40_852;
$L__BB40_850:
	setp.neu.f64 	%p876, %fd781, 0d7FF0000000000000;
	@%p876 bra 	$L__BB40_852;
	setp.lt.s32 	%p877, %r1188, 0;
	setp.eq.s32 	%p878, %r1190, 1072693248;
	setp.lt.s32 	%p879, %r3002, 0;
	selp.b32 	%r3010, 0, 2146435072, %p879;
	and.b32  	%r3011, %r3002, 2147483647;
	setp.ne.s32 	%p880, %r3011, 1071644672;
	or.b32  	%r3012, %r3010, -2147483648;
	selp.b32 	%r3013, %r3012, %r3010, %p880;
	selp.b32 	%r3014, %r3013, %r3010, %p878;
	selp.b32 	%r3015, %r3014, %r3010, %p877;
	mov.b32 	%r3016, 0;
	mov.b64 	%fd4050, {%r3016, %r3015};
$L__BB40_852:
	setp.eq.f64 	%p881, %fd780, 0d3FF0000000000000;
	mul.f64 	%fd3372, %fd4050, 0d4018000000000000;
	selp.f64 	%fd788, 0d4018000000000000, %fd3372, %p881;
	abs.f64 	%fd789, %fd788;
	setp.neu.f64 	%p882, %fd789, 0d7FF0000000000000;
	@%p882 bra 	$L__BB40_854;
	mov.f64 	%fd3378, 0d0000000000000000;
	mul.rn.f64 	%fd4052, %fd788, %fd3378;
	mov.b32 	%r3835, 1;
	bra.uni 	$L__BB40_857;
$L__BB40_854:
	mul.f64 	%fd3373, %fd788, 0d3FE45F306DC9C883;
	cvt.rni.s32.f64 	%r3834, %fd3373;
	cvt.rn.f64.s32 	%fd3374, %r3834;
	fma.rn.f64 	%fd3375, %fd3374, 0dBFF921FB54442D18, %fd788;
	fma.rn.f64 	%fd3376, %fd3374, 0dBC91A62633145C00, %fd3375;
	fma.rn.f64 	%fd4052, %fd3374, 0dB97B839A252049C0, %fd3376;
	setp.ltu.f64 	%p883, %fd789, 0d41E0000000000000;
	@%p883 bra 	$L__BB40_856;
	{ // callseq 216, 0
	.param .b64 param0;
	st.param.f64 	[param0], %fd788;
	.param .align 16 .b8 retval0[16];
	call.uni (retval0), 
	__internal_trig_reduction_slowpathd, 
	(
	param0
	);
	ld.param.f64 	%fd4052, [retval0];
	ld.param.b32 	%r3834, [retval0+8];
	} // callseq 216
$L__BB40_856:
	add.s32 	%r3835, %r3834, 1;
$L__BB40_857:
	shl.b32 	%r3019, %r3835, 6;
	cvt.u64.u32 	%rd599, %r3019;
	and.b64  	%rd600, %rd599, 64;
	mov.u64 	%rd601, __cudart_sin_cos_coeffs;
	add.s64 	%rd602, %rd601, %rd600;
	mul.rn.f64 	%fd3379, %fd4052, %fd4052;
	and.b32  	%r3020, %r3835, 1;
	setp.eq.b32 	%p884, %r3020, 1;
	selp.f64 	%fd3380, 0dBDA8FF8320FD8164, 0d3DE5DB65F9785EBA, %p884;
	ld.global.nc.v2.f64 	{%fd3381, %fd3382}, [%rd602];
	fma.rn.f64 	%fd3383, %fd3380, %fd3379, %fd3381;
	fma.rn.f64 	%fd3384, %fd3383, %fd3379, %fd3382;
	ld.global.nc.v2.f64 	{%fd3385, %fd3386}, [%rd602+16];
	fma.rn.f64 	%fd3387, %fd3384, %fd3379, %fd3385;
	fma.rn.f64 	%fd3388, %fd3387, %fd3379, %fd3386;
	ld.global.nc.v2.f64 	{%fd3389, %fd3390}, [%rd602+32];
	fma.rn.f64 	%fd3391, %fd3388, %fd3379, %fd3389;
	fma.rn.f64 	%fd3392, %fd3391, %fd3379, %fd3390;
	fma.rn.f64 	%fd3393, %fd3392, %fd4052, %fd4052;
	fma.rn.f64 	%fd3394, %fd3392, %fd3379, 0d3FF0000000000000;
	selp.f64 	%fd3395, %fd3394, %fd3393, %p884;
	and.b32  	%r3021, %r3835, 2;
	setp.eq.s32 	%p885, %r3021, 0;
	mov.f64 	%fd3396, 0d0000000000000000;
	sub.f64 	%fd3397, %fd3396, %fd3395;
	selp.f64 	%fd795, %fd3395, %fd3397, %p885;
	{
	.reg .b32 %temp; 
	mov.b64 	{%temp, %r1196}, %fd795;
	}
	mov.f64 	%fd3398, 0d4024000000000000;
	{
	.reg .b32 %temp; 
	mov.b64 	{%temp, %r3022}, %fd3398;
	}
	and.b32  	%r1198, %r3022, 2146435072;
	setp.eq.s32 	%p886, %r1198, 1074790400;
	abs.f64 	%fd796, %fd795;
	{ // callseq 217, 0
	.param .b64 param0;
	st.param.f64 	[param0], %fd796;
	.param .b64 param1;
	st.param.f64 	[param1], 0d4024000000000000;
	.param .b64 retval0;
	call.uni (retval0), 
	__internal_accurate_pow, 
	(
	param0, 
	param1
	);
	ld.param.f64 	%fd3399, [retval0];
	} // callseq 217
	setp.lt.s32 	%p887, %r1196, 0;
	neg.f64 	%fd3401, %fd3399;
	selp.f64 	%fd3402, %fd3401, %fd3399, %p886;
	selp.f64 	%fd4054, %fd3402, %fd3399, %p887;
	setp.neu.f64 	%p888, %fd795, 0d0000000000000000;
	@%p888 bra 	$L__BB40_859;
	setp.eq.s32 	%p889, %r1198, 1074790400;
	selp.b32 	%r3023, %r1196, 0, %p889;
	setp.lt.s32 	%p890, %r3022, 0;
	or.b32  	%r3024, %r3023, 2146435072;
	selp.b32 	%r3025, %r3024, %r3023, %p890;
	mov.b32 	%r3026, 0;
	mov.b64 	%fd4054, {%r3026, %r3025};
$L__BB40_859:
	add.f64 	%fd3403, %fd795, 0d4024000000000000;
	{
	.reg .b32 %temp; 
	mov.b64 	{%temp, %r3027}, %fd3403;
	}
	and.b32  	%r3028, %r3027, 2146435072;
	setp.ne.s32 	%p891, %r3028, 2146435072;
	@%p891 bra 	$L__BB40_864;
	setp.num.f64 	%p892, %fd795, %fd795;
	@%p892 bra 	$L__BB40_862;
	mov.f64 	%fd3404, 0d4024000000000000;
	add.rn.f64 	%fd4054, %fd795, %fd3404;
	bra.uni 	$L__BB40_864;
$L__BB40_862:
	setp.neu.f64 	%p893, %fd796, 0d7FF0000000000000;
	@%p893 bra 	$L__BB40_864;
	setp.lt.s32 	%p894, %r1196, 0;
	setp.eq.s32 	%p895, %r1198, 1074790400;
	setp.lt.s32 	%p896, %r3022, 0;
	selp.b32 	%r3030, 0, 2146435072, %p896;
	and.b32  	%r3031, %r3022, 2147483647;
	setp.ne.s32 	%p897, %r3031, 1071644672;
	or.b32  	%r3032, %r3030, -2147483648;
	selp.b32 	%r3033, %r3032, %r3030, %p897;
	selp.b32 	%r3034, %r3033, %r3030, %p895;
	selp.b32 	%r3035, %r3034, %r3030, %p894;
	mov.b32 	%r3036, 0;
	mov.b64 	%fd4054, {%r3036, %r3035};
$L__BB40_864:
	setp.eq.f64 	%p898, %fd795, 0d3FF0000000000000;
	selp.f64 	%fd3405, 0d3FF0000000000000, %fd4054, %p898;
	fma.rn.f64 	%fd3406, %fd3405, 0d3FC3333333333333, 0d3FF0000000000000;
	div.rn.f64 	%fd3407, %fd766, %fd3406;
	fma.rn.f64 	%fd3408, %fd3405, 0d3FE8000000000000, 0d3FF0000000000000;
	div.rn.f64 	%fd3409, %fd775, %fd3408;
	mul.f64 	%fd3410, %fd3409, %fd3409;
	fma.rn.f64 	%fd3411, %fd3407, %fd3407, %fd3410;
	add.f64 	%fd803, %fd3411, 0dBFF0000000000000;
	setp.leu.f64 	%p899, %fd803, 0d0000000000000000;
	@%p899 bra 	$L__BB40_866;
	add.f64 	%fd3412, %fd803, 0d3FF8000000000000;
	st.global.f64 	[%rd42], %fd3412;
	add.f64 	%fd3413, %fd803, 0d4000000000000000;
	st.global.f64 	[%rd42+8], %fd3413;
$L__BB40_866:
	ld.global.u32 	%r3037, [%rd12];
	setp.ne.s32 	%p900, %r3037, 37;
	@%p900 bra 	$L__BB40_929;
	ld.global.u32 	%r1199, [%rd16];
	setp.lt.s32 	%p901, %r1199, 2;
	mov.f64 	%fd4063, 0d3FF0000000000000;
	@%p901 bra 	$L__BB40_880;
	cvt.u32.u64 	%r3039, %rd23;
	add.s32 	%r3040, %r3039, -1;
	mul.lo.s32 	%r1200, %r1199, %r3040;
	mul.lo.s32 	%r1201, %r1199, %r3039;
	add.s32 	%r1202, %r1199, -1;
	add.s32 	%r3041, %r1199, -2;
	and.b32  	%r1203, %r1202, 7;
	setp.lt.u32 	%p902, %r3041, 7;
	mov.f64 	%fd4062, 0d0000000000000000;
	mov.b32 	%r3838, 1;
	@%p902 bra 	$L__BB40_871;
	and.b32  	%r1204, %r1202, -8;
	mov.f64 	%fd4062, 0d0000000000000000;
	mov.b32 	%r3836, 1;
	cvt.u64.u32 	%rd607, %r1201;
$L__BB40_870:
	.pragma "nounroll";
	add.s32 	%r3043, %r3836, %r1200;
	mul.wide.s32 	%rd603, %r3043, 8;
	add.s64 	%rd604, %rd11, %rd603;
	ld.global.f64 	%fd3418, [%rd604];
	add.f64 	%fd3419, %fd3418, 0dBFE0000000000000;
	add.s32 	%r3044, %r3043, %r1199;
	mul.wide.u32 	%rd605, %r3044, 8;
	add.s64 	%rd606, %rd11, %rd605;
	ld.global.f64 	%fd3420, [%rd606];
	fma.rn.f64 	%fd3421, %fd3419, %fd3419, %fd3420;
	add.f64 	%fd3422, %fd3421, 0dBFF0000000000000;
	mul.f64 	%fd3423, %fd3422, %fd3422;
	fma.rn.f64 	%fd3424, %fd3423, 0d4000000000000000, %fd4062;
	ld.global.f64 	%fd3425, [%rd604+8];
	add.f64 	%fd3426, %fd3425, 0dBFE0000000000000;
	cvt.u64.u32 	%rd608, %r3836;
	add.s64 	%rd609, %rd608, %rd607;
	shl.b64 	%rd610, %rd609, 3;
	add.s64 	%rd611, %rd11, %rd610;
	ld.global.f64 	%fd3427, [%rd611+8];
	fma.rn.f64 	%fd3428, %fd3426, %fd3426, %fd3427;
	add.f64 	%fd3429, %fd3428, 0dBFF0000000000000;
	mul.f64 	%fd3430, %fd3429, %fd3429;
	fma.rn.f64 	%fd3431, %fd3430, 0d4000000000000000, %fd3424;
	ld.global.f64 	%fd3432, [%rd604+16];
	add.f64 	%fd3433, %fd3432, 0dBFE0000000000000;
	ld.global.f64 	%fd3434, [%rd611+16];
	fma.rn.f64 	%fd3435, %fd3433, %fd3433, %fd3434;
	add.f64 	%fd3436, %fd3435, 0dBFF0000000000000;
	mul.f64 	%fd3437, %fd3436, %fd3436;
	fma.rn.f64 	%fd3438, %fd3437, 0d4000000000000000, %fd3431;
	ld.global.f64 	%fd3439, [%rd604+24];
	add.f64 	%fd3440, %fd3439, 0dBFE0000000000000;
	ld.global.f64 	%fd3441, [%rd611+24];
	fma.rn.f64 	%fd3442, %fd3440, %fd3440, %fd3441;
	add.f64 	%fd3443, %fd3442, 0dBFF0000000000000;
	mul.f64 	%fd3444, %fd3443, %fd3443;
	fma.rn.f64 	%fd3445, %fd3444, 0d4000000000000000, %fd3438;
	ld.global.f64 	%fd3446, [%rd604+32];
	add.f64 	%fd3447, %fd3446, 0dBFE0000000000000;
	ld.global.f64 	%fd3448, [%rd611+32];
	fma.rn.f64 	%fd3449, %fd3447, %fd3447, %fd3448;
	add.f64 	%fd3450, %fd3449, 0dBFF0000000000000;
	mul.f64 	%fd3451, %fd3450, %fd3450;
	fma.rn.f64 	%fd3452, %fd3451, 0d4000000000000000, %fd3445;
	ld.global.f64 	%fd3453, [%rd604+40];
	add.f64 	%fd3454, %fd3453, 0dBFE0000000000000;
	ld.global.f64 	%fd3455, [%rd611+40];
	fma.rn.f64 	%fd3456, %fd3454, %fd3454, %fd3455;
	add.f64 	%fd3457, %fd3456, 0dBFF0000000000000;
	mul.f64 	%fd3458, %fd3457, %fd3457;
	fma.rn.f64 	%fd3459, %fd3458, 0d4000000000000000, %fd3452;
	ld.global.f64 	%fd3460, [%rd604+48];
	add.f64 	%fd3461, %fd3460, 0dBFE0000000000000;
	ld.global.f64 	%fd3462, [%rd611+48];
	fma.rn.f64 	%fd3463, %fd3461, %fd3461, %fd3462;
	add.f64 	%fd3464, %fd3463, 0dBFF0000000000000;
	mul.f64 	%fd3465, %fd3464, %fd3464;
	fma.rn.f64 	%fd3466, %fd3465, 0d4000000000000000, %fd3459;
	ld.global.f64 	%fd3467, [%rd604+56];
	add.f64 	%fd3468, %fd3467, 0dBFE0000000000000;
	ld.global.f64 	%fd3469, [%rd611+56];
	fma.rn.f64 	%fd3470, %fd3468, %fd3468, %fd3469;
	add.f64 	%fd3471, %fd3470, 0dBFF0000000000000;
	mul.f64 	%fd3472, %fd3471, %fd3471;
	fma.rn.f64 	%fd4062, %fd3472, 0d4000000000000000, %fd3466;
	add.s32 	%r3838, %r3836, 8;
	add.s32 	%r3045, %r3836, 7;
	setp.ne.s32 	%p903, %r3045, %r1204;
	mov.u32 	%r3836, %r3838;
	@%p903 bra 	$L__BB40_870;
$L__BB40_871:
	setp.eq.s32 	%p904, %r1203, 0;
	@%p904 bra 	$L__BB40_879;
	and.b32  	%r1208, %r1202, 3;
	setp.lt.u32 	%p905, %r1203, 4;
	@%p905 bra 	$L__BB40_874;
	add.s32 	%r3046, %r3838, %r1200;
	mul.wide.s32 	%rd612, %r3046, 8;
	add.s64 	%rd613, %rd11, %rd612;
	ld.global.f64 	%fd3474, [%rd613];
	add.f64 	%fd3475, %fd3474, 0dBFE0000000000000;
	add.s32 	%r3047, %r3046, %r1199;
	mul.wide.u32 	%rd614, %r3047, 8;
	add.s64 	%rd615, %rd11, %rd614;
	ld.global.f64 	%fd3476, [%rd615];
	fma.rn.f64 	%fd3477, %fd3475, %fd3475, %fd3476;
	add.f64 	%fd3478, %fd3477, 0dBFF0000000000000;
	mul.f64 	%fd3479, %fd3478, %fd3478;
	fma.rn.f64 	%fd3480, %fd3479, 0d4000000000000000, %fd4062;
	ld.global.f64 	%fd3481, [%rd613+8];
	add.f64 	%fd3482, %fd3481, 0dBFE0000000000000;
	cvt.u64.u32 	%rd616, %r1201;
	cvt.u64.u32 	%rd617, %r3838;
	add.s64 	%rd618, %rd617, %rd616;
	shl.b64 	%rd619, %rd618, 3;
	add.s64 	%rd620, %rd11, %rd619;
	ld.global.f64 	%fd3483, [%rd620+8];
	fma.rn.f64 	%fd3484, %fd3482, %fd3482, %fd3483;
	add.f64 	%fd3485, %fd3484, 0dBFF0000000000000;
	mul.f64 	%fd3486, %fd3485, %fd3485;
	fma.rn.f64 	%fd3487, %fd3486, 0d4000000000000000, %fd3480;
	ld.global.f64 	%fd3488, [%rd613+16];
	add.f64 	%fd3489, %fd3488, 0dBFE0000000000000;
	ld.global.f64 	%fd3490, [%rd620+16];
	fma.rn.f64 	%fd3491, %fd3489, %fd3489, %fd3490;
	add.f64 	%fd3492, %fd3491, 0dBFF0000000000000;
	mul.f64 	%fd3493, %fd3492, %fd3492;
	fma.rn.f64 	%fd3494, %fd3493, 0d4000000000000000, %fd3487;
	ld.global.f64 	%fd3495, [%rd613+24];
	add.f64 	%fd3496, %fd3495, 0dBFE0000000000000;
	ld.global.f64 	%fd3497, [%rd620+24];
	fma.rn.f64 	%fd3498, %fd3496, %fd3496, %fd3497;
	add.f64 	%fd3499, %fd3498, 0dBFF0000000000000;
	mul.f64 	%fd3500, %fd3499, %fd3499;
	fma.rn.f64 	%fd4062, %fd3500, 0d4000000000000000, %fd3494;
	add.s32 	%r3838, %r3838, 4;
$L__BB40_874:
	setp.eq.s32 	%p906, %r1208, 0;
	@%p906 bra 	$L__BB40_879;
	setp.eq.s32 	%p907, %r1208, 1;
	@%p907 bra 	$L__BB40_877;
	add.s32 	%r3048, %r3838, %r1200;
	mul.wide.s32 	%rd621, %r3048, 8;
	add.s64 	%rd622, %rd11, %rd621;
	ld.global.f64 	%fd3502, [%rd622];
	add.f64 	%fd3503, %fd3502, 0dBFE0000000000000;
	add.s32 	%r3049, %r3048, %r1199;
	mul.wide.u32 	%rd623, %r3049, 8;
	add.s64 	%rd624, %rd11, %rd623;
	ld.global.f64 	%fd3504, [%rd624];
	fma.rn.f64 	%fd3505, %fd3503, %fd3503, %fd3504;
	add.f64 	%fd3506, %fd3505, 0dBFF0000000000000;
	mul.f64 	%fd3507, %fd3506, %fd3506;
	fma.rn.f64 	%fd3508, %fd3507, 0d4000000000000000, %fd4062;
	ld.global.f64 	%fd3509, [%rd622+8];
	add.f64 	%fd3510, %fd3509, 0dBFE0000000000000;
	cvt.u64.u32 	%rd625, %r1201;
	cvt.u64.u32 	%rd626, %r3838;
	add.s64 	%rd627, %rd626, %rd625;
	shl.b64 	%rd628, %rd627, 3;
	add.s64 	%rd629, %rd11, %rd628;
	ld.global.f64 	%fd3511, [%rd629+8];
	fma.rn.f64 	%fd3512, %fd3510, %fd3510, %fd3511;
	add.f64 	%fd3513, %fd3512, 0dBFF0000000000000;
	mul.f64 	%fd3514, %fd3513, %fd3513;
	fma.rn.f64 	%fd4062, %fd3514, 0d4000000000000000, %fd3508;
	add.s32 	%r3838, %r3838, 2;
$L__BB40_877:
	and.b32  	%r3050, %r1202, 1;
	setp.eq.b32 	%p908, %r3050, 1;
	not.pred 	%p909, %p908;
	@%p909 bra 	$L__BB40_879;
	add.s32 	%r3051, %r3838, %r1200;
	mul.wide.s32 	%rd630, %r3051, 8;
	add.s64 	%rd631, %rd11, %rd630;
	ld.global.f64 	%fd3515, [%rd631];
	add.f64 	%fd3516, %fd3515, 0dBFE0000000000000;
	add.s32 	%r3052, %r3051, %r1199;
	mul.wide.u32 	%rd632, %r3052, 8;
	add.s64 	%rd633, %rd11, %rd632;
	ld.global.f64 	%fd3517, [%rd633];
	fma.rn.f64 	%fd3518, %fd3516, %fd3516, %fd3517;
	add.f64 	%fd3519, %fd3518, 0dBFF0000000000000;
	mul.f64 	%fd3520, %fd3519, %fd3519;
	fma.rn.f64 	%fd4062, %fd3520, 0d4000000000000000, %fd4062;
$L__BB40_879:
	add.f64 	%fd4063, %fd4062, 0d3FF0000000000000;
$L__BB40_880:
	cvt.u32.u64 	%r3053, %rd23;
	mul.lo.s32 	%r3054, %r1199, %r3053;
	mul.wide.s32 	%rd634, %r3054, 8;
	add.s64 	%rd635, %rd11, %rd634;
	ld.global.f64 	%fd3521, [%rd635];
	mul.f64 	%fd4078, %fd4063, %fd3521;
	st.global.f64 	[%rd42], %fd4078;
	div.rn.f64 	%fd819, %fd4078, %fd4063;
	{
	.reg .b32 %temp; 
	mov.b64 	{%temp, %r1213}, %fd819;
	}
	mov.f64 	%fd3522, 0d4000000000000000;
	{
	.reg .b32 %temp; 
	mov.b64 	{%temp, %r3055}, %fd3522;
	}
	and.b32  	%r1215, %r3055, 2146435072;
	setp.eq.s32 	%p910, %r1215, 1062207488;
	abs.f64 	%fd820, %fd819;
	{ // callseq 218, 0
	.param .b64 param0;
	st.param.f64 	[param0], %fd820;
	.param .b64 param1;
	st.param.f64 	[param1], 0d4000000000000000;
	.param .b64 retval0;
	call.uni (retval0), 
	__internal_accurate_pow, 
	(
	param0, 
	param1
	);
	ld.param.f64 	%fd3523, [retval0];
	} // callseq 218
	setp.lt.s32 	%p911, %r1213, 0;
	neg.f64 	%fd3525, %fd3523;
	selp.f64 	%fd3526, %fd3525, %fd3523, %p910;
	selp.f64 	%fd4065, %fd3526, %fd3523, %p911;
	setp.neu.f64 	%p912, %fd819, 0d0000000000000000;
	@%p912 bra 	$L__BB40_882;
	setp.eq.s32 	%p913, %r1215, 1062207488;
	selp.b32 	%r3056, %r1213, 0, %p913;
	setp.lt.s32 	%p914, %r3055, 0;
	or.b32  	%r3057, %r3056, 2146435072;
	selp.b32 	%r3058, %r3057, %r3056, %p914;
	mov.b32 	%r3059, 0;
	mov.b64 	%fd4065, {%r3059, %r3058};
$L__BB40_882:
	add.f64 	%fd3527, %fd819, 0d4000000000000000;
	{
	.reg .b32 %temp; 
	mov.b64 	{%temp, %r3060}, %fd3527;
	}
	and.b32  	%r3061, %r3060, 2146435072;
	setp.ne.s32 	%p915, %r3061, 2146435072;
	@%p915 bra 	$L__BB40_887;
	setp.num.f64 	%p916, %fd819, %fd819;
	@%p916 bra 	$L__BB40_885;
	mov.f64 	%fd3528, 0d4000000000000000;
	add.rn.f64 	%fd4065, %fd819, %fd3528;
	bra.uni 	$L__BB40_887;
$L__BB40_885:
	setp.neu.f64 	%p917, %fd820, 0d7FF0000000000000;
	@%p917 bra 	$L__BB40_887;
	setp.lt.s32 	%p918, %r1213, 0;
	setp.eq.s32 	%p919, %r1215, 1062207488;
	setp.lt.s32 	%p920, %r3055, 0;
	selp.b32 	%r3063, 0, 2146435072, %p920;
	and.b32  	%r3064, %r3055, 2147483647;
	setp.ne.s32 	%p921, %r3064, 1071644672;
	or.b32  	%r3065, %r3063, -2147483648;
	selp.b32 	%r3066, %r3065, %r3063, %p921;
	selp.b32 	%r3067, %r3066, %r3063, %p919;
	selp.b32 	%r3068, %r3067, %r3063, %p918;
	mov.b32 	%r3069, 0;
	mov.b64 	%fd4065, {%r3069, %r3068};
$L__BB40_887:
	setp.eq.f64 	%p922, %fd819, 0d3FF0000000000000;
	mov.f64 	%fd3529, 0d3FF0000000000000;
	sub.f64 	%fd3530, %fd3529, %fd4065;
	sqrt.rn.f64 	%fd3531, %fd3530;
	selp.f64 	%fd3532, 0d0000000000000000, %fd3531, %p922;
	mul.f64 	%fd4077, %fd4063, %fd3532;
	st.global.f64 	[%rd42+8], %fd4077;
	div.rn.f64 	%fd828, %fd4077, %fd4078;
	abs.f64 	%fd829, %fd828;
	setp.leu.f64 	%p923, %fd829, 0d3FF0000000000000;
	mov.f64 	%fd4066, %fd829;
	@%p923 bra 	$L__BB40_889;
	rcp.approx.ftz.f64 	%fd3533, %fd829;
	neg.f64 	%fd3534, %fd829;
	fma.rn.f64 	%fd3535, %fd3534, %fd3533, 0d3FF0000000000000;
	fma.rn.f64 	%fd3536, %fd3535, %fd3535, %fd3535;
	fma.rn.f64 	%fd3537, %fd3536, %fd3533, %fd3533;
	setp.eq.f64 	%p924, %fd829, 0d7FF0000000000000;
	selp.f64 	%fd4066, 0d0000000000000000, %fd3537, %p924;
$L__BB40_889:
	setp.gt.f64 	%p925, %fd829, 0d3FF0000000000000;
	mul.f64 	%fd3538, %fd4066, %fd4066;
	fma.rn.f64 	%fd3539, %fd3538, 0dBEF53E1D2A25FF7E, 0d3F2D3B63DBB65B49;
	fma.rn.f64 	%fd3540, %fd3539, %fd3538, 0dBF5312788DDE082E;
	fma.rn.f64 	%fd3541, %fd3540, %fd3538, 0d3F6F9690C8249315;
	fma.rn.f64 	%fd3542, %fd3541, %fd3538, 0dBF82CF5AABC7CF0D;
	fma.rn.f64 	%fd3543, %fd3542, %fd3538, 0d3F9162B0B2A3BFDE;
	fma.rn.f64 	%fd3544, %fd3543, %fd3538, 0dBF9A7256FEB6FC6B;
	fma.rn.f64 	%fd3545, %fd3544, %fd3538, 0d3FA171560CE4A489;
	fma.rn.f64 	%fd3546, %fd3545, %fd3538, 0dBFA4F44D841450E4;
	fma.rn.f64 	%fd3547, %fd3546, %fd3538, 0d3FA7EE3D3F36BB95;
	fma.rn.f64 	%fd3548, %fd3547, %fd3538, 0dBFAAD32AE04A9FD1;
	fma.rn.f64 	%fd3549, %fd3548, %fd3538, 0d3FAE17813D66954F;
	fma.rn.f64 	%fd3550, %fd3549, %fd3538, 0dBFB11089CA9A5BCD;
	fma.rn.f64 	%fd3551, %fd3550, %fd3538, 0d3FB3B12B2DB51738;
	fma.rn.f64 	%fd3552, %fd3551, %fd3538, 0dBFB745D022F8DC5C;
	fma.rn.f64 	%fd3553, %fd3552, %fd3538, 0d3FBC71C709DFE927;
	fma.rn.f64 	%fd3554, %fd3553, %fd3538, 0dBFC2492491FA1744;
	fma.rn.f64 	%fd3555, %fd3554, %fd3538, 0d3FC99999999840D2;
	fma.rn.f64 	%fd3556, %fd3555, %fd3538, 0dBFD555555555544C;
	mul.f64 	%fd3557, %fd3538, %fd3556;
	fma.rn.f64 	%fd3558, %fd3557, %fd4066, %fd4066;
	mov.f64 	%fd3559, 0d3FF921FB54442D18;
	sub.f64 	%fd3560, %fd3559, %fd3558;
	selp.f64 	%fd3561, %fd3560, %fd3558, %p925;
	copysign.f64 	%fd832, %fd828, %fd3561;
	{
	.reg .b32 %temp; 
	mov.b64 	{%temp, %r1216}, %fd832;
	}
	mov.f64 	%fd3562, 0d3FF0000000000000;
	{
	.reg .b32 %temp; 
	mov.b64 	{%temp, %r3070}, %fd3562;
	}
	and.b32  	%r1218, %r3070, 2146435072;
	setp.eq.s32 	%p926, %r1218, 1072693248;
	abs.f64 	%fd833, %fd3561;
	{ // callseq 219, 0
	.param .b64 param0;
	st.param.f64 	[param0], %fd833;
	.param .b64 param1;
	st.param.f64 	[param1], 0d3FF0000000000000;
	.param .b64 retval0;
	call.uni (retval0), 
	__internal_accurate_pow, 
	(
	param0, 
	param1
	);
	ld.param.f64 	%fd3563, [retval0];
	} // callseq 219
	setp.lt.s32 	%p927, %r1216, 0;
	neg.f64 	%fd3565, %fd3563;
	selp.f64 	%fd3566, %fd3565, %fd3563, %p926;
	selp.f64 	%fd4073, %fd3566, %fd3563, %p927;
	setp.neu.f64 	%p928, %fd832, 0d0000000000000000;
	mov.f64 	%fd4068, %fd4073;
	@%p928 bra 	$L__BB40_891;
	setp.eq.s32 	%p929, %r1218, 1072693248;
	selp.b32 	%r3071, %r1216, 0, %p929;
	setp.lt.s32 	%p930, %r3070, 0;
	or.b32  	%r3072, %r3071, 2146435072;
	selp.b32 	%r3073, %r3072, %r3071, %p930;
	mov.b32 	%r3074, 0;
	mov.b64 	%fd4068, {%r3074, %r3073};
$L__BB40_891:
	add.f64 	%fd3567, %fd832, 0d3FF0000000000000;
	{
	.reg .b32 %temp; 
	mov.b64 	{%temp, %r3075}, %fd3567;
	}
	and.b32  	%r1219, %r3075, 2146435072;
	setp.ne.s32 	%p931, %r1219, 2146435072;
	@%p931 bra 	$L__BB40_896;
	setp.num.f64 	%p932, %fd832, %fd832;
	@%p932 bra 	$L__BB40_894;
	mov.f64 	%fd3568, 0d3FF0000000000000;
	add.rn.f64 	%fd4068, %fd832, %fd3568;
	bra.uni 	$L__BB40_896;
$L__BB40_894:
	setp.neu.f64 	%p933, %fd833, 0d7FF0000000000000;
	@%p933 bra 	$L__BB40_896;
	setp.lt.s32 	%p934, %r1216, 0;
	setp.eq.s32 	%p935, %r1218, 1072693248;
	setp.lt.s32 	%p936, %r3070, 0;
	selp.b32 	%r3077, 0, 2146435072, %p936;
	and.b32  	%r3078, %r3070, 2147483647;
	setp.ne.s32 	%p937, %r3078, 1071644672;
	or.b32  	%r3079, %r3077, -2147483648;
	selp.b32 	%r3080, %r3079, %r3077, %p937;
	selp.b32 	%r3081, %r3080, %r3077, %p935;
	selp.b32 	%r3082, %r3081, %r3077, %p934;
	mov.b32 	%r3083, 0;
	mov.b64 	%fd4068, {%r3083, %r3082};
$L__BB40_896:
	setp.eq.f64 	%p938, %fd832, 0d3FF0000000000000;
	mul.f64 	%fd3569, %fd4068, 0d4010000000000000;
	selp.f64 	%fd840, 0d4010000000000000, %fd3569, %p938;
	abs.f64 	%fd841, %fd840;
	setp.neu.f64 	%p939, %fd841, 0d7FF0000000000000;
	@%p939 bra 	$L__BB40_898;
	mov.f64 	%fd3575, 0d0000000000000000;
	mul.rn.f64 	%fd4069, %fd840, %fd3575;
	mov.b32 	%r3840, 0;
	bra.uni 	$L__BB40_900;
$L__BB40_898:
	mul.f64 	%fd3570, %fd840, 0d3FE45F306DC9C883;
	cvt.rni.s32.f64 	%r3840, %fd3570;
	cvt.rn.f64.s32 	%fd3571, %r3840;
	fma.rn.f64 	%fd3572, %fd3571, 0dBFF921FB54442D18, %fd840;
	fma.rn.f64 	%fd3573, %fd3571, 0dBC91A62633145C00, %fd3572;
	fma.rn.f64 	%fd4069, %fd3571, 0dB97B839A252049C0, %fd3573;
	setp.ltu.f64 	%p940, %fd841, 0d41E0000000000000;
	@%p940 bra 	$L__BB40_900;
	{ // callseq 220, 0
	.param .b64 param0;
	st.param.f64 	[param0], %fd840;
	.param .align 16 .b8 retval0[16];
	call.uni (retval0), 
	__internal_trig_reduction_slowpathd, 
	(
	param0
	);
	ld.param.f64 	%fd4069, [retval0];
	ld.param.b32 	%r3840, [retval0+8];
	} // callseq 220
$L__BB40_900:
	shl.b32 	%r3086, %r3840, 6;
	cvt.u64.u32 	%rd636, %r3086;
	and.b64  	%rd637, %rd636, 64;
	mov.u64 	%rd638, __cudart_sin_cos_coeffs;
	add.s64 	%rd639, %rd638, %rd637;
	mul.rn.f64 	%fd3576, %fd4069, %fd4069;
	and.b32  	%r3087, %r3840, 1;
	setp.eq.b32 	%p941, %r3087, 1;
	selp.f64 	%fd3577, 0dBDA8FF8320FD8164, 0d3DE5DB65F9785EBA, %p941;
	ld.global.nc.v2.f64 	{%fd3578, %fd3579}, [%rd639];
	fma.rn.f64 	%fd3580, %fd3577, %fd3576, %fd3578;
	fma.rn.f64 	%fd3581, %fd3580, %fd3576, %fd3579;
	ld.global.nc.v2.f64 	{%fd3582, %fd3583}, [%rd639+16];
	fma.rn.f64 	%fd3584, %fd3581, %fd3576, %fd3582;
	fma.rn.f64 	%fd3585, %fd3584, %fd3576, %fd3583;
	ld.global.nc.v2.f64 	{%fd3586, %fd3587}, [%rd639+32];
	fma.rn.f64 	%fd3588, %fd3585, %fd3576, %fd3586;
	fma.rn.f64 	%fd3589, %fd3588, %fd3576, %fd3587;
	fma.rn.f64 	%fd3590, %fd3589, %fd4069, %fd4069;
	fma.rn.f64 	%fd3591, %fd3589, %fd3576, 0d3FF0000000000000;
	selp.f64 	%fd3592, %fd3591, %fd3590, %p941;
	and.b32  	%r3088, %r3840, 2;
	setp.eq.s32 	%p942, %r3088, 0;
	mov.f64 	%fd3593, 0d0000000000000000;
	sub.f64 	%fd3594, %fd3593, %fd3592;
	selp.f64 	%fd846, %fd3592, %fd3594, %p942;
	{
	.reg .b32 %temp; 
	mov.b64 	{%temp, %r1223}, %fd846;
	}
	mov.f64 	%fd3595, 0d4030000000000000;
	{
	.reg .b32 %temp; 
	mov.b64 	{%temp, %r3089}, %fd3595;
	}
	and.b32  	%r1225, %r3089, 2146435072;
	setp.eq.s32 	%p943, %r1225, 1072693248;
	abs.f64 	%fd847, %fd846;
	{ // callseq 221, 0
	.param .b64 param0;
	st.param.f64 	[param0], %fd847;
	.param .b64 param1;
	st.param.f64 	[param1], 0d4030000000000000;
	.param .b64 retval0;
	call.uni (retval0), 
	__internal_accurate_pow, 
	(
	param0, 
	param1
	);
	ld.param.f64 	%fd3596, [retval0];
	} // callseq 221
	setp.lt.s32 	%p944, %r1223, 0;
	neg.f64 	%fd3598, %fd3596;
	selp.f64 	%fd3599, %fd3598, %fd3596, %p943;
	selp.f64 	%fd4071, %fd3599, %fd3596, %p944;
	setp.neu.f64 	%p945, %fd846, 0d0000000000000000;
	@%p945 bra 	$L__BB40_902;
	selp.b32 	%r3090, %r1223, 0, %p943;
	setp.lt.s32 	%p947, %r3089, 0;
	or.b32  	%r3091, %r3090, 2146435072;
	selp.b32 	%r3092, %r3091, %r3090, %p947;
	mov.b32 	%r3093, 0;
	mov.b64 	%fd4071, {%r3093, %r3092};
$L__BB40_902:
	add.f64 	%fd3600, %fd846, 0d4030000000000000;
	{
	.reg .b32 %temp; 
	mov.b64 	{%temp, %r3094}, %fd3600;
	}
	and.b32  	%r3095, %r3094, 2146435072;
	setp.ne.s32 	%p948, %r3095, 2146435072;
	@%p948 bra 	$L__BB40_907;
	setp.num.f64 	%p949, %fd846, %fd846;
	@%p949 bra 	$L__BB40_905;
	mov.f64 	%fd3601, 0d4030000000000000;
	add.rn.f64 	%fd4071, %fd846, %fd3601;
	bra.uni 	$L__BB40_907;
$L__BB40_905:
	setp.neu.f64 	%p950, %fd847, 0d7FF0000000000000;
	@%p950 bra 	$L__BB40_907;
	setp.lt.s32 	%p951, %r1223, 0;
	setp.eq.s32 	%p952, %r1225, 1072693248;
	setp.lt.s32 	%p953, %r3089, 0;
	selp.b32 	%r3097, 0, 2146435072, %p953;
	and.b32  	%r3098, %r3089, 2147483647;
	setp.ne.s32 	%p954, %r3098, 1071644672;
	or.b32  	%r3099, %r3097, -2147483648;
	selp.b32 	%r3100, %r3099, %r3097, %p954;
	selp.b32 	%r3101, %r3100, %r3097, %p952;
	selp.b32 	%r3102, %r3101, %r3097, %p951;
	mov.b32 	%r3103, 0;
	mov.b64 	%fd4071, {%r3103, %r3102};
$L__BB40_907:
	setp.neu.f64 	%p955, %fd832, 0d0000000000000000;
	setp.eq.f64 	%p956, %fd846, 0d3FF0000000000000;
	fma.rn.f64 	%fd3602, %fd4071, 0d3FD999999999999A, 0d3FF3333333333333;
	selp.f64 	%fd3603, 0d3FF999999999999A, %fd3602, %p956;
	mul.f64 	%fd854, %fd4078, %fd4078;
	mul.f64 	%fd3604, %fd3603, %fd3603;
	sub.f64 	%fd3605, %fd854, %fd3604;
	mul.f64 	%fd855, %fd4077, %fd4077;
	add.f64 	%fd856, %fd855, %fd3605;
	@%p955 bra 	$L__BB40_909;
	setp.eq.s32 	%p957, %r1218, 1072693248;
	selp.b32 	%r3104, %r1216, 0, %p957;
	setp.lt.s32 	%p958, %r3070, 0;
	or.b32  	%r3105, %r3104, 2146435072;
	selp.b32 	%r3106, %r3105, %r3104, %p958;
	mov.b32 	%r3107, 0;
	mov.b64 	%fd4073, {%r3107, %r3106};
$L__BB40_909:
	setp.ne.s32 	%p959, %r1219, 2146435072;
	@%p959 bra 	$L__BB40_914;
	setp.num.f64 	%p960, %fd832, %fd832;
	@%p960 bra 	$L__BB40_912;
	mov.f64 	%fd3606, 0d3FF0000000000000;
	add.rn.f64 	%fd4073, %fd832, %fd3606;
	bra.uni 	$L__BB40_914;
$L__BB40_912:
	setp.neu.f64 	%p961, %fd833, 0d7FF0000000000000;
	@%p961 bra 	$L__BB40_914;
	setp.lt.s32 	%p962, %r1216, 0;
	setp.eq.s32 	%p963, %r1218, 1072693248;
	setp.lt.s32 	%p964, %r3070, 0;
	selp.b32 	%r3109, 0, 2146435072, %p964;
	and.b32  	%r3110, %r3070, 2147483647;
	setp.ne.s32 	%p965, %r3110, 1071644672;
	or.b32  	%r3111, %r3109, -2147483648;
	selp.b32 	%r3112, %r3111, %r3109, %p965;
	selp.b32 	%r3113, %r3112, %r3109, %p963;
	selp.b32 	%r3114, %r3113, %r3109, %p962;
	mov.b32 	%r3115, 0;
	mov.b64 	%fd4073, {%r3115, %r3114};
$L__BB40_914:
	setp.eq.f64 	%p966, %fd832, 0d3FF0000000000000;
	mul.f64 	%fd3607, %fd4073, 0d4010000000000000;
	selp.f64 	%fd862, 0d4010000000000000, %fd3607, %p966;
	abs.f64 	%fd863, %fd862;
	setp.neu.f64 	%p967, %fd863, 0d7FF0000000000000;
	@%p967 bra 	$L__BB40_916;
	mov.f64 	%fd3613, 0d0000000000000000;
	mul.rn.f64 	%fd4074, %fd862, %fd3613;
	mov.b32 	%r3841, 0;
	bra.uni 	$L__BB40_918;
$L__BB40_916:
	mul.f64 	%fd3608, %fd862, 0d3FE45F306DC9C883;
	cvt.rni.s32.f64 	%r3841, %fd3608;
	cvt.rn.f64.s32 	%fd3609, %r3841;
	fma.rn.f64 	%fd3610, %fd3609, 0dBFF921FB54442D18, %fd862;
	fma.rn.f64 	%fd3611, %fd3609, 0dBC91A62633145C00, %fd3610;
	fma.rn.f64 	%fd4074, %fd3609, 0dB97B839A252049C0, %fd3611;
	setp.ltu.f64 	%p968, %fd863, 0d41E0000000000000;
	@%p968 bra 	$L__BB40_918;
	{ // callseq 222, 0
	.param .b64 param0;
	st.param.f64 	[param0], %fd862;
	.param .align 16 .b8 retval0[16];
	call.uni (retval0), 
	__internal_trig_reduction_slowpathd, 
	(
	param0
	);
	ld.param.f64 	%fd4074, [retval0];
	ld.param.b32 	%r3841, [retval0+8];
	} // callseq 222
$L__BB40_918:
	shl.b32 	%r3118, %r3841, 6;
	cvt.u64.u32 	%rd640, %r3118;
	and.b64  	%rd641, %rd640, 64;
	add.s64 	%rd643, %rd638, %rd641;
	mul.rn.f64 	%fd3614, %fd4074, %fd4074;
	and.b32  	%r3119, %r3841, 1;
	setp.eq.b32 	%p969, %r3119, 1;
	selp.f64 	%fd3615, 0dBDA8FF8320FD8164, 0d3DE5DB65F9785EBA, %p969;
	ld.global.nc.v2.f64 	{%fd3616, %fd3617}, [%rd643];
	fma.rn.f64 	%fd3618, %fd3615, %fd3614, %fd3616;
	fma.rn.f64 	%fd3619, %fd3618, %fd3614, %fd3617;
	ld.global.nc.v2.f64 	{%fd3620, %fd3621}, [%rd643+16];
	fma.rn.f64 	%fd3622, %fd3619, %fd3614, %fd3620;
	fma.rn.f64 	%fd3623, %fd3622, %fd3614, %fd3621;
	ld.global.nc.v2.f64 	{%fd3624, %fd3625}, [%rd643+32];
	fma.rn.f64 	%fd3626, %fd3623, %fd3614, %fd3624;
	fma.rn.f64 	%fd3627, %fd3626, %fd3614, %fd3625;
	fma.rn.f64 	%fd3628, %fd3627, %fd4074, %fd4074;
	fma.rn.f64 	%fd3629, %fd3627, %fd3614, 0d3FF0000000000000;
	selp.f64 	%fd3630, %fd3629, %fd3628, %p969;
	and.b32  	%r3120, %r3841, 2;
	setp.eq.s32 	%p970, %r3120, 0;
	mov.f64 	%fd3631, 0d0000000000000000;
	sub.f64 	%fd3632, %fd3631, %fd3630;
	selp.f64 	%fd868, %fd3630, %fd3632, %p970;
	{
	.reg .b32 %temp; 
	mov.b64 	{%temp, %r1229}, %fd868;
	}
	mov.f64 	%fd3633, 0d4020000000000000;
	{
	.reg .b32 %temp; 
	mov.b64 	{%temp, %r3121}, %fd3633;
	}
	and.b32  	%r1231, %r3121, 2146435072;
	setp.eq.s32 	%p971, %r1231, 1071644672;
	abs.f64 	%fd869, %fd868;
	{ // callseq 223, 0
	.param .b64 param0;
	st.param.f64 	[param0], %fd869;
	.param .b64 param1;
	st.param.f64 	[param1], 0d4020000000000000;
	.param .b64 retval0;
	call.uni (retval0), 
	__internal_accurate_pow, 
	(
	param0, 
	param1
	);
	ld.param.f64 	%fd3634, [retval0];
	} // callseq 223
	setp.lt.s32 	%p972, %r1229, 0;
	neg.f64 	%fd3636, %fd3634;
	selp.f64 	%fd3637, %fd3636, %fd3634, %p971;
	selp.f64 	%fd4076, %fd3637, %fd3634, %p972;
	setp.neu.f64 	%p973, %fd868, 0d0000000000000000;
	@%p973 bra 	$L__BB40_920;
	setp.eq.s32 	%p974, %r1231, 1071644672;
	selp.b32 	%r3122, %r1229, 0, %p974;
	setp.lt.s32 	%p975, %r3121, 0;
	or.b32  	%r3123, %r3122, 2146435072;
	selp.b32 	%r3124, %r3123, %r3122, %p975;
	mov.b32 	%r3125, 0;
	mov.b64 	%fd4076, {%r3125, %r3124};
$L__BB40_920:
	add.f64 	%fd3638, %fd868, 0d4020000000000000;
	{
	.reg .b32 %temp; 
	mov.b64 	{%temp, %r3126}, %fd3638;
	}
	and.b32  	%r3127, %r3126, 2146435072;
	setp.ne.s32 	%p976, %r3127, 2146435072;
	@%p976 bra 	$L__BB40_925;
	setp.num.f64 	%p977, %fd868, %fd868;
	@%p977 bra 	$L__BB40_923;
	mov.f64 	%fd3639, 0d4020000000000000;
	add.rn.f64 	%fd4076, %fd868, %fd3639;
	bra.uni 	$L__BB40_925;
$L__BB40_923:
	setp.neu.f64 	%p978, %fd869, 0d7FF0000000000000;
	@%p978 bra 	$L__BB40_925;
	setp.lt.s32 	%p979, %r1229, 0;
	setp.eq.s32 	%p980, %r1231, 1071644672;
	setp.lt.s32 	%p981, %r3121, 0;
	selp.b32 	%r3129, 0, 2146435072, %p981;
	and.b32  	%r3130, %r3121, 2147483647;
	setp.ne.s32 	%p982, %r3130, 1071644672;
	or.b32  	%r3131, %r3129, -2147483648;
	selp.b32 	%r3132, %r3131, %r3129, %p982;
	selp.b32 	%r3133, %r3132, %r3129, %p980;
	selp.b32 	%r3134, %r3133, %r3129, %p979;
	mov.b32 	%r3135, 0;
	mov.b64 	%fd4076, {%r3135, %r3134};
$L__BB40_925:
	setp.eq.f64 	%p983, %fd868, 0d3FF0000000000000;
	fma.rn.f64 	%fd3640, %fd4076, 0dBFC999999999999A, 0d3FF2666666666666;
	selp.f64 	%fd3641, 0d3FEE666666666666, %fd3640, %p983;
	mul.f64 	%fd3642, %fd3641, %fd3641;
	sub.f64 	%fd3643, %fd3642, %fd854;
	sub.f64 	%fd876, %fd3643, %fd855;
	setp.leu.f64 	%p984, %fd856, 0d0000000000000000;
	@%p984 bra 	$L__BB40_927;
	add.f64 	%fd4078, %fd856, %fd4078;
	st.global.f64 	[%rd42], %fd4078;
	add.f64 	%fd4077, %fd856, %fd4077;
	st.global.f64 	[%rd42+8], %fd4077;
$L__BB40_927:
	setp.leu.f64 	%p985, %fd876, 0d0000000000000000;
	@%p985 bra 	$L__BB40_929;
	add.f64 	%fd3644, %fd876, %fd4078;
	st.global.f64 	[%rd42], %fd3644;
	add.f64 	%fd3645, %fd876, %fd4077;
	st.global.f64 	[%rd42+8], %fd3645;
$L__BB40_929:
	ld.global.u32 	%r3136, [%rd12];
	setp.ne.s32 	%p986, %r3136, 39;
	@%p986 bra 	$L__BB40_953;
	ld.global.u32 	%r1232, [%rd16];
	setp.lt.s32 	%p987, %r1232, 2;
	mov.f64 	%fd4082, 0d3FF0000000000000;
	@%p987 bra 	$L__BB40_942;
	cvt.u32.u64 	%r3138, %rd23;
	mul.lo.s32 	%r1233, %r1232, %r3138;
	add.s32 	%r1234, %r1232, -2;
	cvt.rn.f64.u32 	%fd881, %r1234;
	{
	.reg .b32 %temp; 
	mov.b64 	{%temp, %r1235}, %fd881;
	}
	shr.u32 	%r3139, %r1235, 20;
	and.b32  	%r3140, %r3139, 2047;
	add.s32 	%r3141, %r3140, -1012;
	mov.b64 	%rd644, %fd881;
	shl.b64 	%rd65, %rd644, %r3141;
	setp.lt.s32 	%p988, %r1235, 0;
	selp.b32 	%r1236, 0, 2146435072, %p988;
	and.b32  	%r1237, %r1235, 2147483647;
	or.b32  	%r1238, %r1236, -2147483648;
	shl.b32 	%r3142, %r1232, 1;
	cvt.rn.f64.u32 	%fd882, %r3142;
	mov.f64 	%fd4079, 0d0000000000000000;
	mov.b32 	%r3842, 1;
$L__BB40_932:
	setp.lt.s32 	%p989, %r1235, 0;
	setp.eq.s64 	%p990, %rd65, -9223372036854775808;
	add.s32 	%r3143, %r3842, %r1233;
	mul.wide.u32 	%rd645, %r3143, 8;
	add.s64 	%rd646, %rd11, %rd645;
	ld.global.f64 	%fd884, [%rd646];
	{
	.reg .b32 %temp; 
	mov.b64 	{%temp, %r3144}, %fd884;
	}
	abs.f64 	%fd885, %fd884;
	{ // callseq 224, 0
	.param .b64 param0;
	st.param.f64 	[param0], %fd885;
	.param .b64 param1;
	st.param.f64 	[param1], %fd881;
	.param .b64 retval0;
	call.uni (retval0), 
	__internal_accurate_pow, 
	(
	param0, 
	param1
	);
	ld.param.f64 	%fd3648, [retval0];
	} // callseq 224
	setp.lt.s32 	%p991, %r3144, 0;
	and.pred  	%p9, %p991, %p990;
	neg.f64 	%fd3650, %fd3648;
	selp.f64 	%fd3651, %fd3650, %fd3648, %p9;
	setp.eq.f64 	%p992, %fd884, 0d0000000000000000;
	selp.b32 	%r3145, %r3144, 0, %p990;
	or.b32  	%r3146, %r3145, 2146435072;
	selp.b32 	%r3147, %r3146, %r3145, %p989;
	mov.b32 	%r3148, 0;
	mov.b64 	%fd3652, {%r3148, %r3147};
	selp.f64 	%fd4080, %fd3652, %fd3651, %p992;
	add.f64 	%fd3653, %fd884, %fd881;
	{
	.reg .b32 %temp; 
	mov.b64 	{%temp, %r3149}, %fd3653;
	}
	and.b32  	%r3150, %r3149, 2146435072;
	setp.ne.s32 	%p993, %r3150, 2146435072;
	@%p993 bra 	$L__BB40_937;
	setp.num.f64 	%p994, %fd884, %fd884;
	@%p994 bra 	$L__BB40_935;
	add.rn.f64 	%fd4080, %fd884, %fd881;
	bra.uni 	$L__BB40_937;
$L__BB40_935:
	setp.neu.f64 	%p995, %fd885, 0d7FF0000000000000;
	@%p995 bra 	$L__BB40_937;
	setp.ne.s32 	%p996, %r1237, 1071644672;
	selp.b32 	%r3152, %r1238, %r1236, %p996;
	selp.b32 	%r3153, %r3152, %r1236, %p9;
	mov.b32 	%r3154, 0;
	mov.b64 	%fd4080, {%r3154, %r3153};
$L__BB40_937:
	setp.eq.s32 	%p997, %r1234, 0;
	setp.eq.f64 	%p998, %fd884, 0d3FF0000000000000;
	add.f64 	%fd3654, %fd4080, 0dBFE0000000000000;
	selp.f64 	%fd3655, 0d3FE0000000000000, %fd3654, %p997;
	selp.f64 	%fd3656, 0d3FE0000000000000, %fd3655, %p998;
	cvt.rn.f64.u32 	%fd3657, %r3842;
	div.rn.f64 	%fd3658, %fd3657, %fd882;
	sub.f64 	%fd3659, %fd3656, %fd3658;
	mul.f64 	%fd3660, %fd3659, %fd3659;
	mul.f64 	%fd890, %fd3660, 0dC024000000000000;
	fma.rn.f64 	%fd3661, %fd890, 0d3FF71547652B82FE, 0d4338000000000000;
	{
	.reg .b32 %temp; 
	mov.b64 	{%r1240, %temp}, %fd3661;
	}
	mov.f64 	%fd3662, 0dC338000000000000;
	add.rn.f64 	%fd3663, %fd3661, %fd3662;
	fma.rn.f64 	%fd3664, %fd3663, 0dBFE62E42FEFA39EF, %fd890;
	fma.rn.f64 	%fd3665, %fd3663, 0dBC7ABC9E3B39803F, %fd3664;
	fma.rn.f64 	%fd3666, %fd3665, 0d3E5ADE1569CE2BDF, 0d3E928AF3FCA213EA;
	fma.rn.f64 	%fd3667, %fd3666, %fd3665, 0d3EC71DEE62401315;
	fma.rn.f64 	%fd3668, %fd3667, %fd3665, 0d3EFA01997C89EB71;
	fma.rn.f64 	%fd3669, %fd3668, %fd3665, 0d3F2A01A014761F65;
	fma.rn.f64 	%fd3670, %fd3669, %fd3665, 0d3F56C16C1852B7AF;
	fma.rn.f64 	%fd3671, %fd3670, %fd3665, 0d3F81111111122322;
	fma.rn.f64 	%fd3672, %fd3671, %fd3665, 0d3FA55555555502A1;
	fma.rn.f64 	%fd3673, %fd3672, %fd3665, 0d3FC5555555555511;
	fma.rn.f64 	%fd3674, %fd3673, %fd3665, 0d3FE000000000000B;
	fma.rn.f64 	%fd3675, %fd3674, %fd3665, 0d3FF0000000000000;
	fma.rn.f64 	%fd3676, %fd3675, %fd3665, 0d3FF0000000000000;
	{
	.reg .b32 %temp; 
	mov.b64 	{%r1241, %temp}, %fd3676;
	}
	{
	.reg .b32 %temp; 
	mov.b64 	{%temp, %r1242}, %fd3676;
	}
	shl.b32 	%r3155, %r1240, 20;
	add.s32 	%r3156, %r3155, %r1242;
	mov.b64 	%fd4081, {%r1241, %r3156};
	{
	.reg .b32 %temp; 
	mov.b64 	{%temp, %r3157}, %fd890;
	}
	mov.b32 	%f477, %r3157;
	abs.f32 	%f52, %f477;
	setp.lt.f32 	%p999, %f52, 0f4086232B;
	@%p999 bra 	$L__BB40_940;
	setp.lt.f64 	%p1000, %fd890, 0d0000000000000000;
	add.f64 	%fd3677, %fd890, 0d7FF0000000000000;
	selp.f64 	%fd4081, 0d0000000000000000, %fd3677, %p1000;
	setp.geu.f32 	%p1001, %f52, 0f40874800;
	@%p1001 bra 	$L__BB40_940;
	shr.u32 	%r3158, %r1240, 31;
	add.s32 	%r3159, %r1240, %r3158;
	shr.s32 	%r3160, %r3159, 1;
	shl.b32 	%r3161, %r3160, 20;
	add.s32 	%r3162, %r1242, %r3161;
	mov.b64 	%fd3678, {%r1241, %r3162};
	sub.s32 	%r3163, %r1240, %r3160;
	shl.b32 	%r3164, %r3163, 20;
	add.s32 	%r3165, %r3164, 1072693248;
	mov.b32 	%r3166, 0;
	mov.b64 	%fd3679, {%r3166, %r3165};
	mul.f64 	%fd4081, %fd3679, %fd3678;
$L__BB40_940:
	mov.f64 	%fd3680, 0d3FF0000000000000;
	sub.f64 	%fd3681, %fd3680, %fd4081;
	add.f64 	%fd4079, %fd4079, %fd3681;
	add.s32 	%r3842, %r3842, 1;
	setp.ne.s32 	%p1002, %r3842, %r1232;
	@%p1002 bra 	$L__BB40_932;
	add.f64 	%fd4082, %fd4079, 0d3FF0000000000000;
$L__BB40_942:
	cvt.u32.u64 	%r3167, %rd23;
	mul.lo.s32 	%r3168, %r1232, %r3167;
	mul.wide.s32 	%rd647, %r3168, 8;
	add.s64 	%rd648, %rd11, %rd647;
	ld.global.f64 	%fd3682, [%rd648];
	mul.f64 	%fd898, %fd4082, %fd3682;
	st.global.f64 	[%rd42], %fd898;
	div.rn.f64 	%fd3683, %fd898, %fd4082;
	cvt.rn.f32.f64 	%f53, %fd3683;
	abs.f32 	%f54, %f53;
	setp.eq.f32 	%p1003, %f53, 0f3F800000;
	mov.f32 	%f744, 0f3F800000;
	@%p1003 bra 	$L__BB40_949;
	setp.num.f32 	%p1004, %f54, %f54;
	@%p1004 bra 	$L__BB40_945;
	mov.f32 	%f535, 0f3F19999A;
	add.rn.f32 	%f744, %f53, %f535;
	bra.uni 	$L__BB40_949;
$L__BB40_945:
	setp.neu.f32 	%p1005, %f53, 0f00000000;
	setp.neu.f32 	%p1006, %f54, 0f7F800000;
	and.pred  	%p1007, %p1005, %p1006;
	@%p1007 bra 	$L__BB40_947;
	add.f32 	%f534, %f53, %f53;
	mov.b32 	%r3178, %f534;
	and.b32  	%r3179, %r3178, 2147483647;
	mov.b32 	%f744, %r3179;
	bra.uni 	$L__BB40_949;
$L__BB40_947:
	setp.lt.f32 	%p1008, %f54, 0f00800000;
	mul.f32 	%f479, %f54, 0f4B800000;
	selp.f32 	%f480, %f479, %f54, %p1008;
	mov.b32 	%r3169, %f480;
	add.s32 	%r3170, %r3169, -1060439283;
	and.b32  	%r3171, %r3170, -8388608;
	sub.s32 	%r3172, %r3169, %r3171;
	mov.b32 	%f481, %r3172;
	cvt.rn.f32.s32 	%f482, %r3171;
	selp.f32 	%f483, 0fC1C00000, 0f00000000, %p1008;
	fma.rn.f32 	%f484, %f482, 0f34000000, %f483;
	add.f32 	%f485, %f481, 0fBF800000;
	add.f32 	%f486, %f481, 0f3F800000;
	rcp.approx.ftz.f32 	%f487, %f486;
	add.f32 	%f488, %f485, %f485;
	mul.f32 	%f489, %f488, %f487;
	mul.f32 	%f490, %f489, %f489;
	neg.f32 	%f491, %f489;
	sub.f32 	%f492, %f485, %f489;
	add.f32 	%f493, %f492, %f492;
	fma.rn.f32 	%f494, %f491, %f485, %f493;
	mul.rn.f32 	%f495, %f487, %f494;
	fma.rn.f32 	%f496, %f490, 0f3A2C32E4, 0f3B52E7DB;
	fma.rn.f32 	%f497, %f496, %f490, 0f3C93BB73;
	fma.rn.f32 	%f498, %f497, %f490, 0f3DF6384F;
	mul.rn.f32 	%f499, %f498, %f490;
	fma.rn.f32 	%f500, %f489, 0f3FB8AA3B, %f484;
	mul.f32 	%f501, %f499, 0f40400000;
	sub.f32 	%f502, %f484, %f500;
	fma.rn.f32 	%f503, %f489, 0f3FB8AA3B, %f502;
	fma.rn.f32 	%f504, %f495, 0f3FB8AA3B, %f503;
	fma.rn.f32 	%f505, %f489, 0f32A55E34, %f504;
	fma.rn.f32 	%f506, %f501, %f495, %f505;
	fma.rn.f32 	%f507, %f499, %f489, %f506;
	add.rn.f32 	%f508, %f500, %f507;
	mov.f32 	%f509, 0f3F19999A;
	mul.rn.f32 	%f510, %f508, %f509;
	cvt.rni.f32.f32 	%f511, %f510;
	sub.f32 	%f512, %f510, %f511;
	neg.f32 	%f513, %f510;
	fma.rn.f32 	%f514, %f508, 0f3F19999A, %f513;
	neg.f32 	%f515, %f500;
	add.rn.f32 	%f516, %f508, %f515;
	neg.f32 	%f517, %f516;
	add.rn.f32 	%f518, %f507, %f517;
	fma.rn.f32 	%f519, %f518, 0f3F19999A, %f514;
	add.f32 	%f520, %f512, %f519;
	setp.gt.f32 	%p1009, %f511, 0f00000000;
	selp.b32 	%r3173, 0, -2097152000, %p1009;
	setp.geu.f32 	%p1010, %f53, 0f00000000;
	setp.lt.f32 	%p1011, %f510, 0f00000000;
	selp.f32 	%f521, 0f00000000, 0f7F800000, %p1011;
	abs.f32 	%f522, %f510;
	setp.gt.f32 	%p1012, %f522, 0f43180000;
	cvt.rzi.s32.f32 	%r3174, %f511;
	shl.b32 	%r3175, %r3174, 23;
	sub.s32 	%r3176, %r3175, %r3173;
	mov.b32 	%f523, %r3176;
	add.s32 	%r3177, %r3173, 2130706432;
	mov.b32 	%f524, %r3177;
	fma.rn.f32 	%f525, %f520, 0f391FCB8E, 0f3AAF85ED;
	fma.rn.f32 	%f526, %f525, %f520, 0f3C1D9856;
	fma.rn.f32 	%f527, %f526, %f520, 0f3D6357BB;
	fma.rn.f32 	%f528, %f527, %f520, 0f3E75FDEC;
	fma.rn.f32 	%f529, %f528, %f520, 0f3F317218;
	fma.rn.f32 	%f530, %f529, %f520, 0f3F800000;
	mul.f32 	%f531, %f530, %f524;
	mul.f32 	%f532, %f531, %f523;
	selp.f32 	%f744, %f521, %f532, %p1012;
	@%p1010 bra 	$L__BB40_949;
	mov.f32 	%f744, 0f7FFFFFFF;
$L__BB40_949:
	mov.f32 	%f536, 0f3F800000;
	sub.f32 	%f537, %f536, %f744;
	cvt.f64.f32 	%fd3684, %f537;
	mul.f64 	%fd899, %fd4082, %fd3684;
	st.global.f64 	[%rd42+8], %fd899;
	mul.f64 	%fd3685, %fd898, %fd898;
	mul.f64 	%fd3686, %fd3685, 0dBFE47AE147AE147B;
	sub.f64 	%fd3687, %fd3686, %fd899;
	add.f64 	%fd3688, %fd3687, 0d3FF0000000000000;
	mul.f64 	%fd3689, %fd3685, 0dBFD70A3D70A3D70A;
	sub.f64 	%fd3690, %fd3689, %fd899;
	add.f64 	%fd3691, %fd3690, 0d3FF0000000000000;
	mul.f64 	%fd3692, %fd3688, %fd3691;
	add.f64 	%fd3693, %fd898, 0d3FD6666666666666;
	neg.f64 	%fd3694, %fd3693;
	mul.f64 	%fd3695, %fd3693, %fd3694;
	sub.f64 	%fd3696, %fd3695, %fd899;
	mov.f32 	%f538, 0fB289CDE4;
	mov.f32 	%f539, 0f3ED9DF52;
	mul.rn.f32 	%f540, %f539, %f538;
	mov.f32 	%f541, 0f3DB5B6FF;
	mov.f32 	%f542, 0f3DF98CBE;
	mul.rn.f32 	%f543, %f542, %f541;
	fma.rn.f32 	%f544, %f540, 0f3FB8AA3B, 0f32169378;
	fma.rn.f32 	%f545, 0f3E9882BA, 0f32A55E34, %f544;
	mul.f32 	%f546, %f543, 0f40400000;
	fma.rn.f32 	%f547, %f546, %f540, %f545;
	fma.rn.f32 	%f548, %f543, 0f3E9882BA, %f547;
	mov.f32 	%f549, 0f3EDC06BF;
	add.rn.f32 	%f550, %f549, %f548;
	mov.f32 	%f551, 0fBEDC06BF;
	add.rn.f32 	%f552, %f550, %f551;
	neg.f32 	%f553, %f552;
	add.rn.f32 	%f554, %f548, %f553;
	mov.f32 	%f555, 0f40000000;
	mul.rn.f32 	%f556, %f550, %f555;
	neg.f32 	%f557, %f556;
	fma.rn.f32 	%f558, %f550, 0f40000000, %f557;
	fma.rn.f32 	%f559, %f554, 0f40000000, %f558;
	cvt.rni.f32.f32 	%f560, %f556;
	sub.f32 	%f561, %f556, %f560;
	add.f32 	%f562, %f561, %f559;
	fma.rn.f32 	%f563, %f562, 0f391FCB8E, 0f3AAF85ED;
	fma.rn.f32 	%f564, %f563, %f562, 0f3C1D9856;
	fma.rn.f32 	%f565, %f564, %f562, 0f3D6357BB;
	fma.rn.f32 	%f566, %f565, %f562, 0f3E75FDEC;
	fma.rn.f32 	%f567, %f566, %f562, 0f3F317218;
	fma.rn.f32 	%f568, %f567, %f562, 0f3F800000;
	cvt.rzi.s32.f32 	%r3180, %f560;
	setp.gt.f32 	%p1013, %f560, 0f00000000;
	selp.b32 	%r3181, 0, -2097152000, %p1013;
	add.s32 	%r3182, %r3181, 2130706432;
	mov.b32 	%f569, %r3182;
	mul.f32 	%f570, %f568, %f569;
	shl.b32 	%r3183, %r3180, 23;
	sub.s32 	%r3184, %r3183, %r3181;
	mov.b32 	%f571, %r3184;
	mul.f32 	%f572, %f570, %f571;
	abs.f32 	%f573, %f556;
	setp.gt.f32 	%p1014, %f573, 0f43180000;
	setp.lt.f32 	%p1015, %f556, 0f00000000;
	selp.f32 	%f574, 0f00000000, 0f7F800000, %p1015;
	selp.f32 	%f575, %f574, %f572, %p1014;
	cvt.f64.f32 	%fd3697, %f575;
	add.f64 	%fd3698, %fd3696, %fd3697;
	add.f64 	%fd3699, %fd898, 0d3FC3333333333333;
	neg.f64 	%fd3700, %fd3699;
	mul.f64 	%fd3701, %fd3699, %fd3700;
	sub.f64 	%fd3702, %fd3701, %fd899;
	mov.f32 	%f576, 0f31A581C8;
	mov.f32 	%f577, 0f3EEE23B8;
	mul.rn.f32 	%f578, %f577, %f576;
	mov.f32 	%f579, 0f3C9F7F81;
	mov.f32 	%f580, 0f3DF6F109;
	mul.rn.f32 	%f581, %f580, %f579;
	fma.rn.f32 	%f582, %f578, 0f3FB8AA3B, 0fB19D6288;
	fma.rn.f32 	%f583, 0f3E0EE23A, 0f32A55E34, %f582;
	mul.f32 	%f584, %f581, 0f40400000;
	fma.rn.f32 	%f585, %f584, %f578, %f583;
	fma.rn.f32 	%f586, %f581, 0f3E0EE23A, %f585;
	mov.f32 	%f587, 0f3E4E233A;
	add.rn.f32 	%f588, %f587, %f586;
	mov.f32 	%f589, 0fBE4E233A;
	add.rn.f32 	%f590, %f588, %f589;
	neg.f32 	%f591, %f590;
	add.rn.f32 	%f592, %f586, %f591;
	mul.rn.f32 	%f593, %f588, %f555;
	neg.f32 	%f594, %f593;
	fma.rn.f32 	%f595, %f588, 0f40000000, %f594;
	fma.rn.f32 	%f596, %f592, 0f40000000, %f595;
	cvt.rni.f32.f32 	%f597, %f593;
	sub.f32 	%f598, %f593, %f597;
	add.f32 	%f599, %f598, %f596;
	fma.rn.f32 	%f600, %f599, 0f391FCB8E, 0f3AAF85ED;
	fma.rn.f32 	%f601, %f600, %f599, 0f3C1D9856;
	fma.rn.f32 	%f602, %f601, %f599, 0f3D6357BB;
	fma.rn.f32 	%f603, %f602, %f599, 0f3E75FDEC;
	fma.rn.f32 	%f604, %f603, %f599, 0f3F317218;
	fma.rn.f32 	%f605, %f604, %f599, 0f3F800000;
	cvt.rzi.s32.f32 	%r3185, %f597;
	setp.gt.f32 	%p1016, %f597, 0f00000000;
	selp.b32 	%r3186, 0, -2097152000, %p1016;
	add.s32 	%r3187, %r3186, 2130706432;
	mov.b32 	%f606, %r3187;
	mul.f32 	%f607, %f605, %f606;
	shl.b32 	%r3188, %r3185, 23;
	sub.s32 	%r3189, %r3188, %r3186;
	mov.b32 	%f608, %r3189;
	mul.f32 	%f609, %f607, %f608;
	abs.f32 	%f610, %f593;
	setp.gt.f32 	%p1017, %f610, 0f43180000;
	setp.lt.f32 	%p1018, %f593, 0f00000000;
	selp.f32 	%f611, 0f00000000, 0f7F800000, %p1018;
	selp.f32 	%f612, %f611, %f609, %p1017;
	cvt.f64.f32 	%fd3703, %f612;
	add.f64 	%fd3704, %fd3702, %fd3703;
	mul.f64 	%fd3705, %fd3698, %fd3704;
	setp.gt.f64 	%p1019, %fd3692, %fd3705;
	selp.f64 	%fd900, %fd3705, %fd3692, %p1019;
	setp.leu.f64 	%p1020, %fd900, 0d0000000000000000;
	@%p1020 bra 	$L__BB40_953;
	ld.global.f64 	%fd901, [%rd9];
	setp.geu.f64 	%p1021, %fd901, 0d0000000000000000;
	@%p1021 bra 	$L__BB40_952;
	add.f64 	%fd3709, %fd900, 0d3FF199999999999A;
	st.global.f64 	[%rd42], %fd3709;
	st.global.f64 	[%rd42+8], %fd3709;
	bra.uni 	$L__BB40_953;
$L__BB40_952:
	fma.rn.f64 	%fd3706, %fd900, %fd901, %fd898;
	st.global.f64 	[%rd42], %fd3706;
	ld.global.f64 	%fd3707, [%rd9];
	fma.rn.f64 	%fd3708, %fd900, %fd3707, %fd899;
	st.global.f64 	[%rd42+8], %fd3708;
$L__BB40_953:
	ld.global.u32 	%r3190, [%rd12];
	setp.ne.s32 	%p1022, %r3190, 310;
	@%p1022 bra 	$L__BB40_987;
	ld.global.u32 	%r1244, [%rd16];
	setp.lt.s32 	%p1023, %r1244, 2;
	mov.f64 	%fd4087, 0d3FF0000000000000;
	@%p1023 bra 	$L__BB40_966;
	cvt.u32.u64 	%r3192, %rd23;
	cvt.rn.f64.u32 	%fd902, %r1244;
	mul.lo.s32 	%r1245, %r1244, %r3192;
	mov.f64 	%fd4083, 0d0000000000000000;
	mov.b32 	%r3843, 1;
	mov.u64 	%rd653, __cudart_sin_cos_coeffs;
$L__BB40_956:
	cvt.rn.f64.u32 	%fd3712, %r3843;
	div.rn.f64 	%fd3713, %fd3712, %fd902;
	add.s32 	%r3193, %r3843, %r1245;
	mul.wide.u32 	%rd649, %r3193, 8;
	add.s64 	%rd650, %rd11, %rd649;
	ld.global.f64 	%fd3714, [%rd650];
	sub.f64 	%fd3715, %fd3714, %fd3713;
	mul.f64 	%fd3716, %fd3715, %fd3715;
	mul.f64 	%fd904, %fd3716, 0dC024000000000000;
	fma.rn.f64 	%fd3717, %fd904, 0d3FF71547652B82FE, 0d4338000000000000;
	{
	.reg .b32 %temp; 
	mov.b64 	{%r1247, %temp}, %fd3717;
	}
	mov.f64 	%fd3718, 0dC338000000000000;
	add.rn.f64 	%fd3719, %fd3717, %fd3718;
	fma.rn.f64 	%fd3720, %fd3719, 0dBFE62E42FEFA39EF, %fd904;
	fma.rn.f64 	%fd3721, %fd3719, 0dBC7ABC9E3B39803F, %fd3720;
	fma.rn.f64 	%fd3722, %fd3721, 0d3E5ADE1569CE2BDF, 0d3E928AF3FCA213EA;
	fma.rn.f64 	%fd3723, %fd3722, %fd3721, 0d3EC71DEE62401315;
	fma.rn.f64 	%fd3724, %fd3723, %fd3721, 0d3EFA01997C89EB71;
	fma.rn.f64 	%fd3725, %fd3724, %fd3721, 0d3F2A01A014761F65;
	fma.rn.f64 	%fd3726, %fd3725, %fd3721, 0d3F56C16C1852B7AF;
	fma.rn.f64 	%fd3727, %fd3726, %fd3721, 0d3F81111111122322;
	fma.rn.f64 	%fd3728, %fd3727, %fd3721, 0d3FA55555555502A1;
	fma.rn.f64 	%fd3729, %fd3728, %fd3721, 0d3FC5555555555511;
	fma.rn.f64 	%fd3730, %fd3729, %fd3721, 0d3FE000000000000B;
	fma.rn.f64 	%fd3731, %fd3730, %fd3721, 0d3FF0000000000000;
	fma.rn.f64 	%fd3732, %fd3731, %fd3721, 0d3FF0000000000000;
	{
	.reg .b32 %temp; 
	mov.b64 	{%r1248, %temp}, %fd3732;
	}
	{
	.reg .b32 %temp; 
	mov.b64 	{%temp, %r1249}, %fd3732;
	}
	shl.b32 	%r3194, %r1247, 20;
	add.s32 	%r3195, %r3194, %r1249;
	mov.b64 	%fd4084, {%r1248, %r3195};
	{
	.reg .b32 %temp; 
	mov.b64 	{%temp, %r3196}, %fd904;
	}
	mov.b32 	%f613, %r3196;
	abs.f32 	%f59, %f613;
	setp.lt.f32 	%p1024, %f59, 0f4086232B;
	@%p1024 bra 	$L__BB40_959;
	setp.lt.f64 	%p1025, %fd904, 0d0000000000000000;
	add.f64 	%fd3733, %fd904, 0d7FF0000000000000;
	selp.f64 	%fd4084, 0d0000000000000000, %fd3733, %p1025;
	setp.geu.f32 	%p1026, %f59, 0f40874800;
	@%p1026 bra 	$L__BB40_959;
	shr.u32 	%r3197, %r1247, 31;
	add.s32 	%r3198, %r1247, %r3197;
	shr.s32 	%r3199, %r3198, 1;
	shl.b32 	%r3200, %r3199, 20;
	add.s32 	%r3201, %r1249, %r3200;
	mov.b64 	%fd3734, {%r1248, %r3201};
	sub.s32 	%r3202, %r1247, %r3199;
	shl.b32 	%r3203, %r3202, 20;
	add.s32 	%r3204, %r3203, 1072693248;
	mov.b32 	%r3205, 0;
	mov.b64 	%fd3735, {%r3205, %r3204};
	mul.f64 	%fd4084, %fd3735, %fd3734;
$L__BB40_959:
	mov.f64 	%fd3736, 0d3FF0000000000000;
	sub.f64 	%fd3737, %fd3736, %fd4084;
	mul.f64 	%fd3738, %fd3737, %fd3737;
	mul.f64 	%fd909, %fd3738, 0d3FB999999999999A;
	mul.f64 	%fd910, %fd3737, 0d401921FB54442D18;
	abs.f64 	%fd911, %fd910;
	setp.neu.f64 	%p1027, %fd911, 0d7FF0000000000000;
	@%p1027 bra 	$L__BB40_961;
	mov.f64 	%fd3744, 0d0000000000000000;
	mul.rn.f64 	%fd4086, %fd910, %fd3744;
	mov.b32 	%r3845, 1;
	bra.uni 	$L__BB40_964;
$L__BB40_961:
	mul.f64 	%fd3739, %fd910, 0d3FE45F306DC9C883;
	cvt.rni.s32.f64 	%r3844, %fd3739;
	cvt.rn.f64.s32 	%fd3740, %r3844;
	fma.rn.f64 	%fd3741, %fd3740, 0dBFF921FB54442D18, %fd910;
	fma.rn.f64 	%fd3742, %fd3740, 0dBC91A62633145C00, %fd3741;
	fma.rn.f64 	%fd4086, %fd3740, 0dB97B839A252049C0, %fd3742;
	setp.ltu.f64 	%p1028, %fd911, 0d41E0000000000000;
	@%p1028 bra 	$L__BB40_963;
	{ // callseq 225, 0
	.param .b64 param0;
	st.param.f64 	[param0], %fd910;
	.param .align 16 .b8 retval0[16];
	call.uni (retval0), 
	__internal_trig_reduction_slowpathd, 
	(
	param0
	);
	ld.param.f64 	%fd4086, [retval0];
	ld.param.b32 	%r3844, [retval0+8];
	} // callseq 225
$L__BB40_963:
	add.s32 	%r3845, %r3844, 1;
$L__BB40_964:
	shl.b32 	%r3208, %r3845, 6;
	cvt.u64.u32 	%rd651, %r3208;
	and.b64  	%rd652, %rd651, 64;
	add.s64 	%rd654, %rd653, %rd652;
	mul.rn.f64 	%fd3745, %fd4086, %fd4086;
	and.b32  	%r3209, %r3845, 1;
	setp.eq.b32 	%p1029, %r3209, 1;
	selp.f64 	%fd3746, 0dBDA8FF8320FD8164, 0d3DE5DB65F9785EBA, %p1029;
	ld.global.nc.v2.f64 	{%fd3747, %fd3748}, [%rd654];
	fma.rn.f64 	%fd3749, %fd3746, %fd3745, %fd3747;
	fma.rn.f64 	%fd3750, %fd3749, %fd3745, %fd3748;
	ld.global.nc.v2.f64 	{%fd3751, %fd3752}, [%rd654+16];
	fma.rn.f64 	%fd3753, %fd3750, %fd3745, %fd3751;
	fma.rn.f64 	%fd3754, %fd3753, %fd3745, %fd3752;
	ld.global.nc.v2.f64 	{%fd3755, %fd3756}, [%rd654+32];
	fma.rn.f64 	%fd3757, %fd3754, %fd3745, %fd3755;
	fma.rn.f64 	%fd3758, %fd3757, %fd3745, %fd3756;
	fma.rn.f64 	%fd3759, %fd3758, %fd4086, %fd4086;
	fma.rn.f64 	%fd3760, %fd3758, %fd3745, 0d3FF0000000000000;
	selp.f64 	%fd3761, %fd3760, %fd3759, %p1029;
	and.b32  	%r3210, %r3845, 2;
	setp.eq.s32 	%p1030, %r3210, 0;
	mov.f64 	%fd3762, 0d0000000000000000;
	sub.f64 	%fd3763, %fd3762, %fd3761;
	selp.f64 	%fd3764, %fd3761, %fd3763, %p1030;
	mul.f64 	%fd3765, %fd3764, 0d3FF8000000000000;
	div.rn.f64 	%fd3766, %fd909, %fd902;
	sub.f64 	%fd3767, %fd3766, %fd3765;
	add.f64 	%fd3768, %fd3767, 0d3FF8000000000000;
	add.f64 	%fd4083, %fd4083, %fd3768;
	add.s32 	%r3843, %r3843, 1;
	setp.ne.s32 	%p1031, %r3843, %r1244;
	@%p1031 bra 	$L__BB40_956;
	add.f64 	%fd4087, %fd4083, 0d3FF0000000000000;
$L__BB40_966:
	cvt.u32.u64 	%r3211, %rd23;
	mul.lo.s32 	%r3212, %r1244, %r3211;
	mul.wide.s32 	%rd655, %r3212, 8;
	add.s64 	%rd656, %rd11, %rd655;
	ld.global.f64 	%fd3769, [%rd656];
	cvt.rn.f32.f64 	%f60, %fd3769;
	cvt.rn.f32.s32 	%f61, %r1244;
	mul.f32 	%f615, %f61, 0f3F000000;
	cvt.rzi.f32.f32 	%f616, %f615;
	add.f32 	%f617, %f616, %f616;
	sub.f32 	%f618, %f61, %f617;
	abs.f32 	%f62, %f618;
	abs.f32 	%f63, %f60;
	setp.lt.f32 	%p1032, %f63, 0f00800000;
	mul.f32 	%f619, %f63, 0f4B800000;
	selp.f32 	%f620, %f619, %f63, %p1032;
	selp.f32 	%f621, 0fC1C00000, 0f00000000, %p1032;
	mov.b32 	%r3213, %f620;
	add.s32 	%r3214, %r3213, -1060439283;
	and.b32  	%r3215, %r3214, -8388608;
	sub.s32 	%r3216, %r3213, %r3215;
	mov.b32 	%f622, %r3216;
	cvt.rn.f32.s32 	%f623, %r3215;
	fma.rn.f32 	%f624, %f623, 0f34000000, %f621;
	add.f32 	%f625, %f622, 0fBF800000;
	add.f32 	%f626, %f622, 0f3F800000;
	rcp.approx.ftz.f32 	%f627, %f626;
	add.f32 	%f628, %f625, %f625;
	mul.f32 	%f629, %f628, %f627;
	mul.f32 	%f630, %f629, %f629;
	sub.f32 	%f631, %f625, %f629;
	add.f32 	%f632, %f631, %f631;
	neg.f32 	%f633, %f629;
	fma.rn.f32 	%f634, %f633, %f625, %f632;
	mul.rn.f32 	%f635, %f627, %f634;
	fma.rn.f32 	%f636, %f630, 0f3A2C32E4, 0f3B52E7DB;
	fma.rn.f32 	%f637, %f636, %f630, 0f3C93BB73;
	fma.rn.f32 	%f638, %f637, %f630, 0f3DF6384F;
	mul.rn.f32 	%f639, %f638, %f630;
	fma.rn.f32 	%f640, %f629, 0f3FB8AA3B, %f624;
	sub.f32 	%f641, %f624, %f640;
	fma.rn.f32 	%f642, %f629, 0f3FB8AA3B, %f641;
	fma.rn.f32 	%f643, %f635, 0f3FB8AA3B, %f642;
	fma.rn.f32 	%f644, %f629, 0f32A55E34, %f643;
	mul.f32 	%f645, %f639, 0f40400000;
	fma.rn.f32 	%f646, %f645, %f635, %f644;
	fma.rn.f32 	%f647, %f639, %f629, %f646;
	add.rn.f32 	%f648, %f640, %f647;
	neg.f32 	%f649, %f640;
	add.rn.f32 	%f650, %f648, %f649;
	neg.f32 	%f651, %f650;
	add.rn.f32 	%f652, %f647, %f651;
	mul.rn.f32 	%f653, %f648, %f61;
	neg.f32 	%f654, %f653;
	fma.rn.f32 	%f655, %f648, %f61, %f654;
	fma.rn.f32 	%f656, %f652, %f61, %f655;
	cvt.rni.f32.f32 	%f657, %f653;
	sub.f32 	%f658, %f653, %f657;
	add.f32 	%f659, %f658, %f656;
	fma.rn.f32 	%f660, %f659, 0f391FCB8E, 0f3AAF85ED;
	fma.rn.f32 	%f661, %f660, %f659, 0f3C1D9856;
	fma.rn.f32 	%f662, %f661, %f659, 0f3D6357BB;
	fma.rn.f32 	%f663, %f662, %f659, 0f3E75FDEC;
	fma.rn.f32 	%f664, %f663, %f659, 0f3F317218;
	fma.rn.f32 	%f665, %f664, %f659, 0f3F800000;
	cvt.rzi.s32.f32 	%r3217, %f657;
	setp.gt.f32 	%p1033, %f657, 0f00000000;
	selp.b32 	%r3218, 0, -2097152000, %p1033;
	add.s32 	%r3219, %r3218, 2130706432;
	mov.b32 	%f666, %r3219;
	mul.f32 	%f667, %f665, %f666;
	shl.b32 	%r3220, %r3217, 23;
	sub.s32 	%r3221, %r3220, %r3218;
	mov.b32 	%f668, %r3221;
	mul.f32 	%f669, %f667, %f668;
	abs.f32 	%f670, %f653;
	setp.gt.f32 	%p1034, %f670, 0f43180000;
	setp.lt.f32 	%p1035, %f653, 0f00000000;
	selp.f32 	%f671, 0f00000000, 0f7F800000, %p1035;
	selp.f32 	%f64, %f671, %f669, %p1034;
	setp.eq.f32 	%p1036, %f60, 0f3F800000;
	setp.eq.s32 	%p1037, %r1244, 0;
	or.pred  	%p1038, %p1036, %p1037;
	mov.f32 	%f745, 0f3F800000;
	@%p1038 bra 	$L__BB40_974;
	setp.num.f32 	%p1039, %f63, %f63;
	abs.f32 	%f672, %f61;
	setp.num.f32 	%p1040, %f672, %f672;
	and.pred  	%p1041, %p1039, %p1040;
	@%p1041 bra 	$L__BB40_969;
	add.rn.f32 	%f745, %f60, %f61;
	bra.uni 	$L__BB40_974;
$L__BB40_969:
	setp.neu.f32 	%p1042, %f60, 0f00000000;
	setp.neu.f32 	%p1043, %f63, 0f7F800000;
	and.pred  	%p1044, %p1042, %p1043;
	@%p1044 bra 	$L__BB40_971;
	setp.neu.f32 	%p1050, %f62, 0f3F800000;
	add.f32 	%f675, %f60, %f60;
	mov.b32 	%r3222, %f675;
	setp.lt.s32 	%p1051, %r1244, 0;
	xor.b32  	%r3223, %r3222, 2139095040;
	selp.b32 	%r3224, %r3223, %r3222, %p1051;
	and.b32  	%r3225, %r3224, 2147483647;
	selp.b32 	%r3226, %r3225, %r3224, %p1050;
	mov.b32 	%f745, %r3226;
	bra.uni 	$L__BB40_974;
$L__BB40_971:
	setp.eq.f32 	%p1045, %f60, 0fBF800000;
	setp.eq.f32 	%p1046, %f672, 0f7F800000;
	and.pred  	%p1047, %p1045, %p1046;
	@%p1047 bra 	$L__BB40_974;
	setp.geu.f32 	%p1048, %f60, 0f00000000;
	mov.f32 	%f745, %f64;
	@%p1048 bra 	$L__BB40_974;
	setp.neu.f32 	%p1049, %f62, 0f3F800000;
	neg.f32 	%f674, %f64;
	selp.f32 	%f745, %f64, %f674, %p1049;
$L__BB40_974:
	cvt.f64.f32 	%fd3770, %f745;
	mul.f64 	%fd4091, %fd4087, %fd3770;
	st.global.f64 	[%rd42], %fd4091;
	div.rn.f64 	%fd3771, %fd4091, %fd4087;
	cvt.rn.f32.f64 	%f70, %fd3771;
	abs.f32 	%f71, %f70;
	setp.eq.f32 	%p1052, %f70, 0f3F800000;
	mov.f32 	%f746, 0f3F800000;
	@%p1052 bra 	$L__BB40_979;
	setp.num.f32 	%p1053, %f71, %f71;
	@%p1053 bra 	$L__BB40_977;
	mov.f32 	%f732, 0f40000000;
	add.rn.f32 	%f746, %f70, %f732;
	bra.uni 	$L__BB40_979;
$L__BB40_977:
	setp.lt.f32 	%p1054, %f71, 0f00800000;
	mul.f32 	%f677, %f71, 0f4B800000;
	selp.f32 	%f678, %f677, %f71, %p1054;
	mov.b32 	%r3227, %f678;
	add.s32 	%r3228, %r3227, -1060439283;
	and.b32  	%r3229, %r3228, -8388608;
	sub.s32 	%r3230, %r3227, %r3229;
	mov.b32 	%f679, %r3230;
	cvt.rn.f32.s32 	%f680, %r3229;
	selp.f32 	%f681, 0fC1C00000, 0f00000000, %p1054;
	fma.rn.f32 	%f682, %f680, 0f34000000, %f681;
	add.f32 	%f683, %f679, 0fBF800000;
	add.f32 	%f684, %f679, 0f3F800000;
	rcp.approx.ftz.f32 	%f685, %f684;
	add.f32 	%f686, %f683, %f683;
	mul.f32 	%f687, %f686, %f685;
	mul.f32 	%f688, %f687, %f687;
	neg.f32 	%f689, %f687;
	sub.f32 	%f690, %f683, %f687;
	add.f32 	%f691, %f690, %f690;
	fma.rn.f32 	%f692, %f689, %f683, %f691;
	mul.rn.f32 	%f693, %f685, %f692;
	fma.rn.f32 	%f694, %f688, 0f3A2C32E4, 0f3B52E7DB;
	fma.rn.f32 	%f695, %f694, %f688, 0f3C93BB73;
	fma.rn.f32 	%f696, %f695, %f688, 0f3DF6384F;
	mul.rn.f32 	%f697, %f696, %f688;
	fma.rn.f32 	%f698, %f687, 0f3FB8AA3B, %f682;
	mul.f32 	%f699, %f697, 0f40400000;
	sub.f32 	%f700, %f682, %f698;
	fma.rn.f32 	%f701, %f687, 0f3FB8AA3B, %f700;
	fma.rn.f32 	%f702, %f693, 0f3FB8AA3B, %f701;
	fma.rn.f32 	%f703, %f687, 0f32A55E34, %f702;
	fma.rn.f32 	%f704, %f699, %f693, %f703;
	fma.rn.f32 	%f705, %f697, %f687, %f704;
	add.rn.f32 	%f706, %f698, %f705;
	mov.f32 	%f707, 0f40000000;
	mul.rn.f32 	%f708, %f706, %f707;
	cvt.rni.f32.f32 	%f709, %f708;
	sub.f32 	%f710, %f708, %f709;
	neg.f32 	%f711, %f708;
	fma.rn.f32 	%f712, %f706, 0f40000000, %f711;
	neg.f32 	%f713, %f698;
	add.rn.f32 	%f714, %f706, %f713;
	neg.f32 	%f715, %f714;
	add.rn.f32 	%f716, %f705, %f715;
	fma.rn.f32 	%f717, %f716, 0f40000000, %f712;
	add.f32 	%f718, %f710, %f717;
	setp.gt.f32 	%p1055, %f709, 0f00000000;
	selp.b32 	%r3231, 0, -2097152000, %p1055;
	setp.neu.f32 	%p1056, %f70, 0f00000000;
	setp.neu.f32 	%p1057, %f71, 0f7F800000;
	setp.lt.f32 	%p1058, %f708, 0f00000000;
	selp.f32 	%f719, 0f00000000, 0f7F800000, %p1058;
	abs.f32 	%f720, %f708;
	setp.gt.f32 	%p1059, %f720, 0f43180000;
	cvt.rzi.s32.f32 	%r3232, %f709;
	shl.b32 	%r3233, %r3232, 23;
	sub.s32 	%r3234, %r3233, %r3231;
	mov.b32 	%f721, %r3234;
	add.s32 	%r3235, %r3231, 2130706432;
	mov.b32 	%f722, %r3235;
	fma.rn.f32 	%f723, %f718, 0f391FCB8E, 0f3AAF85ED;
	fma.rn.f32 	%f724, %f723, %f718, 0f3C1D9856;
	fma.rn.f32 	%f725, %f724, %f718, 0f3D6357BB;
	fma.rn.f32 	%f726, %f725, %f718, 0f3E75FDEC;
	fma.rn.f32 	%f727, %f726, %f718, 0f3F317218;
	fma.rn.f32 	%f728, %f727, %f718, 0f3F800000;
	mul.f32 	%f729, %f728, %f722;
	mul.f32 	%f730, %f729, %f721;
	selp.f32 	%f746, %f719, %f730, %p1059;
	and.pred  	%p1060, %p1056, %p1057;
	@%p1060 bra 	$L__BB40_979;
	add.f32 	%f731, %f70, %f70;
	mov.b32 	%r3236, %f731;
	and.b32  	%r3237, %r3236, 2147483647;
	mov.b32 	%f746, %r3237;
$L__BB40_979:
	mov.f32 	%f733, 0f3F800000;
	sub.f32 	%f734, %f733, %f746;
	cvt.f64.f32 	%fd3772, %f734;
	mul.f64 	%fd4090, %fd4087, %fd3772;
	st.global.f64 	[%rd42+8], %fd4090;
	mul.f64 	%fd3773, %fd4091, %fd4091;
	mul.f64 	%fd3774, %fd3773, 0dC010000000000000;
	sub.f64 	%fd3775, %fd3774, %fd4090;
	add.f64 	%fd3776, %fd3775, 0d4000000000000000;
	mul.f64 	%fd3777, %fd3773, 0dC020000000000000;
	sub.f64 	%fd3778, %fd3777, %fd4090;
	add.f64 	%fd3779, %fd3778, 0d4000000000000000;
	neg.f64 	%fd3780, %fd3779;
	mul.f64 	%fd922, %fd3776, %fd3780;
	mul.f64 	%fd3781, %fd3773, 0dC000000000000000;
	sub.f64 	%fd3782, %fd3781, %fd4090;
	add.f64 	%fd3783, %fd3782, 0d4000000000000000;
	mul.f64 	%fd3784, %fd3773, 0dC030000000000000;
	sub.f64 	%fd3785, %fd3784, %fd4090;
	add.f64 	%fd3786, %fd3785, 0d4000000000000000;
	mul.f64 	%fd923, %fd3783, %fd3786;
	neg.f64 	%fd3787, %fd4091;
	mul.f64 	%fd3788, %fd4091, %fd3787;
	sub.f64 	%fd3789, %fd3788, %fd4090;
	add.f64 	%fd3790, %fd3789, 0d3FF0000000000000;
	mul.f64 	%fd3791, %fd3773, 0dBFF3333333333333;
	sub.f64 	%fd3792, %fd3791, %fd4090;
	add.f64 	%fd3793, %fd3792, 0d3FF3333333333333;
	mul.f64 	%fd924, %fd3790, %fd3793;
	max.f64 	%fd3794, %fd922, %fd923;
	setp.leu.f64 	%p1061, %fd3794, 0d0000000000000000;
	@%p1061 bra 	$L__BB40_981;
	mov.b64 	%rd657, 4607632778762754458;
	st.global.u64 	[%rd42], %rd657;
	mov.b64 	%rd658, 4609434218613702656;
	st.global.u64 	[%rd42+8], %rd658;
	mov.f64 	%fd4091, 0d3FF199999999999A;
	mov.f64 	%fd4090, 0d3FF8000000000000;
$L__BB40_981:
	setp.leu.f64 	%p1062, %fd922, 0d0000000000000000;
	@%p1062 bra 	$L__BB40_983;
	add.f64 	%fd4091, %fd922, %fd4091;
	st.global.f64 	[%rd42], %fd4091;
	add.f64 	%fd4090, %fd922, %fd4090;
	st.global.f64 	[%rd42+8], %fd4090;
$L__BB40_983:
	setp.leu.f64 	%p1063, %fd923, 0d0000000000000000;
	@%p1063 bra 	$L__BB40_985;
	add.f64 	%fd4091, %fd923, %fd4091;
	st.global.f64 	[%rd42], %fd4091;
	add.f64 	%fd4090, %fd923, %fd4090;
	st.global.f64 	[%rd42+8], %fd4090;
$L__BB40_985:
	setp.leu.f64 	%p1064, %fd924, 0d0000000000000000;
	@%p1064 bra 	$L__BB40_987;
	add.f64 	%fd3797, %fd924, %fd4091;
	st.global.f64 	[%rd42], %fd3797;
	add.f64 	%fd3798, %fd924, %fd4090;
	st.global.f64 	[%rd42+8], %fd3798;
$L__BB40_987:
	ld.global.u32 	%r1256, [%rd8];
	setp.lt.s32 	%p1065, %r1256, 1;
	@%p1065 bra 	$L__BB40_1075;
	cvt.u32.u64 	%r3239, %rd23;
	mul.lo.s32 	%r3240, %r1256, %r3239;
	mul.wide.s32 	%rd659, %r3240, 8;
	add.s64 	%rd66, %rd10, %rd659;
	add.s64 	%rd67, %rd6, %rd659;
	mov.b32 	%r3846, 0;
	mov.u32 	%r3847, %r3846;
$L__BB40_989:
	mul.wide.u32 	%rd660, %r3847, 4;
	add.s64 	%rd661, %rd7, %rd660;
	ld.global.u32 	%r3241, [%rd661];
	setp.ne.s32 	%p1066, %r3241, 0;
	@%p1066 bra 	$L__BB40_992;
	mul.wide.u32 	%rd665, %r3847, 8;
	add.s64 	%rd666, %rd66, %rd665;
	ld.global.f64 	%fd935, [%rd666];
	add.s64 	%rd667, %rd67, %rd665;
	ld.global.f64 	%fd936, [%rd667];
	setp.gt.f64 	%p1069, %fd935, %fd936;
	@%p1069 bra 	$L__BB40_1075;
	setp.gt.f64 	%p1070, %fd936, %fd935;
	selp.b32 	%r3846, 1, %r3846, %p1070;
	bra.uni 	$L__BB40_994;
$L__BB40_992:
	mul.wide.u32 	%rd662, %r3847, 8;
	add.s64 	%rd663, %rd66, %rd662;
	ld.global.f64 	%fd937, [%rd663];
	add.s64 	%rd664, %rd67, %rd662;
	ld.global.f64 	%fd938, [%rd664];
	setp.lt.f64 	%p1067, %fd937, %fd938;
	@%p1067 bra 	$L__BB40_1075;
	setp.gt.f64 	%p1068, %fd937, %fd938;
	selp.b32 	%r3846, 1, %r3846, %p1068;
$L__BB40_994:
	add.s32 	%r3847, %r3847, 1;
	setp.ne.s32 	%p1071, %r3847, %r1256;
	@%p1071 bra 	$L__BB40_989;
	setp.eq.s32 	%p1072, %r3846, 0;
	@%p1072 bra 	$L__BB40_1075;
	ld.param.u64 	%rd751, [differential_mutation_param_20];
	cvta.to.global.u64 	%rd668, %rd751;
	shl.b64 	%rd669, %rd23, 2;
	add.s64 	%rd670, %rd668, %rd669;
	mov.b32 	%r3242, 1;
	st.global.u32 	[%rd670], %r3242;
	ld.global.u32 	%r3849, [%rd16];
	setp.lt.s32 	%p1073, %r3849, 1;
	@%p1073 bra 	$L__BB40_999;
	mov.b32 	%r3850, 0;
$L__BB40_998:
	mad.lo.s32 	%r3245, %r3849, %r3239, %r3850;
	mul.wide.s32 	%rd671, %r3245, 8;
	add.s64 	%rd672, %rd11, %rd671;
	ld.global.f64 	%fd3799, [%rd672];
	add.s64 	%rd673, %rd3, %rd671;
	st.global.f64 	[%rd673], %fd3799;
	add.s32 	%r3850, %r3850, 1;
	ld.global.u32 	%r3849, [%rd16];
	setp.lt.s32 	%p1074, %r3850, %r3849;
	@%p1074 bra 	$L__BB40_998;
$L__BB40_999:
	ld.global.u32 	%r3851, [%rd8];
	setp.lt.s32 	%p1075, %r3851, 1;
	@%p1075 bra 	$L__BB40_1002;
	mov.b32 	%r3852, 0;
$L__BB40_1001:
	mad.lo.s32 	%r3248, %r3851, %r3239, %r3852;
	mul.wide.s32 	%rd674, %r3248, 8;
	add.s64 	%rd675, %rd10, %rd674;
	ld.global.f64 	%fd3800, [%rd675];
	add.s64 	%rd676, %rd6, %rd674;
	st.global.f64 	[%rd676], %fd3800;
	add.s32 	%r3852, %r3852, 1;
	ld.global.u32 	%r3851, [%rd8];
	setp.lt.s32 	%p1076, %r3852, %r3851;
	@%p1076 bra 	$L__BB40_1001;
$L__BB40_1002:
	ld.param.u64 	%rd752, [differential_mutation_param_24];
	cvta.to.global.u64 	%rd677, %rd752;
	add.s64 	%rd679, %rd677, %rd669;
	mov.b32 	%r3249, 1;
	st.global.u32 	[%rd679], %r3249;
	ld.global.u32 	%r3897, [%rd15];
	ld.global.u32 	%r3883, [%rd16];
	mul.lo.s32 	%r1275, %r3883, %r3897;
	ld.global.u32 	%r3250, [%rd8];
	mul.lo.s32 	%r1276, %r3250, %r3897;
	setp.lt.s32 	%p1078, %r3897, 1;
	mov.pred 	%p1138, 0;
	@%p1078 bra 	$L__BB40_1008;
	mul.lo.s32 	%r1277, %r1275, %r3239;
	mul.lo.s32 	%r1278, %r1276, %r3239;
	mov.b32 	%r3886, 0;
	mov.b16 	%rs12, 0;
	mov.u32 	%r3885, %r3886;
	mov.u32 	%r3862, %r3886;
$L__BB40_1004:
	mad.lo.s32 	%r3253, %r3883, %r3862, %r1277;
	mul.wide.s32 	%rd680, %r3253, 8;
	add.s64 	%rd681, %rd5, %rd680;
	ld.global.f64 	%fd939, [%rd681];
	setp.eq.f64 	%p1079, %fd939, 0d4202A05F20000000;
	@%p1079 bra 	$L__BB40_1025;
	setp.lt.s32 	%p1080, %r3883, 1;
	mov.b16 	%rs9, 0;
	mov.u16 	%rs15, %rs9;
	@%p1080 bra 	$L__BB40_1024;
	mul.lo.s32 	%r1291, %r3883, %r3239;
	mad.lo.s32 	%r1292, %r3883, %r3862, %r1277;
	mov.b32 	%r3864, 0;
	bra.uni 	$L__BB40_1023;
$L__BB40_1007:
	setp.ne.s32 	%p1105, %r3885, 0;
	setp.eq.s32 	%p1106, %r3886, 0;
	or.pred  	%p1107, %p1105, %p1106;
	setp.ne.s16 	%p1108, %rs12, 0;
	and.pred  	%p1138, %p1107, %p1108;
$L__BB40_1008:
	setp.lt.s32 	%p1109, %r3897, 2;
	@%p1109 bra 	$L__BB40_1012;
	mul.lo.s32 	%r1280, %r1275, %r3239;
	mul.lo.s32 	%r1281, %r1276, %r3239;
	mov.b32 	%r3888, 0;
$L__BB40_1010:
	ld.global.u32 	%r3895, [%rd16];
	mad.lo.s32 	%r3275, %r3895, %r3888, %r1280;
	mul.wide.s32 	%rd707, %r3275, 8;
	add.s64 	%rd708, %rd5, %rd707;
	ld.global.f64 	%fd3803, [%rd708];
	setp.neu.f64 	%p1110, %fd3803, 0d4202A05F20000000;
	@%p1110 bra 	$L__BB40_1011;
	bra.uni 	$L__BB40_1049;
$L__BB40_1011:
	add.s32 	%r3888, %r3888, 1;
	add.s32 	%r3286, %r3897, -1;
	setp.lt.s32 	%p1117, %r3888, %r3286;
	@%p1117 bra 	$L__BB40_1010;
$L__BB40_1012:
	not.pred 	%p1118, %p1138;
	@%p1118 bra 	$L__BB40_1075;
	setp.lt.s32 	%p1119, %r3897, 1;
	@%p1119 bra 	$L__BB40_1060;
	mul.lo.s32 	%r1356, %r1275, %r3239;
	ld.global.u32 	%r3900, [%rd16];
	mov.b32 	%r3899, 0;
$L__BB40_1015:
	mad.lo.s32 	%r3289, %r3900, %r3899, %r1356;
	mul.wide.s32 	%rd720, %r3289, 8;
	add.s64 	%rd721, %rd5, %rd720;
	ld.global.f64 	%fd3806, [%rd721];
	setp.neu.f64 	%p1120, %fd3806, 0d4202A05F20000000;
	@%p1120 bra 	$L__BB40_1059;
	setp.lt.s32 	%p1132, %r3900, 1;
	@%p1132 bra 	$L__BB40_1019;
	mov.b32 	%r3901, 0;
$L__BB40_1018:
	mad.lo.s32 	%r3315, %r3900, %r3239, %r3901;
	mul.wide.s32 	%rd738, %r3315, 8;
	add.s64 	%rd739, %rd3, %rd738;
	ld.global.f64 	%fd3811, [%rd739];
	add.s32 	%r3316, %r3901, %r1356;
	mad.lo.s32 	%r3317, %r3900, %r3899, %r3316;
	mul.wide.s32 	%rd740, %r3317, 8;
	add.s64 	%rd741, %rd5, %rd740;
	st.global.f64 	[%rd741], %fd3811;
	add.s32 	%r3901, %r3901, 1;
	ld.global.u32 	%r3900, [%rd16];
	setp.lt.s32 	%p1133, %r3901, %r3900;
	@%p1133 bra 	$L__BB40_1018;
$L__BB40_1019:
	ld.global.u32 	%r3902, [%rd8];
	setp.lt.s32 	%p1134, %r3902, 1;
	@%p1134 bra 	$L__BB40_1075;
	mul.lo.s32 	%r1362, %r1276, %r3239;
	mov.b32 	%r3903, 0;
$L__BB40_1021:
	mad.lo.s32 	%r3321, %r3902, %r3239, %r3903;
	mul.wide.s32 	%rd742, %r3321, 8;
	add.s64 	%rd743, %rd6, %rd742;
	ld.global.f64 	%fd3812, [%rd743];
	add.s32 	%r3322, %r3903, %r1362;
	mad.lo.s32 	%r3323, %r3902, %r3899, %r3322;
	mul.wide.s32 	%rd744, %r3323, 8;
	add.s64 	%rd745, %rd4, %rd744;
	st.global.f64 	[%rd745], %fd3812;
	add.s32 	%r3903, %r3903, 1;
	ld.global.u32 	%r3902, [%rd8];
	setp.lt.s32 	%p1135, %r3903, %r3902;
	@%p1135 bra 	$L__BB40_1021;
	bra.uni 	$L__BB40_1075;
$L__BB40_1022:
	add.s32 	%r3864, %r3864, 1;
	setp.ge.s32 	%p1082, %r3864, %r3883;
	mov.u16 	%rs15, %rs9;
	@%p1082 bra 	$L__BB40_1024;
$L__BB40_1023:
	add.s32 	%r3256, %r1291, %r3864;
	mul.wide.s32 	%rd682, %r3256, 8;
	add.s64 	%rd683, %rd3, %rd682;
	ld.global.f64 	%fd3801, [%rd683];
	add.s32 	%r3257, %r3864, %r1292;
	mul.wide.s32 	%rd684, %r3257, 8;
	add.s64 	%rd685, %rd5, %rd684;
	ld.global.f64 	%fd3802, [%rd685];
	setp.eq.f64 	%p1081, %fd3801, %fd3802;
	mov.b16 	%rs15, 1;
	@%p1081 bra 	$L__BB40_1022;
$L__BB40_1024:
	add.s16 	%rs12, %rs15, %rs12;
$L__BB40_1025:
	setp.eq.f64 	%p1083, %fd939, 0d4202A05F20000000;
	setp.ne.s16 	%p1084, %rs15, 1;
	or.pred  	%p1085, %p1083, %p1084;
	@%p1085 bra 	$L__BB40_1048;
	ld.global.u32 	%r1301, [%rd8];
	mad.lo.s32 	%r3260, %r1301, %r3862, %r1278;
	mul.wide.s32 	%rd686, %r3260, 8;
	add.s64 	%rd68, %rd4, %rd686;
	mul.lo.s32 	%r3261, %r1301, %r3239;
	mul.wide.s32 	%rd687, %r3261, 8;
	add.s64 	%rd69, %rd6, %rd687;
	setp.lt.s32 	%p1086, %r1301, 1;
	mov.b32 	%r3873, 0;
	@%p1086 bra 	$L__BB40_1035;
	mov.b32 	%r3870, 0;
	mov.u32 	%r3871, %r3870;
$L__BB40_1028:
	mul.wide.u32 	%rd688, %r3871, 4;
	add.s64 	%rd689, %rd7, %rd688;
	ld.global.u32 	%r3263, [%rd689];
	setp.ne.s32 	%p1087, %r3263, 0;
	@%p1087 bra 	$L__BB40_1031;
	mul.wide.u32 	%rd693, %r3871, 8;
	add.s64 	%rd694, %rd68, %rd693;
	ld.global.f64 	%fd940, [%rd694];
	add.s64 	%rd695, %rd69, %rd693;
	ld.global.f64 	%fd941, [%rd695];
	setp.gt.f64 	%p1090, %fd940, %fd941;
	mov.b32 	%r3873, 0;
	@%p1090 bra 	$L__BB40_1035;
	setp.gt.f64 	%p1091, %fd941, %fd940;
	selp.b32 	%r3870, 1, %r3870, %p1091;
	bra.uni 	$L__BB40_1033;
$L__BB40_1031:
	mul.wide.u32 	%rd690, %r3871, 8;
	add.s64 	%rd691, %rd68, %rd690;
	ld.global.f64 	%fd942, [%rd691];
	add.s64 	%rd692, %rd69, %rd690;
	ld.global.f64 	%fd943, [%rd692];
	setp.lt.f64 	%p1088, %fd942, %fd943;
	mov.b32 	%r3873, 0;
	@%p1088 bra 	$L__BB40_1035;
	setp.gt.f64 	%p1089, %fd942, %fd943;
	selp.b32 	%r3870, 1, %r3870, %p1089;
$L__BB40_1033:
	add.s32 	%r3871, %r3871, 1;
	setp.ne.s32 	%p1092, %r3871, %r1301;
	@%p1092 bra 	$L__BB40_1028;
	setp.ne.s32 	%p1093, %r3870, 0;
	selp.u32 	%r3873, 1, 0, %p1093;
$L__BB40_1035:
	setp.lt.s32 	%p1094, %r1301, 1;
	add.s32 	%r3886, %r3873, %r3886;
	@%p1094 bra 	$L__BB40_1048;
	mov.b32 	%r3874, 0;
	mov.u32 	%r3875, %r3874;
$L__BB40_1037:
	mul.wide.u32 	%rd696, %r3875, 4;
	add.s64 	%rd697, %rd7, %rd696;
	ld.global.u32 	%r3267, [%rd697];
	setp.ne.s32 	%p1095, %r3267, 0;
	@%p1095 bra 	$L__BB40_1040;
	mul.wide.u32 	%rd701, %r3875, 8;
	add.s64 	%rd702, %rd69, %rd701;
	ld.global.f64 	%fd944, [%rd702];
	add.s64 	%rd703, %rd68, %rd701;
	ld.global.f64 	%fd945, [%rd703];
	setp.gt.f64 	%p1098, %fd944, %fd945;
	@%p1098 bra 	$L__BB40_1048;
	setp.gt.f64 	%p1099, %fd945, %fd944;
	selp.b32 	%r3874, 1, %r3874, %p1099;
	bra.uni 	$L__BB40_1042;
$L__BB40_1040:
	mul.wide.u32 	%rd698, %r3875, 8;
	add.s64 	%rd699, %rd69, %rd698;
	ld.global.f64 	%fd946, [%rd699];
	add.s64 	%rd700, %rd68, %rd698;
	ld.global.f64 	%fd947, [%rd700];
	setp.lt.f64 	%p1096, %fd946, %fd947;
	@%p1096 bra 	$L__BB40_1048;
	setp.gt.f64 	%p1097, %fd946, %fd947;
	selp.b32 	%r3874, 1, %r3874, %p1097;
$L__BB40_1042:
	add.s32 	%r3875, %r3875, 1;
	setp.ne.s32 	%p1100, %r3875, %r1301;
	@%p1100 bra 	$L__BB40_1037;
	setp.eq.s32 	%p1101, %r3874, 0;
	@%p1101 bra 	$L__BB40_1048;
	setp.lt.s32 	%p1102, %r3883, 1;
	mov.b32 	%r3885, 1;
	@%p1102 bra 	$L__BB40_1048;
	mov.b32 	%r3878, 0;
$L__BB40_1046:
	add.s32 	%r3270, %r3878, %r1277;
	mad.lo.s32 	%r3271, %r3883, %r3862, %r3270;
	mul.wide.s32 	%rd704, %r3271, 8;
	add.s64 	%rd705, %rd5, %rd704;
	mov.b64 	%rd706, 4756540486875873280;
	st.global.u64 	[%rd705], %rd706;
	add.s32 	%r3878, %r3878, 1;
	ld.global.u32 	%r3883, [%rd16];
	setp.lt.s32 	%p1103, %r3878, %r3883;
	@%p1103 bra 	$L__BB40_1046;
	ld.global.u32 	%r3897, [%rd15];
$L__BB40_1048:
	add.s32 	%r3862, %r3862, 1;
	setp.lt.s32 	%p1104, %r3862, %r3897;
	@%p1104 bra 	$L__BB40_1004;
	bra.uni 	$L__BB40_1007;
$L__BB40_1049:
	add.s32 	%r3889, %r3888, 1;
	setp.ge.s32 	%p1111, %r3889, %r3897;
	mov.u32 	%r3890, %r3888;
	@%p1111 bra 	$L__BB40_1050;
	bra.uni 	$L__BB40_1053;
$L__BB40_1050:
	add.s32 	%r3284, %r3897, -1;
	mad.lo.s32 	%r3285, %r3284, %r3895, %r1280;
	mul.wide.s32 	%rd717, %r3285, 8;
	add.s64 	%rd718, %rd5, %rd717;
	mov.b64 	%rd719, 4756540486875873280;
	st.global.u64 	[%rd718], %rd719;
	ld.global.u32 	%r3897, [%rd15];
	bra.uni 	$L__BB40_1011;
$L__BB40_1051:
	add.s32 	%r3889, %r3890, 1;
	ld.global.u32 	%r3897, [%rd15];
	setp.lt.s32 	%p1116, %r3889, %r3897;
	@%p1116 bra 	$L__BB40_1053;
	ld.global.u32 	%r3895, [%rd16];
	bra.uni 	$L__BB40_1050;
$L__BB40_1053:
	mov.u32 	%r1339, %r3890;
	mov.u32 	%r3890, %r3889;
	ld.global.u32 	%r3891, [%rd16];
	setp.lt.s32 	%p1112, %r3891, 1;
	@%p1112 bra 	$L__BB40_1056;
	mov.b32 	%r3892, 0;
$L__BB40_1055:
	add.s32 	%r3277, %r1280, %r3892;
	mad.lo.s32 	%r3278, %r3891, %r3890, %r3277;
	mul.wide.s32 	%rd709, %r3278, 8;
	add.s64 	%rd710, %rd5, %rd709;
	ld.global.f64 	%fd3804, [%rd710];
	mad.lo.s32 	%r3279, %r3891, %r1339, %r3277;
	mul.wide.s32 	%rd711, %r3279, 8;
	add.s64 	%rd712, %rd5, %rd711;
	st.global.f64 	[%rd712], %fd3804;
	add.s32 	%r3892, %r3892, 1;
	ld.global.u32 	%r3891, [%rd16];
	setp.lt.s32 	%p1113, %r3892, %r3891;
	@%p1113 bra 	$L__BB40_1055;
$L__BB40_1056:
	ld.global.u32 	%r3893, [%rd8];
	setp.lt.s32 	%p1114, %r3893, 1;
	@%p1114 bra 	$L__BB40_1051;
	mov.b32 	%r3894, 0;
$L__BB40_1058:
	add.s32 	%r3281, %r3894, %r1281;
	mad.lo.s32 	%r3282, %r3893, %r3890, %r3281;
	mul.wide.s32 	%rd713, %r3282, 8;
	add.s64 	%rd714, %rd4, %rd713;
	ld.global.f64 	%fd3805, [%rd714];
	mad.lo.s32 	%r3283, %r3893, %r1339, %r3281;
	mul.wide.s32 	%rd715, %r3283, 8;
	add.s64 	%rd716, %rd4, %rd715;
	st.global.f64 	[%rd716], %fd3805;
	add.s32 	%r3894, %r3894, 1;
	ld.global.u32 	%r3893, [%rd8];
	setp.lt.s32 	%p1115, %r3894, %r3893;
	@%p1115 bra 	$L__BB40_1058;
	bra.uni 	$L__BB40_1051;
$L__BB40_1059:
	add.s32 	%r3899, %r3899, 1;
	setp.lt.s32 	%p1121, %r3899, %r3897;
	@%p1121 bra 	$L__BB40_1015;
$L__BB40_1060:
	setp.lt.s32 	%p1122, %r3897, 2;
	@%p1122 bra 	$L__BB40_1069;
	mul.lo.s32 	%r1358, %r1275, %r3239;
	mul.lo.s32 	%r1359, %r1276, %r3239;
	mov.b32 	%r3904, 0;
$L__BB40_1062:
	ld.global.u32 	%r3905, [%rd16];
	setp.lt.s32 	%p1123, %r3905, 1;
	@%p1123 bra 	$L__BB40_1065;
	add.s32 	%r1374, %r3904, 1;
	mov.b32 	%r3906, 0;
$L__BB40_1064:
	add.s32 	%r3293, %r3906, %r1358;
	mad.lo.s32 	%r3294, %r3905, %r1374, %r3293;
	mul.wide.s32 	%rd722, %r3294, 8;
	add.s64 	%rd723, %rd5, %rd722;
	ld.global.f64 	%fd3807, [%rd723];
	mad.lo.s32 	%r3295, %r3905, %r3904, %r3293;
	mul.wide.s32 	%rd724, %r3295, 8;
	add.s64 	%rd725, %rd5, %rd724;
	st.global.f64 	[%rd725], %fd3807;
	add.s32 	%r3906, %r3906, 1;
	ld.global.u32 	%r3905, [%rd16];
	setp.lt.s32 	%p1124, %r3906, %r3905;
	@%p1124 bra 	$L__BB40_1064;
$L__BB40_1065:
	ld.global.u32 	%r3907, [%rd8];
	setp.lt.s32 	%p1125, %r3907, 1;
	@%p1125 bra 	$L__BB40_1068;
	add.s32 	%r1376, %r3904, 1;
	mov.b32 	%r3908, 0;
$L__BB40_1067:
	add.s32 	%r3297, %r3908, %r1359;
	mad.lo.s32 	%r3298, %r3907, %r1376, %r3297;
	mul.wide.s32 	%rd726, %r3298, 8;
	add.s64 	%rd727, %rd4, %rd726;
	ld.global.f64 	%fd3808, [%rd727];
	mad.lo.s32 	%r3299, %r3907, %r3904, %r3297;
	mul.wide.s32 	%rd728, %r3299, 8;
	add.s64 	%rd729, %rd4, %rd728;
	st.global.f64 	[%rd729], %fd3808;
	add.s32 	%r3908, %r3908, 1;
	ld.global.u32 	%r3907, [%rd8];
	setp.lt.s32 	%p1126, %r3908, %r3907;
	@%p1126 bra 	$L__BB40_1067;
$L__BB40_1068:
	add.s32 	%r3904, %r3904, 1;
	ld.global.u32 	%r3897, [%rd15];
	add.s32 	%r3300, %r3897, -1;
	setp.lt.s32 	%p1127, %r3904, %r3300;
	@%p1127 bra 	$L__BB40_1062;
$L__BB40_1069:
	add.s32 	%r1388, %r3897, -1;
	ld.global.u32 	%r3910, [%rd16];
	setp.lt.s32 	%p1128, %r3910, 1;
	@%p1128 bra 	$L__BB40_1072;
	mul.lo.s32 	%r1390, %r1275, %r3239;
	mov.b32 	%r3911, 0;
$L__BB40_1071:
	mad.lo.s32 	%r3304, %r3910, %r3239, %r3911;
	mul.wide.s32 	%rd730, %r3304, 8;
	add.s64 	%rd731, %rd3, %rd730;
	ld.global.f64 	%fd3809, [%rd731];
	add.s32 	%r3305, %r3911, %r1390;
	mad.lo.s32 	%r3306, %r3910, %r1388, %r3305;
	mul.wide.s32 	%rd732, %r3306, 8;
	add.s64 	%rd733, %rd5, %rd732;
	st.global.f64 	[%rd733], %fd3809;
	add.s32 	%r3911, %r3911, 1;
	ld.global.u32 	%r3910, [%rd16];
	setp.lt.s32 	%p1129, %r3911, %r3910;
	@%p1129 bra 	$L__BB40_1071;
$L__BB40_1072:
	ld.global.u32 	%r3912, [%rd8];
	setp.lt.s32 	%p1130, %r3912, 1;
	@%p1130 bra 	$L__BB40_1075;
	mul.lo.s32 	%r1392, %r1276, %r3239;
	mov.b32 	%r3913, 0;
$L__BB40_1074:
	mad.lo.s32 	%r3310, %r3912, %r3239, %r3913;
	mul.wide.s32 	%rd734, %r3310, 8;
	add.s64 	%rd735, %rd6, %rd734;
	ld.global.f64 	%fd3810, [%rd735];
	add.s32 	%r3311, %r3913, %r1392;
	mad.lo.s32 	%r3312, %r3912, %r1388, %r3311;
	mul.wide.s32 	%rd736, %r3312, 8;
	add.s64 	%rd737, %rd4, %rd736;
	st.global.f64 	[%rd737], %fd3810;
	add.s32 	%r3913, %r3913, 1;
	ld.global.u32 	%r3912, [%rd8];
	setp.lt.s32 	%p1131, %r3913, %r3912;
	@%p1131 bra 	$L__BB40_1074;
$L__BB40_1075:
	ret;

}
	// .globl	inicialize_front0_mem
.visible .entry inicialize_front0_mem(
	.param .u64 .ptr .align 1 inicialize_front0_mem_param_0,
	.param .u64 .ptr .align 1 inicialize_front0_mem_param_1,
	.param .u64 .ptr .align 1 inicialize_front0_mem_param_2,
	.param .u64 .ptr .align 1 inicialize_front0_mem_param_3,
	.param .u64 .ptr .align 1 inicialize_front0_mem_param_4,
	.param .u64 .ptr .align 1 inicialize_front0_mem_param_5,
	.param .u64 .ptr .align 1 inicialize_front0_mem_param_6,
	.param .u64 .ptr .align 1 inicialize_front0_mem_param_7,
	.param .u64 .ptr .align 1 inicialize_front0_mem_param_8
)
{
	.reg .pred 	%p<11>;
	.reg .b32 	%r<58>;
	.reg .b64 	%rd<32>;
	.reg .b64 	%fd<6>;

	ld.param.u64 	%rd10, [inicialize_front0_mem_param_0];
	ld.param.u64 	%rd11, [inicialize_front0_mem_param_1];
	ld.param.u64 	%rd12, [inicialize_front0_mem_param_2];
	ld.param.u64 	%rd13, [inicialize_front0_mem_param_3];
	ld.param.u64 	%rd14, [inicialize_front0_mem_param_4];
	ld.param.u64 	%rd15, [inicialize_front0_mem_param_8];
	cvta.to.global.u64 	%rd1, %rd10;
	cvta.to.global.u64 	%rd2, %rd11;
	cvta.to.global.u64 	%rd3, %rd14;
	cvta.to.global.u64 	%rd4, %rd15;
	cvta.to.global.u64 	%rd5, %rd12;
	cvta.to.global.u64 	%rd6, %rd13;
	mov.b32 	%r25, 0;
	st.global.u32 	[%rd6], %r25;
	ld.global.u32 	%r26, [%rd5];
	setp.lt.s32 	%p1, %r26, 1;
	@%p1 bra 	$L__BB41_3;
	mov.b32 	%r47, 0;
$L__BB41_2:
	mul.wide.u32 	%rd16, %r47, 4;
	add.s64 	%rd17, %rd1, %rd16;
	ld.global.u32 	%r28, [%rd17];
	add.s64 	%rd18, %rd2, %rd16;
	st.global.u32 	[%rd18], %r28;
	ld.global.u32 	%r29, [%rd6];
	add.s32 	%r30, %r29, 1;
	st.global.u32 	[%rd6], %r30;
	add.s32 	%r47, %r47, 1;
	ld.global.u32 	%r31, [%rd5];
	setp.lt.s32 	%p2, %r47, %r31;
	@%p2 bra 	$L__BB41_2;
$L__BB41_3:
	ld.global.u32 	%r56, [%rd4];
	setp.lt.s32 	%p3, %r56, 1;
	@%p3 bra 	$L__BB41_14;
	mov.b32 	%r57, 0;
	mov.u32 	%r50, %r57;
$L__BB41_5:
	ld.param.u64 	%rd31, [inicialize_front0_mem_param_7];
	ld.param.u64 	%rd30, [inicialize_front0_mem_param_6];
	cvta.to.global.u64 	%rd19, %rd30;
	ld.global.u32 	%r33, [%rd19];
	shl.b32 	%r34, %r33, 1;
	add.s32 	%r7, %r34, %r50;
	cvta.to.global.u64 	%rd20, %rd31;
	ld.global.u32 	%r8, [%rd20];
	mul.lo.s32 	%r35, %r7, %r8;
	mul.wide.s32 	%rd21, %r35, 8;
	add.s64 	%rd7, %rd3, %rd21;
	ld.global.f64 	%fd1, [%rd7];
	setp.eq.f64 	%p4, %fd1, 0dC415AF1D78B58C40;
	@%p4 bra 	$L__BB41_13;
	ld.global.u32 	%r9, [%rd5];
	mov.b32 	%r53, 0;
	min.s32 	%r37, %r9, %r8;
	setp.lt.s32 	%p5, %r37, 1;
	@%p5 bra 	$L__BB41_11;
	shl.b32 	%r10, %r8, 1;
	mov.b32 	%r53, 0;
	mov.u32 	%r52, %r53;
$L__BB41_8:
	mul.wide.u32 	%rd22, %r52, 4;
	add.s64 	%rd23, %rd1, %rd22;
	ld.global.u32 	%r40, [%rd23];
	mul.lo.s32 	%r13, %r8, %r40;
	mov.b32 	%r54, 0;
$L__BB41_9:
	add.s32 	%r41, %r13, %r54;
	mul.wide.s32 	%rd24, %r41, 8;
	add.s64 	%rd25, %rd3, %rd24;
	ld.global.f64 	%fd2, [%rd25];
	mul.wide.s32 	%rd26, %r54, 8;
	add.s64 	%rd27, %rd7, %rd26;
	ld.global.f64 	%fd3, [%rd27];
	sub.f64 	%fd4, %fd2, %fd3;
	abs.f64 	%fd5, %fd4;
	setp.gt.f64 	%p6, %fd5, 0d3EB0C6F7A0B5ED8D;
	selp.b32 	%r42, %r10, %r54, %p6;
	selp.u32 	%r43, 1, 0, %p6;
	add.s32 	%r53, %r53, %r43;
	add.s32 	%r54, %r42, 1;
	setp.lt.s32 	%p7, %r54, %r8;
	@%p7 bra 	$L__BB41_9;
	add.s32 	%r52, %r52, 1;
	setp.ne.s32 	%p8, %r52, %r9;
	@%p8 bra 	$L__BB41_8;
$L__BB41_11:
	setp.ne.s32 	%p9, %r53, %r8;
	@%p9 bra 	$L__BB41_13;
	add.s32 	%r44, %r9, %r57;
	mul.wide.s32 	%rd28, %r44, 4;
	add.s64 	%rd29, %rd2, %rd28;
	st.global.u32 	[%rd29], %r7;
	ld.global.u32 	%r45, [%rd6];
	add.s32 	%r46, %r45, 1;
	st.global.u32 	[%rd6], %r46;
	add.s32 	%r57, %r57, 1;
	ld.global.u32 	%r56, [%rd4];
$L__BB41_13:
	add.s32 	%r50, %r50, 1;
	setp.lt.s32 	%p10, %r50, %r56;
	@%p10 bra 	$L__BB41_5;
$L__BB41_14:
	ret;

}
	// .globl	inicialize_front0_mem2
.visible .entry inicialize_front0_mem2(
	.param .u64 .ptr .align 1 inicialize_front0_mem2_param_0,
	.param .u64 .ptr .align 1 inicialize_front0_mem2_param_1,
	.param .u64 .ptr .align 1 inicialize_front0_mem2_param_2,
	.param .u64 .ptr .align 1 inicialize_front0_mem2_param_3,
	.param .u64 .ptr .align 1 inicialize_front0_mem2_param_4,
	.param .u64 .ptr .align 1 inicialize_front0_mem2_param_5,
	.param .u64 .ptr .align 1 inicialize_front0_mem2_param_6,
	.param .u64 .ptr .align 1 inicialize_front0_mem2_param_7,
	.param .u64 .ptr .align 1 inicialize_front0_mem2_param_8
)
{
	.reg .pred 	%p<6>;
	.reg .b32 	%r<30>;
	.reg .b64 	%rd<24>;
	.reg .b64 	%fd<2>;

	ld.param.u64 	%rd9, [inicialize_front0_mem2_param_0];
	ld.param.u64 	%rd13, [inicialize_front0_mem2_param_1];
	ld.param.u64 	%rd14, [inicialize_front0_mem2_param_2];
	ld.param.u64 	%rd15, [inicialize_front0_mem2_param_3];
	ld.param.u64 	%rd10, [inicialize_front0_mem2_param_4];
	ld.param.u64 	%rd11, [inicialize_front0_mem2_param_6];
	ld.param.u64 	%rd12, [inicialize_front0_mem2_param_7];
	ld.param.u64 	%rd16, [inicialize_front0_mem2_param_8];
	cvta.to.global.u64 	%rd1, %rd13;
	cvta.to.global.u64 	%rd2, %rd16;
	cvta.to.global.u64 	%rd3, %rd14;
	cvta.to.global.u64 	%rd4, %rd15;
	mov.b32 	%r10, 0;
	st.global.u32 	[%rd4], %r10;
	ld.global.u32 	%r11, [%rd3];
	setp.lt.s32 	%p1, %r11, 1;
	@%p1 bra 	$L__BB42_3;
	cvta.to.global.u64 	%rd5, %rd9;
	mov.b32 	%r26, 0;
$L__BB42_2:
	mul.wide.u32 	%rd17, %r26, 4;
	add.s64 	%rd18, %rd5, %rd17;
	ld.global.u32 	%r13, [%rd18];
	add.s64 	%rd19, %rd1, %rd17;
	st.global.u32 	[%rd19], %r13;
	ld.global.u32 	%r14, [%rd4];
	add.s32 	%r15, %r14, 1;
	st.global.u32 	[%rd4], %r15;
	add.s32 	%r26, %r26, 1;
	ld.global.u32 	%r16, [%rd3];
	setp.lt.s32 	%p2, %r26, %r16;
	@%p2 bra 	$L__BB42_2;
$L__BB42_3:
	ld.global.u32 	%r29, [%rd2];
	setp.lt.s32 	%p3, %r29, 1;
	@%p3 bra 	$L__BB42_8;
	cvta.to.global.u64 	%rd6, %rd11;
	cvta.to.global.u64 	%rd7, %rd12;
	cvta.to.global.u64 	%rd8, %rd10;
	mov.b32 	%r28, 0;
$L__BB42_5:
	ld.global.u32 	%r18, [%rd6];
	shl.b32 	%r19, %r18, 1;
	add.s32 	%r6, %r19, %r28;
	ld.global.u32 	%r20, [%rd7];
	mul.lo.s32 	%r21, %r6, %r20;
	mul.wide.s32 	%rd20, %r21, 8;
	add.s64 	%rd21, %rd8, %rd20;
	ld.global.f64 	%fd1, [%rd21];
	setp.eq.f64 	%p4, %fd1, 0dC415AF1D78B58C40;
	@%p4 bra 	$L__BB42_7;
	ld.global.u32 	%r22, [%rd3];
	add.s32 	%r23, %r22, %r28;
	mul.wide.s32 	%rd22, %r23, 4;
	add.s64 	%rd23, %rd1, %rd22;
	st.global.u32 	[%rd23], %r6;
	ld.global.u32 	%r24, [%rd4];
	add.s32 	%r25, %r24, 1;
	st.global.u32 	[%rd4], %r25;
	ld.global.u32 	%r29, [%rd2];
$L__BB42_7:
	add.s32 	%r28, %r28, 1;
	setp.lt.s32 	%p5, %r28, %r29;
	@%p5 bra 	$L__BB42_5;
$L__BB42_8:
	ret;

}
	// .globl	copy
.visible .entry copy(
	.param .u64 .ptr .align 1 copy_param_0
)
{
	.reg .b32 	%r<13>;
	.reg .b64 	%rd<7>;
	.reg .b64 	%fd<2>;

	ld.param.u64 	%rd1, [copy_param_0];
	cvta.to.global.u64 	%rd2, %rd1;
	mov.u32 	%r1, %ctaid.x;
	mov.u32 	%r2, %ntid.x;
	mov.u32 	%r3, %tid.x;
	mad.lo.s32 	%r4, %r1, %r2, %r3;
	mov.u32 	%r5, %ctaid.y;
	mov.u32 	%r6, %ntid.y;
	mov.u32 	%r7, %tid.y;
	mad.lo.s32 	%r8, %r5, %r6, %r7;
	mad.lo.s32 	%r9, %r4, %r6, %r8;
	mul.wide.u32 	%rd3, %r9, 8;
	add.s64 	%rd4, %rd2, %rd3;
	ld.global.f64 	%fd1, [%rd4];
	mov.u32 	%r10, %nctaid.x;
	mad.lo.s32 	%r11, %r2, %r10, %r4;
	mad.lo.s32 	%r12, %r11, %r6, %r8;
	mul.wide.u32 	%rd5, %r12, 8;
	add.s64 	%rd6, %rd2, %rd5;
	st.global.f64 	[%rd6], %fd1;
	ret;

}
	// .globl	copy2
.visible .entry copy2(
	.param .u64 .ptr .align 1 copy2_param_0,
	.param .u64 .ptr .align 1 copy2_param_1
)
{
	.reg .b32 	%r<11>;
	.reg .b64 	%rd<8>;
	.reg .b64 	%fd<2>;

	ld.param.u64 	%rd1, [copy2_param_0];
	ld.param.u64 	%rd2, [copy2_param_1];
	cvta.to.global.u64 	%rd3, %rd2;
	cvta.to.global.u64 	%rd4, %rd1;
	mov.u32 	%r1, %ctaid.x;
	mov.u32 	%r2, %ntid.x;
	mov.u32 	%r3, %tid.x;
	mad.lo.s32 	%r4, %r1, %r2, %r3;
	mov.u32 	%r5, %ctaid.y;
	mov.u32 	%r6, %ntid.y;
	mov.u32 	%r7, %tid.y;
	mov.u32 	%r8, %nctaid.y;
	mad.lo.s32 	%r9, %r4, %r8, %r5;
	mad.lo.s32 	%r10, %r9, %r6, %r7;
	mul.wide.u32 	%rd5, %r10, 8;
	add.s64 	%rd6, %rd4, %rd5;
	ld.global.f64 	%fd1, [%rd6];
	add.s64 	%rd7, %rd3, %rd5;
	st.global.f64 	[%rd7], %fd1;
	ret;

}
	// .globl	copy3
.visible .entry copy3(
	.param .u64 .ptr .align 1 copy3_param_0,
	.param .u64 .ptr .align 1 copy3_param_1,
	.param .u64 .ptr .align 1 copy3_param_2
)
{
	.reg .pred 	%p<3>;
	.reg .b32 	%r<14>;
	.reg .b64 	%rd<10>;
	.reg .b64 	%fd<2>;

	ld.param.u64 	%rd4, [copy3_param_0];
	ld.param.u64 	%rd5, [copy3_param_1];
	ld.param.u64 	%rd6, [copy3_param_2];
	cvta.to.global.u64 	%rd1, %rd6;
	ld.global.u32 	%r12, [%rd1];
	setp.lt.s32 	%p1, %r12, 1;
	@%p1 bra 	$L__BB45_3;
	mov.u32 	%r8, %tid.x;
	mov.u32 	%r9, %ntid.x;
	mov.u32 	%r10, %ctaid.x;
	mad.lo.s32 	%r2, %r10, %r9, %r8;
	cvta.to.global.u64 	%rd2, %rd4;
	cvta.to.global.u64 	%rd3, %rd5;
	mov.b32 	%r13, 0;
$L__BB45_2:
	mad.lo.s32 	%r11, %r12, %r2, %r13;
	mul.wide.s32 	%rd7, %r11, 8;
	add.s64 	%rd8, %rd2, %rd7;
	ld.global.f64 	%fd1, [%rd8];
	add.s64 	%rd9, %rd3, %rd7;
	st.global.f64 	[%rd9], %fd1;
	add.s32 	%r13, %r13, 1;
	ld.global.u32 	%r12, [%rd1];
	setp.lt.s32 	%p2, %r13, %r12;
	@%p2 bra 	$L__BB45_2;
$L__BB45_3:
	ret;

}
	// .globl	sigma_eval
.visible .entry sigma_eval(
	.param .u64 .ptr .align 1 sigma_eval_param_0,
	.param .u64 .ptr .align 1 sigma_eval_param_1,
	.param .u64 .ptr .align 1 sigma_eval_param_2
)
{
	.reg .pred 	%p<12>;
	.reg .b32 	%r<46>;
	.reg .b64 	%rd<28>;
	.reg .b64 	%fd<107>;

	ld.param.u64 	%rd5, [sigma_eval_param_0];
	ld.param.u64 	%rd6, [sigma_eval_param_1];
	ld.param.u64 	%rd7, [sigma_eval_param_2];
	cvta.to.global.u64 	%rd1, %rd5;
	cvta.to.global.u64 	%rd2, %rd6;
	cvta.to.global.u64 	%rd3, %rd7;
	mov.u32 	%r26, %ctaid.x;
	mov.u32 	%r27, %ntid.x;
	mov.u32 	%r28, %tid.x;
	mad.lo.s32 	%r1, %r26, %r27, %r28;
	ld.global.u32 	%r45, [%rd3];
	setp.lt.s32 	%p1, %r45, 1;
	mov.f64 	%fd106, 0d0000000000000000;
	@%p1 bra 	$L__BB46_13;
	mul.lo.s32 	%r3, %r45, %r1;
	and.b32  	%r4, %r45, 15;
	setp.lt.u32 	%p2, %r45, 16;
	mov.b32 	%r41, 0;
	mov.f64 	%fd106, 0d0000000000000000;
	@%p2 bra 	$L__BB46_4;
	and.b32  	%r41, %r45, 2147483632;
	neg.s32 	%r39, %r41;
	add.s64 	%rd4, %rd2, 64;
	mov.f64 	%fd106, 0d0000000000000000;
	mov.u32 	%r38, %r3;
$L__BB46_3:
	.pragma "nounroll";
	mul.wide.s32 	%rd8, %r38, 8;
	add.s64 	%rd9, %rd4, %rd8;
	ld.global.f64 	%fd18, [%rd9+-64];
	fma.rn.f64 	%fd19, %fd18, %fd18, %fd106;
	ld.global.f64 	%fd20, [%rd9+-56];
	fma.rn.f64 	%fd21, %fd20, %fd20, %fd19;
	ld.global.f64 	%fd22, [%rd9+-48];
	fma.rn.f64 	%fd23, %fd22, %fd22, %fd21;
	ld.global.f64 	%fd24, [%rd9+-40];
	fma.rn.f64 	%fd25, %fd24, %fd24, %fd23;
	ld.global.f64 	%fd26, [%rd9+-32];
	fma.rn.f64 	%fd27, %fd26, %fd26, %fd25;
	ld.global.f64 	%fd28, [%rd9+-24];
	fma.rn.f64 	%fd29, %fd28, %fd28, %fd27;
	ld.global.f64 	%fd30, [%rd9+-16];
	fma.rn.f64 	%fd31, %fd30, %fd30, %fd29;
	ld.global.f64 	%fd32, [%rd9+-8];
	fma.rn.f64 	%fd33, %fd32, %fd32, %fd31;
	ld.global.f64 	%fd34, [%rd9];
	fma.rn.f64 	%fd35, %fd34, %fd34, %fd33;
	ld.global.f64 	%fd36, [%rd9+8];
	fma.rn.f64 	%fd37, %fd36, %fd36, %fd35;
	ld.global.f64 	%fd38, [%rd9+16];
	fma.rn.f64 	%fd39, %fd38, %fd38, %fd37;
	ld.global.f64 	%fd40, [%rd9+24];
	fma.rn.f64 	%fd41, %fd40, %fd40, %fd39;
	ld.global.f64 	%fd42, [%rd9+32];
	fma.rn.f64 	%fd43, %fd42, %fd42, %fd41;
	ld.global.f64 	%fd44, [%rd9+40];
	fma.rn.f64 	%fd45, %fd44, %fd44, %fd43;
	ld.global.f64 	%fd46, [%rd9+48];
	fma.rn.f64 	%fd47, %fd46, %fd46, %fd45;
	ld.global.f64 	%fd48, [%rd9+56];
	fma.rn.f64 	%fd106, %fd48, %fd48, %fd47;
	add.s32 	%r39, %r39, 16;
	add.s32 	%r38, %r38, 16;
	setp.ne.s32 	%p3, %r39, 0;
	@%p3 bra 	$L__BB46_3;
$L__BB46_4:
	setp.eq.s32 	%p4, %r4, 0;
	@%p4 bra 	$L__BB46_13;
	and.b32  	%r12, %r45, 7;
	setp.lt.u32 	%p5, %r4, 8;
	@%p5 bra 	$L__BB46_7;
	add.s32 	%r30, %r3, %r41;
	mul.wide.s32 	%rd10, %r30, 8;
	add.s64 	%rd11, %rd2, %rd10;
	ld.global.f64 	%fd50, [%rd11];
	fma.rn.f64 	%fd51, %fd50, %fd50, %fd106;
	ld.global.f64 	%fd52, [%rd11+8];
	fma.rn.f64 	%fd53, %fd52, %fd52, %fd51;
	ld.global.f64 	%fd54, [%rd11+16];
	fma.rn.f64 	%fd55, %fd54, %fd54, %fd53;
	ld.global.f64 	%fd56, [%rd11+24];
	fma.rn.f64 	%fd57, %fd56, %fd56, %fd55;
	ld.global.f64 	%fd58, [%rd11+32];
	fma.rn.f64 	%fd59, %fd58, %fd58, %fd57;
	ld.global.f64 	%fd60, [%rd11+40];
	fma.rn.f64 	%fd61, %fd60, %fd60, %fd59;
	ld.global.f64 	%fd62, [%rd11+48];
	fma.rn.f64 	%fd63, %fd62, %fd62, %fd61;
	ld.global.f64 	%fd64, [%rd11+56];
	fma.rn.f64 	%fd106, %fd64, %fd64, %fd63;
	add.s32 	%r41, %r41, 8;
$L__BB46_7:
	setp.eq.s32 	%p6, %r12, 0;
	@%p6 bra 	$L__BB46_13;
	and.b32  	%r15, %r45, 3;
	setp.lt.u32 	%p7, %r12, 4;
	@%p7 bra 	$L__BB46_10;
	add.s32 	%r31, %r3, %r41;
	mul.wide.s32 	%rd12, %r31, 8;
	add.s64 	%rd13, %rd2, %rd12;
	ld.global.f64 	%fd66, [%rd13];
	fma.rn.f64 	%fd67, %fd66, %fd66, %fd106;
	ld.global.f64 	%fd68, [%rd13+8];
	fma.rn.f64 	%fd69, %fd68, %fd68, %fd67;
	ld.global.f64 	%fd70, [%rd13+16];
	fma.rn.f64 	%fd71, %fd70, %fd70, %fd69;
	ld.global.f64 	%fd72, [%rd13+24];
	fma.rn.f64 	%fd106, %fd72, %fd72, %fd71;
	add.s32 	%r41, %r41, 4;
$L__BB46_10:
	setp.eq.s32 	%p8, %r15, 0;
	@%p8 bra 	$L__BB46_13;
	add.s32 	%r44, %r41, %r3;
	neg.s32 	%r43, %r15;
$L__BB46_12:
	.pragma "nounroll";
	mul.wide.s32 	%rd14, %r44, 8;
	add.s64 	%rd15, %rd2, %rd14;
	ld.global.f64 	%fd73, [%rd15];
	fma.rn.f64 	%fd106, %fd73, %fd73, %fd106;
	add.s32 	%r44, %r44, 1;
	add.s32 	%r43, %r43, 1;
	setp.ne.s32 	%p9, %r43, 0;
	@%p9 bra 	$L__BB46_12;
$L__BB46_13:
	setp.ne.s32 	%p10, %r45, 2;
	@%p10 bra 	$L__BB46_15;
	shl.b32 	%r32, %r1, 1;
	mul.wide.s32 	%rd16, %r32, 8;
	add.s64 	%rd17, %rd2, %rd16;
	ld.global.f64 	%fd74, [%rd17];
	mul.f64 	%fd75, %fd74, %fd74;
	ld.global.f64 	%fd76, [%rd17+8];
	mul.f64 	%fd77, %fd76, %fd76;
	sub.f64 	%fd78, %fd75, %fd77;
	div.rn.f64 	%fd79, %fd78, %fd106;
	add.s64 	%rd18, %rd1, %rd16;
	st.global.f64 	[%rd18], %fd79;
	ld.global.u32 	%r45, [%rd3];
$L__BB46_15:
	setp.ne.s32 	%p11, %r45, 3;
	@%p11 bra 	$L__BB46_17;
	mul.lo.s32 	%r33, %r1, 3;
	mul.wide.s32 	%rd19, %r33, 8;
	add.s64 	%rd20, %rd2, %rd19;
	ld.global.f64 	%fd80, [%rd20];
	mul.f64 	%fd81, %fd80, %fd80;
	ld.global.f64 	%fd82, [%rd20+8];
	mul.f64 	%fd83, %fd82, %fd82;
	sub.f64 	%fd84, %fd81, %fd83;
	div.rn.f64 	%fd85, %fd84, %fd106;
	add.s64 	%rd21, %rd1, %rd19;
	st.global.f64 	[%rd21], %fd85;
	ld.global.u32 	%r34, [%rd3];
	mul.lo.s32 	%r35, %r34, %r1;
	mul.wide.s32 	%rd22, %r35, 8;
	add.s64 	%rd23, %rd2, %rd22;
	ld.global.f64 	%fd86, [%rd23+8];
	mul.f64 	%fd87, %fd86, %fd86;
	ld.global.f64 	%fd88, [%rd23+16];
	mul.f64 	%fd89, %fd88, %fd88;
	sub.f64 	%fd90, %fd87, %fd89;
	div.rn.f64 	%fd91, %fd90, %fd106;
	add.s64 	%rd24, %rd1, %rd22;
	st.global.f64 	[%rd24+8], %fd91;
	ld.global.u32 	%r36, [%rd3];
	mul.lo.s32 	%r37, %r36, %r1;
	mul.wide.s32 	%rd25, %r37, 8;
	add.s64 	%rd26, %rd2, %rd25;
	ld.global.f64 	%fd92, [%rd26+16];
	mul.f64 	%fd93, %fd92, %fd92;
	ld.global.f64 	%fd94, [%rd26];
	mul.f64 	%fd95, %fd94, %fd94;
	sub.f64 	%fd96, %fd93, %fd95;
	div.rn.f64 	%fd97, %fd96, %fd106;
	add.s64 	%rd27, %rd1, %rd25;
	st.global.f64 	[%rd27+16], %fd97;
$L__BB46_17:
	ret;

}
	// .globl	sigma_nearest
.visible .entry sigma_nearest(
	.param .u64 .ptr .align 1 sigma_nearest_param_0,
	.param .u64 .ptr .align 1 sigma_nearest_param_1,
	.param .u64 .ptr .align 1 sigma_nearest_param_2,
	.param .u64 .ptr .align 1 sigma_nearest_param_3,
	.param .u64 .ptr .align 1 sigma_nearest_param_4,
	.param .u64 .ptr .align 1 sigma_nearest_param_5,
	.param .u64 .ptr .align 1 sigma_nearest_param_6,
	.param .u64 .ptr .align 1 sigma_nearest_param_7,
	.param .u64 .ptr .align 1 sigma_nearest_param_8
)
{
	.reg .pred 	%p<35>;
	.reg .b32 	%r<153>;
	.reg .b64 	%rd<62>;
	.reg .b64 	%fd<36>;

	ld.param.u64 	%rd23, [sigma_nearest_param_0];
	ld.param.u64 	%rd24, [sigma_nearest_param_2];
	ld.param.u64 	%rd25, [sigma_nearest_param_3];
	ld.param.u64 	%rd26, [sigma_nearest_param_4];
	ld.param.u64 	%rd27, [sigma_nearest_param_5];
	ld.param.u64 	%rd28, [sigma_nearest_param_6];
	ld.param.u64 	%rd29, [sigma_nearest_param_7];
	cvta.to.global.u64 	%rd1, %rd26;
	cvta.to.global.u64 	%rd2, %rd27;
	cvta.to.global.u64 	%rd3, %rd29;
	cvta.to.global.u64 	%rd4, %rd23;
	cvta.to.global.u64 	%rd5, %rd28;
	cvta.to.global.u64 	%rd6, %rd24;
	cvta.to.global.u64 	%rd30, %rd25;
	mov.u32 	%r1, %tid.x;
	mul.wide.u32 	%rd31, %r1, 4;
	add.s64 	%rd7, %rd30, %rd31;
	ld.global.u32 	%r150, [%rd7];
	setp.eq.s32 	%p3, %r150, 0;
	@%p3 bra 	$L__BB47_20;
	setp.lt.s32 	%p4, %r150, 2;
	mov.b32 	%r147, 0;
	@%p4 bra 	$L__BB47_14;
	add.s32 	%r3, %r150, -1;
	and.b32  	%r4, %r3, 15;
	setp.lt.u32 	%p5, %r150, 17;
	mov.b32 	%r147, 0;
	mov.u32 	%r138, %r147;
	@%p5 bra 	$L__BB47_5;
	and.b32  	%r138, %r3, -16;
	neg.s32 	%r148, %r138;
	add.s64 	%rd61, %rd6, 32;
	mov.b32 	%r147, 0;
$L__BB47_4:
	.pragma "nounroll";
	ld.global.u32 	%r53, [%rd61+-32];
	add.s32 	%r54, %r53, %r147;
	ld.global.u32 	%r55, [%rd61+-28];
	add.s32 	%r56, %r55, %r54;
	ld.global.u32 	%r57, [%rd61+-24];
	add.s32 	%r58, %r57, %r56;
	ld.global.u32 	%r59, [%rd61+-20];
	add.s32 	%r60, %r59, %r58;
	ld.global.u32 	%r61, [%rd61+-16];
	add.s32 	%r62, %r61, %r60;
	ld.global.u32 	%r63, [%rd61+-12];
	add.s32 	%r64, %r63, %r62;
	ld.global.u32 	%r65, [%rd61+-8];
	add.s32 	%r66, %r65, %r64;
	ld.global.u32 	%r67, [%rd61+-4];
	add.s32 	%r68, %r67, %r66;
	ld.global.u32 	%r69, [%rd61];
	add.s32 	%r70, %r69, %r68;
	ld.global.u32 	%r71, [%rd61+4];
	add.s32 	%r72, %r71, %r70;
	ld.global.u32 	%r73, [%rd61+8];
	add.s32 	%r74, %r73, %r72;
	ld.global.u32 	%r75, [%rd61+12];
	add.s32 	%r76, %r75, %r74;
	ld.global.u32 	%r77, [%rd61+16];
	add.s32 	%r78, %r77, %r76;
	ld.global.u32 	%r79, [%rd61+20];
	add.s32 	%r80, %r79, %r78;
	ld.global.u32 	%r81, [%rd61+24];
	add.s32 	%r82, %r81, %r80;
	ld.global.u32 	%r83, [%rd61+28];
	add.s32 	%r147, %r83, %r82;
	add.s32 	%r148, %r148, 16;
	add.s64 	%rd61, %rd61, 64;
	setp.eq.s32 	%p6, %r148, 0;
	@%p6 bra 	$L__BB47_5;
	bra.uni 	$L__BB47_4;
$L__BB47_5:
	setp.eq.s32 	%p7, %r4, 0;
	@%p7 bra 	$L__BB47_14;
	and.b32  	%r21, %r3, 7;
	setp.lt.u32 	%p8, %r4, 8;
	@%p8 bra 	$L__BB47_8;
	mul.wide.u32 	%rd32, %r138, 4;
	add.s64 	%rd33, %rd6, %rd32;
	ld.global.u32 	%r85, [%rd33];
	add.s32 	%r86, %r85, %r147;
	ld.global.u32 	%r87, [%rd33+4];
	add.s32 	%r88, %r87, %r86;
	ld.global.u32 	%r89, [%rd33+8];
	add.s32 	%r90, %r89, %r88;
	ld.global.u32 	%r91, [%rd33+12];
	add.s32 	%r92, %r91, %r90;
	ld.global.u32 	%r93, [%rd33+16];
	add.s32 	%r94, %r93, %r92;
	ld.global.u32 	%r95, [%rd33+20];
	add.s32 	%r96, %r95, %r94;
	ld.global.u32 	%r97, [%rd33+24];
	add.s32 	%r98, %r97, %r96;
	ld.global.u32 	%r99, [%rd33+28];
	add.s32 	%r147, %r99, %r98;
	add.s32 	%r138, %r138, 8;
$L__BB47_8:
	setp.eq.s32 	%p9, %r21, 0;
	@%p9 bra 	$L__BB47_14;
	and.b32  	%r27, %r3, 3;
	setp.lt.u32 	%p10, %r21, 4;
	@%p10 bra 	$L__BB47_11;
	mul.wide.u32 	%rd34, %r138, 4;
	add.s64 	%rd35, %rd6, %rd34;
	ld.global.u32 	%r101, [%rd35];
	add.s32 	%r102, %r101, %r147;
	ld.global.u32 	%r103, [%rd35+4];
	add.s32 	%r104, %r103, %r102;
	ld.global.u32 	%r105, [%rd35+8];
	add.s32 	%r106, %r105, %r104;
	ld.global.u32 	%r107, [%rd35+12];
	add.s32 	%r147, %r107, %r106;
	add.s32 	%r138, %r138, 4;
$L__BB47_11:
	setp.eq.s32 	%p11, %r27, 0;
	@%p11 bra 	$L__BB47_14;
	mul.wide.u32 	%rd36, %r138, 4;
	add.s64 	%rd60, %rd6, %rd36;
	neg.s32 	%r145, %r27;
$L__BB47_13:
	.pragma "nounroll";
	ld.global.u32 	%r108, [%rd60];
	add.s32 	%r147, %r108, %r147;
	add.s64 	%rd60, %rd60, 4;
	add.s32 	%r145, %r145, 1;
	setp.ne.s32 	%p12, %r145, 0;
	@%p12 bra 	$L__BB47_13;
$L__BB47_14:
	mul.wide.s32 	%rd37, %r150, 4;
	add.s64 	%rd38, %rd6, %rd37;
	ld.global.u32 	%r109, [%rd38+-4];
	setp.lt.s32 	%p13, %r109, 1;
	@%p13 bra 	$L__BB47_32;
	ld.param.u64 	%rd58, [sigma_nearest_param_1];
	add.s64 	%rd16, %rd3, %rd31;
	shl.b32 	%r111, %r1, 1;
	mul.wide.u32 	%rd40, %r111, 8;
	add.s64 	%rd17, %rd4, %rd40;
	cvta.to.global.u64 	%rd18, %rd58;
	mov.b32 	%r151, 0;
	mov.f64 	%fd34, 0d4415AF1D78B58C40;
$L__BB47_16:
	ld.global.u32 	%r112, [%rd5];
	setp.ne.s32 	%p14, %r112, 2;
	@%p14 bra 	$L__BB47_19;
	ld.global.f64 	%fd10, [%rd17];
	add.s32 	%r113, %r151, %r147;
	mul.wide.s32 	%rd41, %r113, 4;
	add.s64 	%rd42, %rd18, %rd41;
	ld.global.u32 	%r45, [%rd42];
	shl.b32 	%r114, %r45, 1;
	mul.wide.s32 	%rd43, %r114, 8;
	add.s64 	%rd44, %rd4, %rd43;
	ld.global.f64 	%fd11, [%rd44];
	sub.f64 	%fd12, %fd10, %fd11;
	abs.f64 	%fd7, %fd12;
	setp.geu.f64 	%p15, %fd7, %fd34;
	setp.eq.s32 	%p16, %r45, %r1;
	or.pred  	%p17, %p15, %p16;
	@%p17 bra 	$L__BB47_19;
	st.global.u32 	[%rd16], %r45;
	ld.global.u32 	%r150, [%rd7];
	mov.f64 	%fd34, %fd7;
$L__BB47_19:
	add.s32 	%r151, %r151, 1;
	mul.wide.s32 	%rd45, %r150, 4;
	add.s64 	%rd46, %rd6, %rd45;
	ld.global.u32 	%r115, [%rd46+-4];
	setp.lt.s32 	%p18, %r151, %r115;
	@%p18 bra 	$L__BB47_16;
	bra.uni 	$L__BB47_32;
$L__BB47_20:
	ld.global.u32 	%r116, [%rd2];
	setp.lt.s32 	%p19, %r116, 1;
	@%p19 bra 	$L__BB47_32;
	ld.param.u64 	%rd59, [sigma_nearest_param_8];
	cvta.to.global.u64 	%rd9, %rd59;
	add.s64 	%rd10, %rd3, %rd31;
	shl.b32 	%r118, %r1, 1;
	mul.wide.u32 	%rd48, %r118, 8;
	add.s64 	%rd11, %rd4, %rd48;
	mul.wide.u32 	%rd49, %r1, 8;
	add.s64 	%rd12, %rd11, %rd49;
	mov.b32 	%r133, 0;
	mov.f64 	%fd33, 0d4415AF1D78B58C40;
$L__BB47_22:
	ld.global.u32 	%r135, [%rd5];
	setp.lt.s32 	%p21, %r135, 1;
	mov.pred 	%p34, 0;
	@%p21 bra 	$L__BB47_25;
	mul.lo.s32 	%r9, %r135, %r1;
	ld.global.u32 	%r120, [%rd1];
	shl.b32 	%r121, %r120, 1;
	add.s32 	%r122, %r121, %r133;
	mul.lo.s32 	%r10, %r122, %r135;
	mov.b32 	%r134, 0;
$L__BB47_24:
	add.s32 	%r123, %r9, %r134;
	mul.wide.u32 	%rd50, %r123, 8;
	add.s64 	%rd51, %rd9, %rd50;
	ld.global.f64 	%fd14, [%rd51];
	add.s32 	%r124, %r10, %r134;
	mul.wide.s32 	%rd52, %r124, 8;
	add.s64 	%rd53, %rd9, %rd52;
	ld.global.f64 	%fd15, [%rd53];
	setp.ne.f64 	%p34, %fd14, %fd15;
	setp.equ.f64 	%p22, %fd14, %fd15;
	add.s32 	%r134, %r134, 1;
	setp.lt.s32 	%p23, %r134, %r135;
	and.pred  	%p24, %p22, %p23;
	@%p24 bra 	$L__BB47_24;
$L__BB47_25:
	setp.ne.s32 	%p25, %r135, 2;
	@%p25 bra 	$L__BB47_28;
	ld.global.f64 	%fd16, [%rd11];
	ld.global.u32 	%r126, [%rd1];
	shl.b32 	%r127, %r126, 1;
	add.s32 	%r13, %r127, %r133;
	shl.b32 	%r128, %r13, 1;
	mul.wide.s32 	%rd54, %r128, 8;
	add.s64 	%rd55, %rd4, %rd54;
	ld.global.f64 	%fd17, [%rd55];
	sub.f64 	%fd18, %fd16, %fd17;
	abs.f64 	%fd2, %fd18;
	setp.geu.f64 	%p26, %fd2, %fd33;
	not.pred 	%p27, %p34;
	mov.b32 	%r135, 2;
	or.pred  	%p28, %p27, %p26;
	@%p28 bra 	$L__BB47_28;
	st.global.u32 	[%rd10], %r13;
	ld.global.u32 	%r135, [%rd5];
	mov.f64 	%fd33, %fd2;
$L__BB47_28:
	setp.ne.s32 	%p29, %r135, 3;
	@%p29 bra 	$L__BB47_31;
	ld.global.f64 	%fd19, [%rd12];
	ld.global.u32 	%r129, [%rd1];
	shl.b32 	%r130, %r129, 1;
	add.s32 	%r16, %r130, %r133;
	mul.lo.s32 	%r131, %r16, 3;
	mul.wide.s32 	%rd56, %r131, 8;
	add.s64 	%rd57, %rd4, %rd56;
	ld.global.f64 	%fd20, [%rd57];
	sub.f64 	%fd21, %fd19, %fd20;
	ld.global.f64 	%fd22, [%rd12+8];
	ld.global.f64 	%fd23, [%rd57+8];
	sub.f64 	%fd24, %fd22, %fd23;
	mul.f64 	%fd25, %fd24, %fd24;
	fma.rn.f64 	%fd26, %fd21, %fd21, %fd25;
	ld.global.f64 	%fd27, [%rd12+16];
	ld.global.f64 	%fd28, [%rd57+16];
	sub.f64 	%fd29, %fd27, %fd28;
	fma.rn.f64 	%fd30, %fd29, %fd29, %fd26;
	sqrt.rn.f64 	%fd4, %fd30;
	setp.geu.f64 	%p30, %fd4, %fd33;
	not.pred 	%p31, %p34;
	or.pred  	%p32, %p31, %p30;
	@%p32 bra 	$L__BB47_31;
	st.global.u32 	[%rd10], %r16;
	mov.f64 	%fd33, %fd4;
$L__BB47_31:
	add.s32 	%r133, %r133, 1;
	ld.global.u32 	%r132, [%rd2];
	setp.lt.s32 	%p33, %r133, %r132;
	@%p33 bra 	$L__BB47_22;
$L__BB47_32:
	ret;

}
	// .globl	move_particle
.visible .entry move_particle(
	.param .u64 .ptr .align 1 move_particle_param_0,
	.param .u64 .ptr .align 1 move_particle_param_1,
	.param .u64 .ptr .align 1 move_particle_param_2,
	.param .u64 .ptr .align 1 move_particle_param_3,
	.param .u64 .ptr .align 1 move_particle_param_4,
	.param .u64 .ptr .align 1 move_particle_param_5,
	.param .u64 .ptr .align 1 move_particle_param_6,
	.param .u64 .ptr .align 1 move_particle_param_7,
	.param .u64 .ptr .align 1 move_particle_param_8,
	.param .u64 .ptr .align 1 move_particle_param_9,
	.param .u64 .ptr .align 1 move_particle_param_10
)
{
	.local .align 16 .b8 	__local_depot48[16048];
	.reg .b64 	%SP;
	.reg .b64 	%SPL;
	.reg .pred 	%p<74>;
	.reg .b32 	%r<1392>;
	.reg .b32 	%f<25>;
	.reg .b64 	%rd<115>;
	.reg .b64 	%fd<63>;

	mov.u64 	%SPL, __local_depot48;
	ld.param.u64 	%rd43, [move_particle_param_3];
	ld.param.u64 	%rd44, [move_particle_param_5];
	ld.param.u64 	%rd45, [move_particle_param_6];
	ld.param.u64 	%rd46, [move_particle_param_7];
	ld.param.u64 	%rd47, [move_particle_param_10];
	cvta.to.global.u64 	%rd1, %rd44;
	cvta.to.global.u64 	%rd2, %rd43;
	cvta.to.global.u64 	%rd3, %rd46;
	cvta.to.global.u64 	%rd4, %rd45;
	cvta.to.global.u64 	%rd48, %rd47;
	add.u64 	%rd5, %SPL, 0;
	add.u64 	%rd6, %SPL, 8000;
	add.u64 	%rd7, %SPL, 16000;
	mov.u32 	%r601, %ctaid.x;
	mov.u32 	%r602, %ntid.x;
	mov.u32 	%r603, %tid.x;
	mad.lo.s32 	%r604, %r601, %r602, %r603;
	mov.u32 	%r1, %tid.y;
	mov.u32 	%r605, %nctaid.x;
	mul.lo.s32 	%r2, %r602, %r605;
	mov.u32 	%r3, %ntid.y;
	ld.global.u32 	%r606, [%rd48];
	cvt.s64.s32 	%rd8, %r604;
	xor.b32  	%r607, %r606, -1429050551;
	mul.lo.s32 	%r4, %r607, 1099087573;
	setp.gt.s32 	%p1, %r606, -1;
	selp.b32 	%r5, -644748465, -1947113066, %p1;
	add.s32 	%r608, %r5, %r4;
	add.s32 	%r609, %r608, 6615241;
	add.s32 	%r1101, %r4, 123456789;
	st.local.v2.u32 	[%rd7], {%r609, %r1101};
	xor.b32  	%r1100, %r4, 362436069;
	add.s32 	%r1099, %r5, 521288629;
	st.local.v2.u32 	[%rd7+8], {%r1100, %r1099};
	xor.b32  	%r1098, %r5, 88675123;
	add.s32 	%r1097, %r4, 5783321;
	st.local.v2.u32 	[%rd7+16], {%r1098, %r1097};
	setp.eq.s32 	%p2, %r604, 0;
	@%p2 bra 	$L__BB48_115;
	mov.b32 	%r1084, 0;
	mov.u64 	%rd110, %rd8;
$L__BB48_2:
	mov.u64 	%rd9, %rd110;
	and.b64  	%rd10, %rd9, 3;
	setp.eq.s64 	%p3, %rd10, 0;
	@%p3 bra 	$L__BB48_114;
	mul.wide.u32 	%rd52, %r1084, 3200;
	mov.u64 	%rd53, precalc_xorwow_matrix;
	add.s64 	%rd11, %rd53, %rd52;
	mov.b32 	%r1097, 0;
	mov.u32 	%r1098, %r1097;
	mov.u32 	%r1099, %r1097;
	mov.u32 	%r1100, %r1097;
	mov.u32 	%r1101, %r1097;
	mov.u32 	%r1090, %r1097;
$L__BB48_4:
	mul.wide.u32 	%rd54, %r1090, 4;
	add.s64 	%rd55, %rd7, %rd54;
	ld.local.u32 	%r23, [%rd55+4];
	shl.b32 	%r24, %r1090, 5;
	mov.b32 	%r1096, 0;
$L__BB48_5:
	.pragma "nounroll";
	shr.u32 	%r613, %r23, %r1096;
	and.b32  	%r614, %r613, 1;
	setp.eq.b32 	%p4, %r614, 1;
	not.pred 	%p5, %p4;
	add.s32 	%r615, %r24, %r1096;
	mul.lo.s32 	%r616, %r615, 5;
	mul.wide.u32 	%rd56, %r616, 4;
	add.s64 	%rd12, %rd11, %rd56;
	@%p5 bra 	$L__BB48_7;
	ld.global.u32 	%r617, [%rd12];
	xor.b32  	%r1101, %r1101, %r617;
	ld.global.u32 	%r618, [%rd12+4];
	xor.b32  	%r1100, %r1100, %r618;
	ld.global.u32 	%r619, [%rd12+8];
	xor.b32  	%r1099, %r1099, %r619;
	ld.global.u32 	%r620, [%rd12+12];
	xor.b32  	%r1098, %r1098, %r620;
	ld.global.u32 	%r621, [%rd12+16];
	xor.b32  	%r1097, %r1097, %r621;
$L__BB48_7:
	and.b32  	%r623, %r613, 2;
	setp.eq.s32 	%p6, %r623, 0;
	@%p6 bra 	$L__BB48_9;
	ld.global.u32 	%r624, [%rd12+20];
	xor.b32  	%r1101, %r1101, %r624;
	ld.global.u32 	%r625, [%rd12+24];
	xor.b32  	%r1100, %r1100, %r625;
	ld.global.u32 	%r626, [%rd12+28];
	xor.b32  	%r1099, %r1099, %r626;
	ld.global.u32 	%r627, [%rd12+32];
	xor.b32  	%r1098, %r1098, %r627;
	ld.global.u32 	%r628, [%rd12+36];
	xor.b32  	%r1097, %r1097, %r628;
$L__BB48_9:
	and.b32  	%r630, %r613, 4;
	setp.eq.s32 	%p7, %r630, 0;
	@%p7 bra 	$L__BB48_11;
	ld.global.u32 	%r631, [%rd12+40];
	xor.b32  	%r1101, %r1101, %r631;
	ld.global.u32 	%r632, [%rd12+44];
	xor.b32  	%r1100, %r1100, %r632;
	ld.global.u32 	%r633, [%rd12+48];
	xor.b32  	%r1099, %r1099, %r633;
	ld.global.u32 	%r634, [%rd12+52];
	xor.b32  	%r1098, %r1098, %r634;
	ld.global.u32 	%r635, [%rd12+56];
	xor.b32  	%r1097, %r1097, %r635;
$L__BB48_11:
	and.b32  	%r637, %r613, 8;
	setp.eq.s32 	%p8, %r637, 0;
	@%p8 bra 	$L__BB48_13;
	ld.global.u32 	%r638, [%rd12+60];
	xor.b32  	%r1101, %r1101, %r638;
	ld.global.u32 	%r639, [%rd12+64];
	xor.b32  	%r1100, %r1100, %r639;
	ld.global.u32 	%r640, [%rd12+68];
	xor.b32  	%r1099, %r1099, %r640;
	ld.global.u32 	%r641, [%rd12+72];
	xor.b32  	%r1098, %r1098, %r641;
	ld.global.u32 	%r642, [%rd12+76];
	xor.b32  	%r1097, %r1097, %r642;
$L__BB48_13:
	and.b32  	%r644, %r613, 16;
	setp.eq.s32 	%p9, %r644, 0;
	@%p9 bra 	$L__BB48_15;
	ld.global.u32 	%r645, [%rd12+80];
	xor.b32  	%r1101, %r1101, %r645;
	ld.global.u32 	%r646, [%rd12+84];
	xor.b32  	%r1100, %r1100, %r646;
	ld.global.u32 	%r647, [%rd12+88];
	xor.b32  	%r1099, %r1099, %r647;
	ld.global.u32 	%r648, [%rd12+92];
	xor.b32  	%r1098, %r1098, %r648;
	ld.global.u32 	%r649, [%rd12+96];
	xor.b32  	%r1097, %r1097, %r649;
$L__BB48_15:
	and.b32  	%r651, %r613, 32;
	setp.eq.s32 	%p10, %r651, 0;
	@%p10 bra 	$L__BB48_17;
	ld.global.u32 	%r652, [%rd12+100];
	xor.b32  	%r1101, %r1101, %r652;
	ld.global.u32 	%r653, [%rd12+104];
	xor.b32  	%r1100, %r1100, %r653;
	ld.global.u32 	%r654, [%rd12+108];
	xor.b32  	%r1099, %r1099, %r654;
	ld.global.u32 	%r655, [%rd12+112];
	xor.b32  	%r1098, %r1098, %r655;
	ld.global.u32 	%r656, [%rd12+116];
	xor.b32  	%r1097, %r1097, %r656;
$L__BB48_17:
	and.b32  	%r658, %r613, 64;
	setp.eq.s32 	%p11, %r658, 0;
	@%p11 bra 	$L__BB48_19;
	ld.global.u32 	%r659, [%rd12+120];
	xor.b32  	%r1101, %r1101, %r659;
	ld.global.u32 	%r660, [%rd12+124];
	xor.b32  	%r1100, %r1100, %r660;
	ld.global.u32 	%r661, [%rd12+128];
	xor.b32  	%r1099, %r1099, %r661;
	ld.global.u32 	%r662, [%rd12+132];
	xor.b32  	%r1098, %r1098, %r662;
	ld.global.u32 	%r663, [%rd12+136];
	xor.b32  	%r1097, %r1097, %r663;
$L__BB48_19:
	and.b32  	%r665, %r613, 128;
	setp.eq.s32 	%p12, %r665, 0;
	@%p12 bra 	$L__BB48_21;
	ld.global.u32 	%r666, [%rd12+140];
	xor.b32  	%r1101, %r1101, %r666;
	ld.global.u32 	%r667, [%rd12+144];
	xor.b32  	%r1100, %r1100, %r667;
	ld.global.u32 	%r668, [%rd12+148];
	xor.b32  	%r1099, %r1099, %r668;
	ld.global.u32 	%r669, [%rd12+152];
	xor.b32  	%r1098, %r1098, %r669;
	ld.global.u32 	%r670, [%rd12+156];
	xor.b32  	%r1097, %r1097, %r670;
$L__BB48_21:
	and.b32  	%r672, %r613, 256;
	setp.eq.s32 	%p13, %r672, 0;
	@%p13 bra 	$L__BB48_23;
	ld.global.u32 	%r673, [%rd12+160];
	xor.b32  	%r1101, %r1101, %r673;
	ld.global.u32 	%r674, [%rd12+164];
	xor.b32  	%r1100, %r1100, %r674;
	ld.global.u32 	%r675, [%rd12+168];
	xor.b32  	%r1099, %r1099, %r675;
	ld.global.u32 	%r676, [%rd12+172];
	xor.b32  	%r1098, %r1098, %r676;
	ld.global.u32 	%r677, [%rd12+176];
	xor.b32  	%r1097, %r1097, %r677;
$L__BB48_23:
	and.b32  	%r679, %r613, 512;
	setp.eq.s32 	%p14, %r679, 0;
	@%p14 bra 	$L__BB48_25;
	ld.global.u32 	%r680, [%rd12+180];
	xor.b32  	%r1101, %r1101, %r680;
	ld.global.u32 	%r681, [%rd12+184];
	xor.b32  	%r1100, %r1100, %r681;
	ld.global.u32 	%r682, [%rd12+188];
	xor.b32  	%r1099, %r1099, %r682;
	ld.global.u32 	%r683, [%rd12+192];
	xor.b32  	%r1098, %r1098, %r683;
	ld.global.u32 	%r684, [%rd12+196];
	xor.b32  	%r1097, %r1097, %r684;
$L__BB48_25:
	and.b32  	%r686, %r613, 1024;
	setp.eq.s32 	%p15, %r686, 0;
	@%p15 bra 	$L__BB48_27;
	ld.global.u32 	%r687, [%rd12+200];
	xor.b32  	%r1101, %r1101, %r687;
	ld.global.u32 	%r688, [%rd12+204];
	xor.b32  	%r1100, %r1100, %r688;
	ld.global.u32 	%r689, [%rd12+208];
	xor.b32  	%r1099, %r1099, %r689;
	ld.global.u32 	%r690, [%rd12+212];
	xor.b32  	%r1098, %r1098, %r690;
	ld.global.u32 	%r691, [%rd12+216];
	xor.b32  	%r1097, %r1097, %r691;
$L__BB48_27:
	and.b32  	%r693, %r613, 2048;
	setp.eq.s32 	%p16, %r693, 0;
	@%p16 bra 	$L__BB48_29;
	ld.global.u32 	%r694, [%rd12+220];
	xor.b32  	%r1101, %r1101, %r694;
	ld.global.u32 	%r695, [%rd12+224];
	xor.b32  	%r1100, %r1100, %r695;
	ld.global.u32 	%r696, [%rd12+228];
	xor.b32  	%r1099, %r1099, %r696;
	ld.global.u32 	%r697, [%rd12+232];
	xor.b32  	%r1098, %r1098, %r697;
	ld.global.u32 	%r698, [%rd12+236];
	xor.b32  	%r1097, %r1097, %r698;
$L__BB48_29:
	and.b32  	%r700, %r613, 4096;
	setp.eq.s32 	%p17, %r700, 0;
	@%p17 bra 	$L__BB48_31;
	ld.global.u32 	%r701, [%rd12+240];
	xor.b32  	%r1101, %r1101, %r701;
	ld.global.u32 	%r702, [%rd12+244];
	xor.b32  	%r1100, %r1100, %r702;
	ld.global.u32 	%r703, [%rd12+248];
	xor.b32  	%r1099, %r1099, %r703;
	ld.global.u32 	%r704, [%rd12+252];
	xor.b32  	%r1098, %r1098, %r704;
	ld.global.u32 	%r705, [%rd12+256];
	xor.b32  	%r1097, %r1097, %r705;
$L__BB48_31:
	and.b32  	%r707, %r613, 8192;
	setp.eq.s32 	%p18, %r707, 0;
	@%p18 bra 	$L__BB48_33;
	ld.global.u32 	%r708, [%rd12+260];
	xor.b32  	%r1101, %r1101, %r708;
	ld.global.u32 	%r709, [%rd12+264];
	xor.b32  	%r1100, %r1100, %r709;
	ld.global.u32 	%r710, [%rd12+268];
	xor.b32  	%r1099, %r1099, %r710;
	ld.global.u32 	%r711, [%rd12+272];
	xor.b32  	%r1098, %r1098, %r711;
	ld.global.u32 	%r712, [%rd12+276];
	xor.b32  	%r1097, %r1097, %r712;
$L__BB48_33:
	and.b32  	%r714, %r613, 16384;
	setp.eq.s32 	%p19, %r714, 0;
	@%p19 bra 	$L__BB48_35;
	ld.global.u32 	%r715, [%rd12+280];
	xor.b32  	%r1101, %r1101, %r715;
	ld.global.u32 	%r716, [%rd12+284];
	xor.b32  	%r1100, %r1100, %r716;
	ld.global.u32 	%r717, [%rd12+288];
	xor.b32  	%r1099, %r1099, %r717;
	ld.global.u32 	%r718, [%rd12+292];
	xor.b32  	%r1098, %r1098, %r718;
	ld.global.u32 	%r719, [%rd12+296];
	xor.b32  	%r1097, %r1097, %r719;
$L__BB48_35:
	and.b32  	%r721, %r613, 32768;
	setp.eq.s32 	%p20, %r721, 0;
	@%p20 bra 	$L__BB48_37;
	ld.global.u32 	%r722, [%rd12+300];
	xor.b32  	%r1101, %r1101, %r722;
	ld.global.u32 	%r723, [%rd12+304];
	xor.b32  	%r1100, %r1100, %r723;
	ld.global.u32 	%r724, [%rd12+308];
	xor.b32  	%r1099, %r1099, %r724;
	ld.global.u32 	%r725, [%rd12+312];
	xor.b32  	%r1098, %r1098, %r725;
	ld.global.u32 	%r726, [%rd12+316];
	xor.b32  	%r1097, %r1097, %r726;
$L__BB48_37:
	add.s32 	%r1096, %r1096, 16;
	setp.ne.s32 	%p21, %r1096, 32;
	@%p21 bra 	$L__BB48_5;
	mad.lo.s32 	%r727, %r1090, -31, %r24;
	add.s32 	%r1090, %r727, 1;
	setp.ne.s32 	%p22, %r1090, 5;
	@%p22 bra 	$L__BB48_4;
	st.local.u32 	[%rd7+4], %r1101;
	st.local.v2.u32 	[%rd7+8], {%r1100, %r1099};
	st.local.v2.u32 	[%rd7+16], {%r1098, %r1097};
	setp.eq.s64 	%p23, %rd10, 1;
	@%p23 bra 	$L__BB48_114;
	mov.b32 	%r1097, 0;
	mov.u32 	%r1098, %r1097;
	mov.u32 	%r1099, %r1097;
	mov.u32 	%r1100, %r1097;
	mov.u32 	%r1101, %r1097;
	mov.u32 	%r1182, %r1097;
$L__BB48_41:
	mul.wide.u32 	%rd57, %r1182, 4;
	add.s64 	%rd58, %rd7, %rd57;
	ld.local.u32 	%r199, [%rd58+4];
	shl.b32 	%r200, %r1182, 5;
	mov.b32 	%r1188, 0;
$L__BB48_42:
	.pragma "nounroll";
	shr.u32 	%r730, %r199, %r1188;
	and.b32  	%r731, %r730, 1;
	setp.eq.b32 	%p24, %r731, 1;
	not.pred 	%p25, %p24;
	add.s32 	%r732, %r200, %r1188;
	mul.lo.s32 	%r733, %r732, 5;
	mul.wide.u32 	%rd59, %r733, 4;
	add.s64 	%rd13, %rd11, %rd59;
	@%p25 bra 	$L__BB48_44;
	ld.global.u32 	%r734, [%rd13];
	xor.b32  	%r1101, %r1101, %r734;
	ld.global.u32 	%r735, [%rd13+4];
	xor.b32  	%r1100, %r1100, %r735;
	ld.global.u32 	%r736, [%rd13+8];
	xor.b32  	%r1099, %r1099, %r736;
	ld.global.u32 	%r737, [%rd13+12];
	xor.b32  	%r1098, %r1098, %r737;
	ld.global.u32 	%r738, [%rd13+16];
	xor.b32  	%r1097, %r1097, %r738;
$L__BB48_44:
	and.b32  	%r740, %r730, 2;
	setp.eq.s32 	%p26, %r740, 0;
	@%p26 bra 	$L__BB48_46;
	ld.global.u32 	%r741, [%rd13+20];
	xor.b32  	%r1101, %r1101, %r741;
	ld.global.u32 	%r742, [%rd13+24];
	xor.b32  	%r1100, %r1100, %r742;
	ld.global.u32 	%r743, [%rd13+28];
	xor.b32  	%r1099, %r1099, %r743;
	ld.global.u32 	%r744, [%rd13+32];
	xor.b32  	%r1098, %r1098, %r744;
	ld.global.u32 	%r745, [%rd13+36];
	xor.b32  	%r1097, %r1097, %r745;
$L__BB48_46:
	and.b32  	%r747, %r730, 4;
	setp.eq.s32 	%p27, %r747, 0;
	@%p27 bra 	$L__BB48_48;
	ld.global.u32 	%r748, [%rd13+40];
	xor.b32  	%r1101, %r1101, %r748;
	ld.global.u32 	%r749, [%rd13+44];
	xor.b32  	%r1100, %r1100, %r749;
	ld.global.u32 	%r750, [%rd13+48];
	xor.b32  	%r1099, %r1099, %r750;
	ld.global.u32 	%r751, [%rd13+52];
	xor.b32  	%r1098, %r1098, %r751;
	ld.global.u32 	%r752, [%rd13+56];
	xor.b32  	%r1097, %r1097, %r752;
$L__BB48_48:
	and.b32  	%r754, %r730, 8;
	setp.eq.s32 	%p28, %r754, 0;
	@%p28 bra 	$L__BB48_50;
	ld.global.u32 	%r755, [%rd13+60];
	xor.b32  	%r1101, %r1101, %r755;
	ld.global.u32 	%r756, [%rd13+64];
	xor.b32  	%r1100, %r1100, %r756;
	ld.global.u32 	%r757, [%rd13+68];
	xor.b32  	%r1099, %r1099, %r757;
	ld.global.u32 	%r758, [%rd13+72];
	xor.b32  	%r1098, %r1098, %r758;
	ld.global.u32 	%r759, [%rd13+76];
	xor.b32  	%r1097, %r1097, %r759;
$L__BB48_50:
	and.b32  	%r761, %r730, 16;
	setp.eq.s32 	%p29, %r761, 0;
	@%p29 bra 	$L__BB48_52;
	ld.global.u32 	%r762, [%rd13+80];
	xor.b32  	%r1101, %r1101, %r762;
	ld.global.u32 	%r763, [%rd13+84];
	xor.b32  	%r1100, %r1100, %r763;
	ld.global.u32 	%r764, [%rd13+88];
	xor.b32  	%r1099, %r1099, %r764;
	ld.global.u32 	%r765, [%rd13+92];
	xor.b32  	%r1098, %r1098, %r765;
	ld.global.u32 	%r766, [%rd13+96];
	xor.b32  	%r1097, %r1097, %r766;
$L__BB48_52:
	and.b32  	%r768, %r730, 32;
	setp.eq.s32 	%p30, %r768, 0;
	@%p30 bra 	$L__BB48_54;
	ld.global.u32 	%r769, [%rd13+100];
	xor.b32  	%r1101, %r1101, %r769;
	ld.global.u32 	%r770, [%rd13+104];
	xor.b32  	%r1100, %r1100, %r770;
	ld.global.u32 	%r771, [%rd13+108];
	xor.b32  	%r1099, %r1099, %r771;
	ld.global.u32 	%r772, [%rd13+112];
	xor.b32  	%r1098, %r1098, %r772;
	ld.global.u32 	%r773, [%rd13+116];
	xor.b32  	%r1097, %r1097, %r773;
$L__BB48_54:
	and.b32  	%r775, %r730, 64;
	setp.eq.s32 	%p31, %r775, 0;
	@%p31 bra 	$L__BB48_56;
	ld.global.u32 	%r776, [%rd13+120];
	xor.b32  	%r1101, %r1101, %r776;
	ld.global.u32 	%r777, [%rd13+124];
	xor.b32  	%r1100, %r1100, %r777;
	ld.global.u32 	%r778, [%rd13+128];
	xor.b32  	%r1099, %r1099, %r778;
	ld.global.u32 	%r779, [%rd13+132];
	xor.b32  	%r1098, %r1098, %r779;
	ld.global.u32 	%r780, [%rd13+136];
	xor.b32  	%r1097, %r1097, %r780;
$L__BB48_56:
	and.b32  	%r782, %r730, 128;
	setp.eq.s32 	%p32, %r782, 0;
	@%p32 bra 	$L__BB48_58;
	ld.global.u32 	%r783, [%rd13+140];
	xor.b32  	%r1101, %r1101, %r783;
	ld.global.u32 	%r784, [%rd13+144];
	xor.b32  	%r1100, %r1100, %r784;
	ld.global.u32 	%r785, [%rd13+148];
	xor.b32  	%r1099, %r1099, %r785;
	ld.global.u32 	%r786, [%rd13+152];
	xor.b32  	%r1098, %r1098, %r786;
	ld.global.u32 	%r787, [%rd13+156];
	xor.b32  	%r1097, %r1097, %r787;
$L__BB48_58:
	and.b32  	%r789, %r730, 256;
	setp.eq.s32 	%p33, %r789, 0;
	@%p33 bra 	$L__BB48_60;
	ld.global.u32 	%r790, [%rd13+160];
	xor.b32  	%r1101, %r1101, %r790;
	ld.global.u32 	%r791, [%rd13+164];
	xor.b32  	%r1100, %r1100, %r791;
	ld.global.u32 	%r792, [%rd13+168];
	xor.b32  	%r1099, %r1099, %r792;
	ld.global.u32 	%r793, [%rd13+172];
	xor.b32  	%r1098, %r1098, %r793;
	ld.global.u32 	%r794, [%rd13+176];
	xor.b32  	%r1097, %r1097, %r794;
$L__BB48_60:
	and.b32  	%r796, %r730, 512;
	setp.eq.s32 	%p34, %r796, 0;
	@%p34 bra 	$L__BB48_62;
	ld.global.u32 	%r797, [%rd13+180];
	xor.b32  	%r1101, %r1101, %r797;
	ld.global.u32 	%r798, [%rd13+184];
	xor.b32  	%r1100, %r1100, %r798;
	ld.global.u32 	%r799, [%rd13+188];
	xor.b32  	%r1099, %r1099, %r799;
	ld.global.u32 	%r800, [%rd13+192];
	xor.b32  	%r1098, %r1098, %r800;
	ld.global.u32 	%r801, [%rd13+196];
	xor.b32  	%r1097, %r1097, %r801;
$L__BB48_62:
	and.b32  	%r803, %r730, 1024;
	setp.eq.s32 	%p35, %r803, 0;
	@%p35 bra 	$L__BB48_64;
	ld.global.u32 	%r804, [%rd13+200];
	xor.b32  	%r1101, %r1101, %r804;
	ld.global.u32 	%r805, [%rd13+204];
	xor.b32  	%r1100, %r1100, %r805;
	ld.global.u32 	%r806, [%rd13+208];
	xor.b32  	%r1099, %r1099, %r806;
	ld.global.u32 	%r807, [%rd13+212];
	xor.b32  	%r1098, %r1098, %r807;
	ld.global.u32 	%r808, [%rd13+216];
	xor.b32  	%r1097, %r1097, %r808;
$L__BB48_64:
	and.b32  	%r810, %r730, 2048;
	setp.eq.s32 	%p36, %r810, 0;
	@%p36 bra 	$L__BB48_66;
	ld.global.u32 	%r811, [%rd13+220];
	xor.b32  	%r1101, %r1101, %r811;
	ld.global.u32 	%r812, [%rd13+224];
	xor.b32  	%r1100, %r1100, %r812;
	ld.global.u32 	%r813, [%rd13+228];
	xor.b32  	%r1099, %r1099, %r813;
	ld.global.u32 	%r814, [%rd13+232];
	xor.b32  	%r1098, %r1098, %r814;
	ld.global.u32 	%r815, [%rd13+236];
	xor.b32  	%r1097, %r1097, %r815;
$L__BB48_66:
	and.b32  	%r817, %r730, 4096;
	setp.eq.s32 	%p37, %r817, 0;
	@%p37 bra 	$L__BB48_68;
	ld.global.u32 	%r818, [%rd13+240];
	xor.b32  	%r1101, %r1101, %r818;
	ld.global.u32 	%r819, [%rd13+244];
	xor.b32  	%r1100, %r1100, %r819;
	ld.global.u32 	%r820, [%rd13+248];
	xor.b32  	%r1099, %r1099, %r820;
	ld.global.u32 	%r821, [%rd13+252];
	xor.b32  	%r1098, %r1098, %r821;
	ld.global.u32 	%r822, [%rd13+256];
	xor.b32  	%r1097, %r1097, %r822;
$L__BB48_68:
	and.b32  	%r824, %r730, 8192;
	setp.eq.s32 	%p38, %r824, 0;
	@%p38 bra 	$L__BB48_70;
	ld.global.u32 	%r825, [%rd13+260];
	xor.b32  	%r1101, %r1101, %r825;
	ld.global.u32 	%r826, [%rd13+264];
	xor.b32  	%r1100, %r1100, %r826;
	ld.global.u32 	%r827, [%rd13+268];
	xor.b32  	%r1099, %r1099, %r827;
	ld.global.u32 	%r828, [%rd13+272];
	xor.b32  	%r1098, %r1098, %r828;
	ld.global.u32 	%r829, [%rd13+276];
	xor.b32  	%r1097, %r1097, %r829;
$L__BB48_70:
	and.b32  	%r831, %r730, 16384;
	setp.eq.s32 	%p39, %r831, 0;
	@%p39 bra 	$L__BB48_72;
	ld.global.u32 	%r832, [%rd13+280];
	xor.b32  	%r1101, %r1101, %r832;
	ld.global.u32 	%r833, [%rd13+284];
	xor.b32  	%r1100, %r1100, %r833;
	ld.global.u32 	%r834, [%rd13+288];
	xor.b32  	%r1099, %r1099, %r834;
	ld.global.u32 	%r835, [%rd13+292];
	xor.b32  	%r1098, %r1098, %r835;
	ld.global.u32 	%r836, [%rd13+296];
	xor.b32  	%r1097, %r1097, %r836;
$L__BB48_72:
	and.b32  	%r838, %r730, 32768;
	setp.eq.s32 	%p40, %r838, 0;
	@%p40 bra 	$L__BB48_74;
	ld.global.u32 	%r839, [%rd13+300];
	xor.b32  	%r1101, %r1101, %r839;
	ld.global.u32 	%r840, [%rd13+304];
	xor.b32  	%r1100, %r1100, %r840;
	ld.global.u32 	%r841, [%rd13+308];
	xor.b32  	%r1099, %r1099, %r841;
	ld.global.u32 	%r842, [%rd13+312];
	xor.b32  	%r1098, %r1098, %r842;
	ld.global.u32 	%r843, [%rd13+316];
	xor.b32  	%r1097, %r1097, %r843;
$L__BB48_74:
	add.s32 	%r1188, %r1188, 16;
	setp.ne.s32 	%p41, %r1188, 32;
	@%p41 bra 	$L__BB48_42;
	mad.lo.s32 	%r844, %r1182, -31, %r200;
	add.s32 	%r1182, %r844, 1;
	setp.ne.s32 	%p42, %r1182, 5;
	@%p42 bra 	$L__BB48_41;
	st.local.u32 	[%rd7+4], %r1101;
	st.local.v2.u32 	[%rd7+8], {%r1100, %r1099};
	st.local.v2.u32 	[%rd7+16], {%r1098, %r1097};
	setp.ne.s64 	%p43, %rd10, 3;
	@%p43 bra 	$L__BB48_114;
	mov.b32 	%r1097, 0;
	mov.u32 	%r1098, %r1097;
	mov.u32 	%r1099, %r1097;
	mov.u32 	%r1100, %r1097;
	mov.u32 	%r1101, %r1097;
	mov.u32 	%r1274, %r1097;
$L__BB48_78:
	mul.wide.u32 	%rd60, %r1274, 4;
	add.s64 	%rd61, %rd7, %rd60;
	ld.local.u32 	%r375, [%rd61+4];
	shl.b32 	%r376, %r1274, 5;
	mov.b32 	%r1280, 0;
$L__BB48_79:
	.pragma "nounroll";
	shr.u32 	%r847, %r375, %r1280;
	and.b32  	%r848, %r847, 1;
	setp.eq.b32 	%p44, %r848, 1;
	not.pred 	%p45, %p44;
	add.s32 	%r849, %r376, %r1280;
	mul.lo.s32 	%r850, %r849, 5;
	mul.wide.u32 	%rd62, %r850, 4;
	add.s64 	%rd14, %rd11, %rd62;
	@%p45 bra 	$L__BB48_81;
	ld.global.u32 	%r851, [%rd14];
	xor.b32  	%r1101, %r1101, %r851;
	ld.global.u32 	%r852, [%rd14+4];
	xor.b32  	%r1100, %r1100, %r852;
	ld.global.u32 	%r853, [%rd14+8];
	xor.b32  	%r1099, %r1099, %r853;
	ld.global.u32 	%r854, [%rd14+12];
	xor.b32  	%r1098, %r1098, %r854;
	ld.global.u32 	%r855, [%rd14+16];
	xor.b32  	%r1097, %r1097, %r855;
$L__BB48_81:
	and.b32  	%r857, %r847, 2;
	setp.eq.s32 	%p46, %r857, 0;
	@%p46 bra 	$L__BB48_83;
	ld.global.u32 	%r858, [%rd14+20];
	xor.b32  	%r1101, %r1101, %r858;
	ld.global.u32 	%r859, [%rd14+24];
	xor.b32  	%r1100, %r1100, %r859;
	ld.global.u32 	%r860, [%rd14+28];
	xor.b32  	%r1099, %r1099, %r860;
	ld.global.u32 	%r861, [%rd14+32];
	xor.b32  	%r1098, %r1098, %r861;
	ld.global.u32 	%r862, [%rd14+36];
	xor.b32  	%r1097, %r1097, %r862;
$L__BB48_83:
	and.b32  	%r864, %r847, 4;
	setp.eq.s32 	%p47, %r864, 0;
	@%p47 bra 	$L__BB48_85;
	ld.global.u32 	%r865, [%rd14+40];
	xor.b32  	%r1101, %r1101, %r865;
	ld.global.u32 	%r866, [%rd14+44];
	xor.b32  	%r1100, %r1100, %r866;
	ld.global.u32 	%r867, [%rd14+48];
	xor.b32  	%r1099, %r1099, %r867;
	ld.global.u32 	%r868, [%rd14+52];
	xor.b32  	%r1098, %r1098, %r868;
	ld.global.u32 	%r869, [%rd14+56];
	xor.b32  	%r1097, %r1097, %r869;
$L__BB48_85:
	and.b32  	%r871, %r847, 8;
	setp.eq.s32 	%p48, %r871, 0;
	@%p48 bra 	$L__BB48_87;
	ld.global.u32 	%r872, [%rd14+60];
	xor.b32  	%r1101, %r1101, %r872;
	ld.global.u32 	%r873, [%rd14+64];
	xor.b32  	%r1100, %r1100, %r873;
	ld.global.u32 	%r874, [%rd14+68];
	xor.b32  	%r1099, %r1099, %r874;
	ld.global.u32 	%r875, [%rd14+72];
	xor.b32  	%r1098, %r1098, %r875;
	ld.global.u32 	%r876, [%rd14+76];
	xor.b32  	%r1097, %r1097, %r876;
$L__BB48_87:
	and.b32  	%r878, %r847, 16;
	setp.eq.s32 	%p49, %r878, 0;
	@%p49 bra 	$L__BB48_89;
	ld.global.u32 	%r879, [%rd14+80];
	xor.b32  	%r1101, %r1101, %r879;
	ld.global.u32 	%r880, [%rd14+84];
	xor.b32  	%r1100, %r1100, %r880;
	ld.global.u32 	%r881, [%rd14+88];
	xor.b32  	%r1099, %r1099, %r881;
	ld.global.u32 	%r882, [%rd14+92];
	xor.b32  	%r1098, %r1098, %r882;
	ld.global.u32 	%r883, [%rd14+96];
	xor.b32  	%r1097, %r1097, %r883;
$L__BB48_89:
	and.b32  	%r885, %r847, 32;
	setp.eq.s32 	%p50, %r885, 0;
	@%p50 bra 	$L__BB48_91;
	ld.global.u32 	%r886, [%rd14+100];
	xor.b32  	%r1101, %r1101, %r886;
	ld.global.u32 	%r887, [%rd14+104];
	xor.b32  	%r1100, %r1100, %r887;
	ld.global.u32 	%r888, [%rd14+108];
	xor.b32  	%r1099, %r1099, %r888;
	ld.global.u32 	%r889, [%rd14+112];
	xor.b32  	%r1098, %r1098, %r889;
	ld.global.u32 	%r890, [%rd14+116];
	xor.b32  	%r1097, %r1097, %r890;
$L__BB48_91:
	and.b32  	%r892, %r847, 64;
	setp.eq.s32 	%p51, %r892, 0;
	@%p51 bra 	$L__BB48_93;
	ld.global.u32 	%r893, [%rd14+120];
	xor.b32  	%r1101, %r1101, %r893;
	ld.global.u32 	%r894, [%rd14+124];
	xor.b32  	%r1100, %r1100, %r894;
	ld.global.u32 	%r895, [%rd14+128];
	xor.b32  	%r1099, %r1099, %r895;
	ld.global.u32 	%r896, [%rd14+132];
	xor.b32  	%r1098, %r1098, %r896;
	ld.global.u32 	%r897, [%rd14+136];
	xor.b32  	%r1097, %r1097, %r897;
$L__BB48_93:
	and.b32  	%r899, %r847, 128;
	setp.eq.s32 	%p52, %r899, 0;
	@%p52 bra 	$L__BB48_95;
	ld.global.u32 	%r900, [%rd14+140];
	xor.b32  	%r1101, %r1101, %r900;
	ld.global.u32 	%r901, [%rd14+144];
	xor.b32  	%r1100, %r1100, %r901;
	ld.global.u32 	%r902, [%rd14+148];
	xor.b32  	%r1099, %r1099, %r902;
	ld.global.u32 	%r903, [%rd14+152];
	xor.b32  	%r1098, %r1098, %r903;
	ld.global.u32 	%r904, [%rd14+156];
	xor.b32  	%r1097, %r1097, %r904;
$L__BB48_95:
	and.b32  	%r906, %r847, 256;
	setp.eq.s32 	%p53, %r906, 0;
	@%p53 bra 	$L__BB48_97;
	ld.global.u32 	%r907, [%rd14+160];
	xor.b32  	%r1101, %r1101, %r907;
	ld.global.u32 	%r908, [%rd14+164];
	xor.b32  	%r1100, %r1100, %r908;
	ld.global.u32 	%r909, [%rd14+168];
	xor.b32  	%r1099, %r1099, %r909;
	ld.global.u32 	%r910, [%rd14+172];
	xor.b32  	%r1098, %r1098, %r910;
	ld.global.u32 	%r911, [%rd14+176];
	xor.b32  	%r1097, %r1097, %r911;
$L__BB48_97:
	and.b32  	%r913, %r847, 512;
	setp.eq.s32 	%p54, %r913, 0;
	@%p54 bra 	$L__BB48_99;
	ld.global.u32 	%r914, [%rd14+180];
	xor.b32  	%r1101, %r1101, %r914;
	ld.global.u32 	%r915, [%rd14+184];
	xor.b32  	%r1100, %r1100, %r915;
	ld.global.u32 	%r916, [%rd14+188];
	xor.b32  	%r1099, %r1099, %r916;
	ld.global.u32 	%r917, [%rd14+192];
	xor.b32  	%r1098, %r1098, %r917;
	ld.global.u32 	%r918, [%rd14+196];
	xor.b32  	%r1097, %r1097, %r918;
$L__BB48_99:
	and.b32  	%r920, %r847, 1024;
	setp.eq.s32 	%p55, %r920, 0;
	@%p55 bra 	$L__BB48_101;
	ld.global.u32 	%r921, [%rd14+200];
	xor.b32  	%r1101, %r1101, %r921;
	ld.global.u32 	%r922, [%rd14+204];
	xor.b32  	%r1100, %r1100, %r922;
	ld.global.u32 	%r923, [%rd14+208];
	xor.b32  	%r1099, %r1099, %r923;
	ld.global.u32 	%r924, [%rd14+212];
	xor.b32  	%r1098, %r1098, %r924;
	ld.global.u32 	%r925, [%rd14+216];
	xor.b32  	%r1097, %r1097, %r925;
$L__BB48_101:
	and.b32  	%r927, %r847, 2048;
	setp.eq.s32 	%p56, %r927, 0;
	@%p56 bra 	$L__BB48_103;
	ld.global.u32 	%r928, [%rd14+220];
	xor.b32  	%r1101, %r1101, %r928;
	ld.global.u32 	%r929, [%rd14+224];
	xor.b32  	%r1100, %r1100, %r929;
	ld.global.u32 	%r930, [%rd14+228];
	xor.b32  	%r1099, %r1099, %r930;
	ld.global.u32 	%r931, [%rd14+232];
	xor.b32  	%r1098, %r1098, %r931;
	ld.global.u32 	%r932, [%rd14+236];
	xor.b32  	%r1097, %r1097, %r932;
$L__BB48_103:
	and.b32  	%r934, %r847, 4096;
	setp.eq.s32 	%p57, %r934, 0;
	@%p57 bra 	$L__BB48_105;
	ld.global.u32 	%r935, [%rd14+240];
	xor.b32  	%r1101, %r1101, %r935;
	ld.global.u32 	%r936, [%rd14+244];
	xor.b32  	%r1100, %r1100, %r936;
	ld.global.u32 	%r937, [%rd14+248];
	xor.b32  	%r1099, %r1099, %r937;
	ld.global.u32 	%r938, [%rd14+252];
	xor.b32  	%r1098, %r1098, %r938;
	ld.global.u32 	%r939, [%rd14+256];
	xor.b32  	%r1097, %r1097, %r939;
$L__BB48_105:
	and.b32  	%r941, %r847, 8192;
	setp.eq.s32 	%p58, %r941, 0;
	@%p58 bra 	$L__BB48_107;
	ld.global.u32 	%r942, [%rd14+260];
	xor.b32  	%r1101, %r1101, %r942;
	ld.global.u32 	%r943, [%rd14+264];
	xor.b32  	%r1100, %r1100, %r943;
	ld.global.u32 	%r944, [%rd14+268];
	xor.b32  	%r1099, %r1099, %r944;
	ld.global.u32 	%r945, [%rd14+272];
	xor.b32  	%r1098, %r1098, %r945;
	ld.global.u32 	%r946, [%rd14+276];
	xor.b32  	%r1097, %r1097, %r946;
$L__BB48_107:
	and.b32  	%r948, %r847, 16384;
	setp.eq.s32 	%p59, %r948, 0;
	@%p59 bra 	$L__BB48_109;
	ld.global.u32 	%r949, [%rd14+280];
	xor.b32  	%r1101, %r1101, %r949;
	ld.global.u32 	%r950, [%rd14+284];
	xor.b32  	%r1100, %r1100, %r950;
	ld.global.u32 	%r951, [%rd14+288];
	xor.b32  	%r1099, %r1099, %r951;
	ld.global.u32 	%r952, [%rd14+292];
	xor.b32  	%r1098, %r1098, %r952;
	ld.global.u32 	%r953, [%rd14+296];
	xor.b32  	%r1097, %r1097, %r953;
$L__BB48_109:
	and.b32  	%r955, %r847, 32768;
	setp.eq.s32 	%p60, %r955, 0;
	@%p60 bra 	$L__BB48_111;
	ld.global.u32 	%r956, [%rd14+300];
	xor.b32  	%r1101, %r1101, %r956;
	ld.global.u32 	%r957, [%rd14+304];
	xor.b32  	%r1100, %r1100, %r957;
	ld.global.u32 	%r958, [%rd14+308];
	xor.b32  	%r1099, %r1099, %r958;
	ld.global.u32 	%r959, [%rd14+312];
	xor.b32  	%r1098, %r1098, %r959;
	ld.global.u32 	%r960, [%rd14+316];
	xor.b32  	%r1097, %r1097, %r960;
$L__BB48_111:
	add.s32 	%r1280, %r1280, 16;
	setp.ne.s32 	%p61, %r1280, 32;
	@%p61 bra 	$L__BB48_79;
	mad.lo.s32 	%r961, %r1274, -31, %r376;
	add.s32 	%r1274, %r961, 1;
	setp.ne.s32 	%p62, %r1274, 5;
	@%p62 bra 	$L__BB48_78;
	st.local.u32 	[%rd7+4], %r1101;
	st.local.v2.u32 	[%rd7+8], {%r1100, %r1099};
	st.local.v2.u32 	[%rd7+16], {%r1098, %r1097};
$L__BB48_114:
	shr.u64 	%rd110, %rd9, 2;
	add.s32 	%r1084, %r1084, 1;
	setp.gt.u64 	%p63, %rd9, 3;
	@%p63 bra 	$L__BB48_2;
$L__BB48_115:
	shr.u32 	%r963, %r1101, 2;
	xor.b32  	%r964, %r963, %r1101;
	shl.b32 	%r965, %r1097, 4;
	shl.b32 	%r966, %r964, 1;
	xor.b32  	%r967, %r966, %r965;
	xor.b32  	%r968, %r967, %r964;
	xor.b32  	%r1380, %r968, %r1097;
	add.s32 	%r969, %r5, %r4;
	add.s32 	%r970, %r969, %r1380;
	add.s32 	%r971, %r970, 6977678;
	cvt.rn.f32.u32 	%f3, %r971;
	fma.rn.f32 	%f1, %f3, 0f2F800000, 0f2F000000;
	shr.u32 	%r972, %r1100, 2;
	xor.b32  	%r973, %r972, %r1100;
	shl.b32 	%r974, %r1380, 4;
	shl.b32 	%r975, %r973, 1;
	xor.b32  	%r976, %r975, %r974;
	xor.b32  	%r977, %r976, %r973;
	xor.b32  	%r1379, %r977, %r1380;
	add.s32 	%r1378, %r969, 7340115;
	add.s32 	%r978, %r1379, %r1378;
	cvt.rn.f32.u32 	%f4, %r978;
	fma.rn.f32 	%f2, %f4, 0f2F800000, 0f2F000000;
	setp.lt.u32 	%p64, %r3, 4;
	mov.b32 	%r1384, 0;
	@%p64 bra 	$L__BB48_118;
	add.s32 	%r1372, %r969, 10239611;
	and.b32  	%r980, %r3, -4;
	neg.s32 	%r1371, %r980;
	add.s64 	%rd112, %rd6, 16;
	add.s64 	%rd111, %rd5, 16;
$L__BB48_117:
	mov.u32 	%r1378, %r1372;
	and.b32  	%r1384, %r3, 2044;
	shr.u32 	%r981, %r1099, 2;
	xor.b32  	%r982, %r981, %r1099;
	shl.b32 	%r983, %r1379, 4;
	shl.b32 	%r984, %r982, 1;
	xor.b32  	%r985, %r984, %r983;
	xor.b32  	%r986, %r985, %r982;
	xor.b32  	%r987, %r986, %r1379;
	add.s32 	%r988, %r1378, -2899496;
	add.s32 	%r989, %r988, %r987;
	add.s32 	%r990, %r989, 362437;
	cvt.rn.f32.u32 	%f5, %r990;
	fma.rn.f32 	%f6, %f5, 0f2F800000, 0f2F000000;
	cvt.f64.f32 	%fd15, %f6;
	shr.u32 	%r991, %r1098, 2;
	xor.b32  	%r992, %r991, %r1098;
	shl.b32 	%r993, %r987, 4;
	shl.b32 	%r994, %r992, 1;
	xor.b32  	%r995, %r994, %r993;
	xor.b32  	%r996, %r995, %r992;
	xor.b32  	%r997, %r996, %r987;
	add.s32 	%r998, %r988, %r997;
	add.s32 	%r999, %r998, 724874;
	cvt.rn.f32.u32 	%f7, %r999;
	fma.rn.f32 	%f8, %f7, 0f2F800000, 0f2F000000;
	cvt.f64.f32 	%fd16, %f8;
	shr.u32 	%r1000, %r1097, 2;
	xor.b32  	%r1001, %r1000, %r1097;
	shl.b32 	%r1002, %r997, 4;
	shl.b32 	%r1003, %r1001, 1;
	xor.b32  	%r1004, %r1003, %r1002;
	xor.b32  	%r1005, %r1004, %r1001;
	xor.b32  	%r1006, %r1005, %r997;
	add.s32 	%r1007, %r988, %r1006;
	add.s32 	%r1008, %r1007, 1087311;
	cvt.rn.f32.u32 	%f9, %r1008;
	fma.rn.f32 	%f10, %f9, 0f2F800000, 0f2F000000;
	cvt.f64.f32 	%fd17, %f10;
	st.local.v2.f64 	[%rd111+-16], {%fd15, %fd17};
	shr.u32 	%r1009, %r1380, 2;
	xor.b32  	%r1010, %r1009, %r1380;
	shl.b32 	%r1011, %r1006, 4;
	shl.b32 	%r1012, %r1010, 1;
	xor.b32  	%r1013, %r1012, %r1011;
	xor.b32  	%r1014, %r1013, %r1010;
	xor.b32  	%r1099, %r1014, %r1006;
	add.s32 	%r1015, %r988, %r1099;
	add.s32 	%r1016, %r1015, 1449748;
	cvt.rn.f32.u32 	%f11, %r1016;
	fma.rn.f32 	%f12, %f11, 0f2F800000, 0f2F000000;
	cvt.f64.f32 	%fd18, %f12;
	st.local.v2.f64 	[%rd112+-16], {%fd16, %fd18};
	shr.u32 	%r1017, %r1379, 2;
	xor.b32  	%r1018, %r1017, %r1379;
	shl.b32 	%r1019, %r1099, 4;
	shl.b32 	%r1020, %r1018, 1;
	xor.b32  	%r1021, %r1020, %r1019;
	xor.b32  	%r1022, %r1021, %r1018;
	xor.b32  	%r1098, %r1022, %r1099;
	add.s32 	%r1023, %r988, %r1098;
	add.s32 	%r1024, %r1023, 1812185;
	cvt.rn.f32.u32 	%f13, %r1024;
	fma.rn.f32 	%f14, %f13, 0f2F800000, 0f2F000000;
	cvt.f64.f32 	%fd19, %f14;
	shr.u32 	%r1025, %r987, 2;
	xor.b32  	%r1026, %r1025, %r987;
	shl.b32 	%r1027, %r1098, 4;
	shl.b32 	%r1028, %r1026, 1;
	xor.b32  	%r1029, %r1028, %r1027;
	xor.b32  	%r1030, %r1029, %r1026;
	xor.b32  	%r1097, %r1030, %r1098;
	add.s32 	%r1031, %r988, %r1097;
	add.s32 	%r1032, %r1031, 2174622;
	cvt.rn.f32.u32 	%f15, %r1032;
	fma.rn.f32 	%f16, %f15, 0f2F800000, 0f2F000000;
	cvt.f64.f32 	%fd20, %f16;
	shr.u32 	%r1033, %r997, 2;
	xor.b32  	%r1034, %r1033, %r997;
	shl.b32 	%r1035, %r1097, 4;
	shl.b32 	%r1036, %r1034, 1;
	xor.b32  	%r1037, %r1036, %r1035;
	xor.b32  	%r1038, %r1037, %r1034;
	xor.b32  	%r1380, %r1038, %r1097;
	add.s32 	%r1039, %r988, %r1380;
	add.s32 	%r1040, %r1039, 2537059;
	cvt.rn.f32.u32 	%f17, %r1040;
	fma.rn.f32 	%f18, %f17, 0f2F800000, 0f2F000000;
	cvt.f64.f32 	%fd21, %f18;
	st.local.v2.f64 	[%rd111], {%fd19, %fd21};
	shr.u32 	%r1041, %r1006, 2;
	xor.b32  	%r1042, %r1041, %r1006;
	shl.b32 	%r1043, %r1380, 4;
	shl.b32 	%r1044, %r1042, 1;
	xor.b32  	%r1045, %r1044, %r1043;
	xor.b32  	%r1046, %r1045, %r1042;
	xor.b32  	%r1379, %r1046, %r1380;
	add.s32 	%r1047, %r1379, %r1378;
	cvt.rn.f32.u32 	%f19, %r1047;
	fma.rn.f32 	%f20, %f19, 0f2F800000, 0f2F000000;
	cvt.f64.f32 	%fd22, %f20;
	st.local.v2.f64 	[%rd112], {%fd20, %fd22};
	add.s32 	%r1372, %r1378, 2899496;
	add.s32 	%r1371, %r1371, 4;
	add.s64 	%rd112, %rd112, 32;
	add.s64 	%rd111, %rd111, 32;
	setp.ne.s32 	%p65, %r1371, 0;
	@%p65 bra 	$L__BB48_117;
$L__BB48_118:
	and.b32  	%r583, %r3, 3;
	setp.eq.s32 	%p66, %r583, 0;
	@%p66 bra 	$L__BB48_121;
	add.s32 	%r1386, %r1378, 724874;
	mul.wide.u32 	%rd63, %r1384, 8;
	add.s64 	%rd114, %rd6, %rd63;
	add.s64 	%rd113, %rd5, %rd63;
	neg.s32 	%r1385, %r583;
$L__BB48_120:
	.pragma "nounroll";
	mov.u32 	%r590, %r1097;
	mov.u32 	%r589, %r1380;
	mov.u32 	%r1097, %r1379;
	shr.u32 	%r1048, %r1099, 2;
	xor.b32  	%r1049, %r1048, %r1099;
	shl.b32 	%r1050, %r1097, 4;
	shl.b32 	%r1051, %r1049, 1;
	xor.b32  	%r1052, %r1051, %r1050;
	xor.b32  	%r1053, %r1052, %r1049;
	xor.b32  	%r1380, %r1053, %r1097;
	add.s32 	%r1054, %r1386, %r1380;
	add.s32 	%r1055, %r1054, -362437;
	cvt.rn.f32.u32 	%f21, %r1055;
	fma.rn.f32 	%f22, %f21, 0f2F800000, 0f2F000000;
	cvt.f64.f32 	%fd23, %f22;
	st.local.f64 	[%rd113], %fd23;
	shr.u32 	%r1056, %r1098, 2;
	xor.b32  	%r1057, %r1056, %r1098;
	shl.b32 	%r1058, %r1380, 4;
	shl.b32 	%r1059, %r1057, 1;
	xor.b32  	%r1060, %r1059, %r1058;
	xor.b32  	%r1061, %r1060, %r1057;
	xor.b32  	%r1379, %r1061, %r1380;
	add.s32 	%r1062, %r1386, %r1379;
	cvt.rn.f32.u32 	%f23, %r1062;
	fma.rn.f32 	%f24, %f23, 0f2F800000, 0f2F000000;
	cvt.f64.f32 	%fd24, %f24;
	st.local.f64 	[%rd114], %fd24;
	add.s32 	%r1386, %r1386, 724874;
	add.s64 	%rd114, %rd114, 8;
	add.s64 	%rd113, %rd113, 8;
	add.s32 	%r1385, %r1385, 1;
	setp.ne.s32 	%p67, %r1385, 0;
	mov.u32 	%r1098, %r589;
	mov.u32 	%r1099, %r590;
	@%p67 bra 	$L__BB48_120;
$L__BB48_121:
	ld.param.u64 	%rd104, [move_particle_param_0];
	cvta.to.global.u64 	%rd28, %rd104;
	cvt.u32.u64 	%r1063, %rd8;
	mul.wide.u32 	%rd64, %r1, 8;
	add.s64 	%rd65, %rd5, %rd64;
	ld.local.f64 	%fd26, [%rd65];
	ld.global.f64 	%fd27, [%rd4];
	setp.geu.f64 	%p68, %fd26, %fd27;
	mul.lo.s32 	%r597, %r1063, %r3;
	add.s32 	%r598, %r597, %r1;
	mul.wide.s32 	%rd66, %r598, 8;
	add.s64 	%rd67, %rd2, %rd66;
	ld.global.f64 	%fd1, [%rd67];
	mov.f64 	%fd59, 0d0000000000000000;
	@%p68 bra 	$L__BB48_123;
	mad.lo.s32 	%r1065, %r2, 3, %r1063;
	mul.wide.s32 	%rd68, %r1065, 8;
	add.s64 	%rd69, %rd28, %rd68;
	ld.global.f64 	%fd28, [%rd69];
	cvt.f64.f32 	%fd29, %f1;
	fma.rn.f64 	%fd30, %fd28, %fd29, 0d3FF0000000000000;
	shl.b64 	%rd70, %rd8, 2;
	add.s64 	%rd71, %rd3, %rd70;
	ld.global.u32 	%r1066, [%rd71];
	mad.lo.s32 	%r1067, %r1066, %r3, %r1;
	mul.wide.s32 	%rd72, %r1067, 8;
	add.s64 	%rd73, %rd2, %rd72;
	ld.global.f64 	%fd31, [%rd73];
	mul.f64 	%fd32, %fd30, %fd31;
	sub.f64 	%fd33, %fd32, %fd1;
	sub.s32 	%r1068, %r1065, %r2;
	mul.wide.s32 	%rd74, %r1068, 8;
	add.s64 	%rd75, %rd28, %rd74;
	ld.global.f64 	%fd34, [%rd75];
	mul.f64 	%fd59, %fd33, %fd34;
$L__BB48_123:
	ld.param.u64 	%rd109, [move_particle_param_9];
	ld.param.u64 	%rd107, [move_particle_param_4];
	ld.param.u64 	%rd106, [move_particle_param_2];
	cvt.u32.u64 	%r1069, %rd8;
	cvta.to.global.u64 	%rd29, %rd107;
	mul.wide.s32 	%rd76, %r598, 8;
	add.s64 	%rd30, %rd29, %rd76;
	ld.global.f64 	%fd35, [%rd30];
	shl.b64 	%rd77, %rd8, 3;
	add.s64 	%rd78, %rd28, %rd77;
	ld.global.f64 	%fd36, [%rd78];
	add.s32 	%r599, %r1069, %r2;
	mul.wide.s32 	%rd31, %r2, 8;
	add.s64 	%rd79, %rd78, %rd31;
	ld.global.f64 	%fd37, [%rd79];
	ld.global.u32 	%r1070, [%rd1];
	mad.lo.s32 	%r1071, %r597, %r1070, %r1;
	cvta.to.global.u64 	%rd32, %rd106;
	mul.wide.s32 	%rd80, %r1071, 8;
	add.s64 	%rd81, %rd32, %rd80;
	ld.global.f64 	%fd38, [%rd81];
	sub.f64 	%fd39, %fd38, %fd1;
	mul.f64 	%fd40, %fd37, %fd39;
	fma.rn.f64 	%fd41, %fd35, %fd36, %fd40;
	add.f64 	%fd60, %fd59, %fd41;
	st.global.f64 	[%rd30], %fd60;
	cvta.to.global.u64 	%rd82, %rd109;
	mul.wide.u32 	%rd83, %r1, 8;
	add.s64 	%rd33, %rd82, %rd83;
	ld.global.f64 	%fd5, [%rd33];
	setp.geu.f64 	%p69, %fd60, %fd5;
	@%p69 bra 	$L__BB48_125;
	st.global.f64 	[%rd30], %fd5;
	mov.f64 	%fd60, %fd5;
$L__BB48_125:
	ld.param.u64 	%rd108, [move_particle_param_8];
	cvta.to.global.u64 	%rd84, %rd108;
	add.s64 	%rd34, %rd84, %rd83;
	ld.global.f64 	%fd7, [%rd34];
	setp.leu.f64 	%p70, %fd60, %fd7;
	@%p70 bra 	$L__BB48_127;
	st.global.f64 	[%rd30], %fd7;
$L__BB48_127:
	ld.param.u64 	%rd105, [move_particle_param_1];
	cvta.to.global.u64 	%rd35, %rd105;
	add.s64 	%rd87, %rd6, %rd83;
	ld.local.f64 	%fd43, [%rd87];
	ld.global.f64 	%fd44, [%rd4];
	setp.geu.f64 	%p71, %fd43, %fd44;
	mad.lo.s32 	%r600, %r599, %r3, %r1;
	mul.wide.s32 	%rd88, %r600, 8;
	add.s64 	%rd89, %rd2, %rd88;
	ld.global.f64 	%fd8, [%rd89];
	mov.f64 	%fd61, 0d0000000000000000;
	@%p71 bra 	$L__BB48_129;
	shl.b32 	%r1072, %r2, 1;
	add.s32 	%r1073, %r599, %r1072;
	mul.wide.s32 	%rd90, %r1073, 8;
	add.s64 	%rd91, %rd35, %rd90;
	ld.global.f64 	%fd45, [%rd91];
	cvt.f64.f32 	%fd46, %f2;
	fma.rn.f64 	%fd47, %fd45, %fd46, 0d3FF0000000000000;
	mul.wide.s32 	%rd92, %r599, 4;
	add.s64 	%rd93, %rd3, %rd92;
	ld.global.u32 	%r1074, [%rd93];
	mad.lo.s32 	%r1075, %r1074, %r3, %r1;
	mul.wide.s32 	%rd94, %r1075, 8;
	add.s64 	%rd95, %rd2, %rd94;
	ld.global.f64 	%fd48, [%rd95];
	mul.f64 	%fd49, %fd47, %fd48;
	sub.f64 	%fd50, %fd49, %fd8;
	add.s32 	%r1076, %r599, %r2;
	mul.wide.s32 	%rd96, %r1076, 8;
	add.s64 	%rd97, %rd35, %rd96;
	ld.global.f64 	%fd51, [%rd97];
	mul.f64 	%fd61, %fd50, %fd51;
$L__BB48_129:
	add.s64 	%rd36, %rd29, %rd88;
	ld.global.f64 	%fd52, [%rd36];
	shl.b64 	%rd99, %rd8, 3;
	add.s64 	%rd100, %rd35, %rd99;
	ld.global.f64 	%fd53, [%rd100];
	add.s64 	%rd101, %rd100, %rd31;
	ld.global.f64 	%fd54, [%rd101];
	ld.global.u32 	%r1077, [%rd1];
	mad.lo.s32 	%r1078, %r597, %r1077, %r1;
	mul.wide.s32 	%rd102, %r1078, 8;
	add.s64 	%rd103, %rd32, %rd102;
	ld.global.f64 	%fd55, [%rd103];
	sub.f64 	%fd56, %fd55, %fd8;
	mul.f64 	%fd57, %fd54, %fd56;
	fma.rn.f64 	%fd58, %fd52, %fd53, %fd57;
	add.f64 	%fd62, %fd61, %fd58;
	st.global.f64 	[%rd36], %fd62;
	ld.global.f64 	%fd12, [%rd33];
	setp.geu.f64 	%p72, %fd62, %fd12;
	@%p72 bra 	$L__BB48_131;
	st.global.f64 	[%rd36], %fd12;
	mov.f64 	%fd62, %fd12;
$L__BB48_131:
	ld.global.f64 	%fd14, [%rd34];
	setp.leu.f64 	%p73, %fd62, %fd14;
	@%p73 bra 	$L__BB48_133;
	st.global.f64 	[%rd36], %fd14;
$L__BB48_133:
	ret;

}
	// .globl	move_particle2
.visible .entry move_particle2(
	.param .u64 .ptr .align 1 move_particle2_param_0,
	.param .u64 .ptr .align 1 move_particle2_param_1,
	.param .u64 .ptr .align 1 move_particle2_param_2,
	.param .u64 .ptr .align 1 move_particle2_param_3
)
{
	.reg .pred 	%p<7>;
	.reg .b32 	%r<8>;
	.reg .b64 	%rd<16>;
	.reg .b64 	%fd<19>;

	ld.param.u64 	%rd6, [move_particle2_param_0];
	ld.param.u64 	%rd7, [move_particle2_param_1];
	ld.param.u64 	%rd8, [move_particle2_param_2];
	ld.param.u64 	%rd5, [move_particle2_param_3];
	cvta.to.global.u64 	%rd9, %rd8;
	cvta.to.global.u64 	%rd10, %rd6;
	cvta.to.global.u64 	%rd11, %rd7;
	mov.u32 	%r2, %ctaid.x;
	mov.u32 	%r3, %ntid.x;
	mov.u32 	%r4, %tid.x;
	mad.lo.s32 	%r5, %r2, %r3, %r4;
	mov.u32 	%r1, %tid.y;
	mov.u32 	%r6, %ntid.y;
	mad.lo.s32 	%r7, %r5, %r6, %r1;
	mul.wide.s32 	%rd12, %r7, 8;
	add.s64 	%rd1, %rd11, %rd12;
	ld.global.f64 	%fd10, [%rd1];
	add.s64 	%rd2, %rd10, %rd12;
	ld.global.f64 	%fd11, [%rd2];
	add.f64 	%fd17, %fd10, %fd11;
	st.global.f64 	[%rd2], %fd17;
	mul.wide.u32 	%rd13, %r1, 8;
	add.s64 	%rd3, %rd9, %rd13;
	ld.global.f64 	%fd2, [%rd3];
	setp.geu.f64 	%p1, %fd17, %fd2;
	@%p1 bra 	$L__BB49_2;
	st.global.f64 	[%rd2], %fd2;
	mov.f64 	%fd17, %fd2;
$L__BB49_2:
	cvta.to.global.u64 	%rd14, %rd5;
	add.s64 	%rd4, %rd14, %rd13;
	ld.global.f64 	%fd4, [%rd4];
	setp.leu.f64 	%p2, %fd17, %fd4;
	@%p2 bra 	$L__BB49_4;
	st.global.f64 	[%rd2], %fd4;
	mov.f64 	%fd17, %fd4;
$L__BB49_4:
	ld.global.f64 	%fd12, [%rd3];
	setp.neu.f64 	%p3, %fd17, %fd12;
	@%p3 bra 	$L__BB49_7;
	ld.global.f64 	%fd6, [%rd1];
	setp.geu.f64 	%p4, %fd6, 0d0000000000000000;
	@%p4 bra 	$L__BB49_7;
	neg.f64 	%fd13, %fd6;
	st.global.f64 	[%rd1], %fd13;
	ld.global.f64 	%fd17, [%rd2];
$L__BB49_7:
	ld.global.f64 	%fd14, [%rd4];
	setp.neu.f64 	%p5, %fd17, %fd14;
	@%p5 bra 	$L__BB49_10;
	ld.global.f64 	%fd9, [%rd1];
	setp.leu.f64 	%p6, %fd9, 0d0000000000000000;
	@%p6 bra 	$L__BB49_10;
	neg.f64 	%fd15, %fd9;
	st.global.f64 	[%rd1], %fd15;
$L__BB49_10:
	ret;

}
	// .globl	nextgen1
.visible .entry nextgen1(
	.param .u64 .ptr .align 1 nextgen1_param_0,
	.param .u64 .ptr .align 1 nextgen1_param_1,
	.param .u64 .ptr .align 1 nextgen1_param_2
)
{
	.reg .pred 	%p<3>;
	.reg .b32 	%r<21>;
	.reg .b64 	%rd<11>;

	ld.param.u64 	%rd3, [nextgen1_param_1];
	ld.param.u64 	%rd4, [nextgen1_param_2];
	cvta.to.global.u64 	%rd1, %rd4;
	cvta.to.global.u64 	%rd2, %rd3;
	ld.global.u32 	%r16, [%rd2];
	ld.global.u32 	%r2, [%rd1];
	setp.gt.s32 	%p1, %r16, %r2;
	mov.b32 	%r19, 0;
	mov.u32 	%r20, %r19;
	@%p1 bra 	$L__BB50_3;
	mov.b32 	%r17, 0;
	mov.u32 	%r19, %r17;
$L__BB50_2:
	add.s32 	%r19, %r16, %r19;
	add.s32 	%r20, %r17, 1;
	mul.wide.u32 	%rd5, %r17, 4;
	add.s64 	%rd6, %rd2, %rd5;
	ld.global.u32 	%r16, [%rd6+4];
	add.s32 	%r13, %r16, %r19;
	setp.le.s32 	%p2, %r13, %r2;
	mov.u32 	%r17, %r20;
	@%p2 bra 	$L__BB50_2;
$L__BB50_3:
	mul.wide.s32 	%rd7, %r2, 4;
	add.s64 	%rd8, %rd2, %rd7;
	st.global.u32 	[%rd8+-8], %r20;
	ld.global.u32 	%r14, [%rd1];
	sub.s32 	%r15, %r14, %r19;
	mul.wide.s32 	%rd9, %r14, 4;
	add.s64 	%rd10, %rd2, %rd9;
	st.global.u32 	[%rd10+-4], %r15;
	ret;

}
	// .globl	population_index_inicialization
.visible .entry population_index_inicialization(
	.param .u64 .ptr .align 1 population_index_inicialization_param_0
)
{
	.reg .b32 	%r<2>;
	.reg .b64 	%rd<5>;

	ld.param.u64 	%rd1, [population_index_inicialization_param_0];
	cvta.to.global.u64 	%rd2, %rd1;
	mov.u32 	%r1, %tid.x;
	mul.wide.u32 	%rd3, %r1, 4;
	add.s64 	%rd4, %rd2, %rd3;
	st.global.u32 	[%rd4], %r1;
	ret;

}
	// .globl	index_sort_par
.visible .entry index_sort_par(
	.param .u64 .ptr .align 1 index_sort_par_param_0,
	.param .u64 .ptr .align 1 index_sort_par_param_1
)
{
	.reg .pred 	%p<2>;
	.reg .b32 	%r<5>;
	.reg .b64 	%rd<5>;

	ld.param.u64 	%rd2, [index_sort_par_param_1];
	cvta.to.global.u64 	%rd3, %rd2;
	mov.u32 	%r3, %tid.x;
	shl.b32 	%r4, %r3, 1;
	mul.wide.u32 	%rd4, %r4, 4;
	add.s64 	%rd1, %rd3, %rd4;
	ld.global.u32 	%r1, [%rd1];
	ld.global.u32 	%r2, [%rd1+4];
	setp.le.s32 	%p1, %r1, %r2;
	@%p1 bra 	$L__BB52_2;
	st.global.u32 	[%rd1], %r2;
	st.global.u32 	[%rd1+4], %r1;
$L__BB52_2:
	ret;

}
	// .globl	index_sort_impar
.visible .entry index_sort_impar(
	.param .u64 .ptr .align 1 index_sort_impar_param_0,
	.param .u64 .ptr .align 1 index_sort_impar_param_1
)
{
	.reg .pred 	%p<2>;
	.reg .b32 	%r<5>;
	.reg .b64 	%rd<5>;

	ld.param.u64 	%rd2, [index_sort_impar_param_1];
	cvta.to.global.u64 	%rd3, %rd2;
	mov.u32 	%r3, %tid.x;
	shl.b32 	%r4, %r3, 1;
	mul.wide.u32 	%rd4, %r4, 4;
	add.s64 	%rd1, %rd3, %rd4;
	ld.global.u32 	%r1, [%rd1+4];
	ld.global.u32 	%r2, [%rd1+8];
	setp.le.s32 	%p1, %r1, %r2;
	@%p1 bra 	$L__BB53_2;
	st.global.u32 	[%rd1+4], %r2;
	st.global.u32 	[%rd1+8], %r1;
$L__BB53_2:
	ret;

}
	// .globl	create_next_gen1
.visible .entry create_next_gen1(
	.param .u64 .ptr .align 1 create_next_gen1_param_0,
	.param .u64 .ptr .align 1 create_next_gen1_param_1,
	.param .u64 .ptr .align 1 create_next_gen1_param_2
)
{
	.reg .b32 	%r<12>;
	.reg .b64 	%rd<13>;
	.reg .b64 	%fd<2>;

	ld.param.u64 	%rd1, [create_next_gen1_param_0];
	ld.param.u64 	%rd2, [create_next_gen1_param_1];
	ld.param.u64 	%rd3, [create_next_gen1_param_2];
	cvta.to.global.u64 	%rd4, %rd2;
	cvta.to.global.u64 	%rd5, %rd1;
	cvta.to.global.u64 	%rd6, %rd3;
	mov.u32 	%r1, %ctaid.x;
	mov.u32 	%r2, %ntid.x;
	mov.u32 	%r3, %tid.x;
	mad.lo.s32 	%r4, %r1, %r2, %r3;
	mov.u32 	%r5, %ctaid.y;
	mov.u32 	%r6, %ntid.y;
	mov.u32 	%r7, %tid.y;
	mad.lo.s32 	%r8, %r5, %r6, %r7;
	mul.wide.s32 	%rd7, %r4, 4;
	add.s64 	%rd8, %rd6, %rd7;
	ld.global.u32 	%r9, [%rd8];
	mad.lo.s32 	%r10, %r9, %r6, %r8;
	mul.wide.s32 	%rd9, %r10, 8;
	add.s64 	%rd10, %rd5, %rd9;
	ld.global.f64 	%fd1, [%rd10];
	mad.lo.s32 	%r11, %r4, %r6, %r8;
	mul.wide.s32 	%rd11, %r11, 8;
	add.s64 	%rd12, %rd4, %rd11;
	st.global.f64 	[%rd12], %fd1;
	ret;

}
	// .globl	create_next_gen2
.visible .entry create_next_gen2(
	.param .u64 .ptr .align 1 create_next_gen2_param_0,
	.param .u64 .ptr .align 1 create_next_gen2_param_1
)
{
	.reg .b32 	%r<10>;
	.reg .b64 	%rd<8>;
	.reg .b64 	%fd<2>;

	ld.param.u64 	%rd1, [create_next_gen2_param_0];
	ld.param.u64 	%rd2, [create_next_gen2_param_1];
	cvta.to.global.u64 	%rd3, %rd1;
	cvta.to.global.u64 	%rd4, %rd2;
	mov.u32 	%r1, %ctaid.x;
	mov.u32 	%r2, %ntid.x;
	mov.u32 	%r3, %tid.x;
	mov.u32 	%r4, %ctaid.y;
	mov.u32 	%r5, %ntid.y;
	mov.u32 	%r6, %tid.y;
	add.s32 	%r7, %r4, %r3;
	mad.lo.s32 	%r8, %r1, %r2, %r7;
	mad.lo.s32 	%r9, %r8, %r5, %r6;
	mul.wide.s32 	%rd5, %r9, 8;
	add.s64 	%rd6, %rd4, %rd5;
	ld.global.f64 	%fd1, [%rd6];
	add.s64 	%rd7, %rd3, %rd5;
	st.global.f64 	[%rd7], %fd1;
	ret;

}
	// .globl	index_sort_par2
.visible .entry index_sort_par2(
	.param .u64 .ptr .align 1 index_sort_par2_param_0,
	.param .u64 .ptr .align 1 index_sort_par2_param_1,
	.param .u64 .ptr .align 1 index_sort_par2_param_2,
	.param .u64 .ptr .align 1 index_sort_par2_param_3
)
{
	.reg .pred 	%p<4>;
	.reg .b32 	%r<34>;
	.reg .b64 	%rd<23>;
	.reg .b64 	%fd<5>;

	ld.param.u64 	%rd7, [index_sort_par2_param_0];
	ld.param.u64 	%rd5, [index_sort_par2_param_1];
	ld.param.u64 	%rd6, [index_sort_par2_param_2];
	ld.param.u64 	%rd8, [index_sort_par2_param_3];
	cvta.to.global.u64 	%rd1, %rd8;
	cvta.to.global.u64 	%rd9, %rd7;
	mov.u32 	%r12, %tid.x;
	shl.b32 	%r13, %r12, 1;
	mul.wide.u32 	%rd10, %r13, 4;
	add.s64 	%rd2, %rd9, %rd10;
	ld.global.u32 	%r33, [%rd2];
	ld.global.u32 	%r32, [%rd2+4];
	setp.le.s32 	%p1, %r33, %r32;
	@%p1 bra 	$L__BB56_6;
	ld.global.u32 	%r30, [%rd1];
	setp.lt.s32 	%p2, %r30, 1;
	@%p2 bra 	$L__BB56_5;
	cvta.to.global.u64 	%rd3, %rd6;
	cvta.to.global.u64 	%rd4, %rd5;
	mov.b32 	%r31, 0;
$L__BB56_3:
	ld.global.u32 	%r15, [%rd2];
	mad.lo.s32 	%r16, %r30, %r15, %r31;
	mul.wide.s32 	%rd11, %r16, 8;
	add.s64 	%rd12, %rd4, %rd11;
	ld.global.f64 	%fd1, [%rd12];
	ld.global.u32 	%r17, [%rd2+4];
	mad.lo.s32 	%r18, %r30, %r17, %r31;
	mul.wide.s32 	%rd13, %r18, 8;
	add.s64 	%rd14, %rd4, %rd13;
	ld.global.f64 	%fd2, [%rd14];
	st.global.f64 	[%rd12], %fd2;
	ld.global.u32 	%r19, [%rd2+4];
	ld.global.u32 	%r20, [%rd1];
	mad.lo.s32 	%r21, %r20, %r19, %r31;
	mul.wide.s32 	%rd15, %r21, 8;
	add.s64 	%rd16, %rd4, %rd15;
	st.global.f64 	[%rd16], %fd1;
	ld.global.u32 	%r22, [%rd2];
	ld.global.u32 	%r23, [%rd1];
	mad.lo.s32 	%r24, %r23, %r22, %r31;
	mul.wide.s32 	%rd17, %r24, 8;
	add.s64 	%rd18, %rd3, %rd17;
	ld.global.f64 	%fd3, [%rd18];
	ld.global.u32 	%r25, [%rd2+4];
	mad.lo.s32 	%r26, %r23, %r25, %r31;
	mul.wide.s32 	%rd19, %r26, 8;
	add.s64 	%rd20, %rd3, %rd19;
	ld.global.f64 	%fd4, [%rd20];
	st.global.f64 	[%rd18], %fd4;
	ld.global.u32 	%r27, [%rd2+4];
	ld.global.u32 	%r28, [%rd1];
	mad.lo.s32 	%r29, %r28, %r27, %r31;
	mul.wide.s32 	%rd21, %r29, 8;
	add.s64 	%rd22, %rd3, %rd21;
	st.global.f64 	[%rd22], %fd3;
	add.s32 	%r31, %r31, 1;
	ld.global.u32 	%r30, [%rd1];
	setp.lt.s32 	%p3, %r31, %r30;
	@%p3 bra 	$L__BB56_3;
	ld.global.u32 	%r33, [%rd2];
	ld.global.u32 	%r32, [%rd2+4];
$L__BB56_5:
	st.global.u32 	[%rd2], %r32;
	st.global.u32 	[%rd2+4], %r33;
$L__BB56_6:
	ret;

}
	// .globl	index_sort_impar2
.visible .entry index_sort_impar2(
	.param .u64 .ptr .align 1 index_sort_impar2_param_0,
	.param .u64 .ptr .align 1 index_sort_impar2_param_1,
	.param .u64 .ptr .align 1 index_sort_impar2_param_2,
	.param .u64 .ptr .align 1 index_sort_impar2_param_3
)
{
	.reg .pred 	%p<4>;
	.reg .b32 	%r<34>;
	.reg .b64 	%rd<23>;
	.reg .b64 	%fd<5>;

	ld.param.u64 	%rd7, [index_sort_impar2_param_0];
	ld.param.u64 	%rd5, [index_sort_impar2_param_1];
	ld.param.u64 	%rd6, [index_sort_impar2_param_2];
	ld.param.u64 	%rd8, [index_sort_impar2_param_3];
	cvta.to.global.u64 	%rd1, %rd8;
	cvta.to.global.u64 	%rd9, %rd7;
	mov.u32 	%r12, %tid.x;
	shl.b32 	%r13, %r12, 1;
	mul.wide.u32 	%rd10, %r13, 4;
	add.s64 	%rd2, %rd9, %rd10;
	ld.global.u32 	%r33, [%rd2+4];
	ld.global.u32 	%r32, [%rd2+8];
	setp.le.s32 	%p1, %r33, %r32;
	@%p1 bra 	$L__BB57_6;
	ld.global.u32 	%r30, [%rd1];
	setp.lt.s32 	%p2, %r30, 1;
	@%p2 bra 	$L__BB57_5;
	cvta.to.global.u64 	%rd3, %rd6;
	cvta.to.global.u64 	%rd4, %rd5;
	mov.b32 	%r31, 0;
$L__BB57_3:
	ld.global.u32 	%r15, [%rd2+4];
	mad.lo.s32 	%r16, %r30, %r15, %r31;
	mul.wide.s32 	%rd11, %r16, 8;
	add.s64 	%rd12, %rd4, %rd11;
	ld.global.f64 	%fd1, [%rd12];
	ld.global.u32 	%r17, [%rd2+8];
	mad.lo.s32 	%r18, %r30, %r17, %r31;
	mul.wide.s32 	%rd13, %r18, 8;
	add.s64 	%rd14, %rd4, %rd13;
	ld.global.f64 	%fd2, [%rd14];
	st.global.f64 	[%rd12], %fd2;
	ld.global.u32 	%r19, [%rd2+8];
	ld.global.u32 	%r20, [%rd1];
	mad.lo.s32 	%r21, %r20, %r19, %r31;
	mul.wide.s32 	%rd15, %r21, 8;
	add.s64 	%rd16, %rd4, %rd15;
	st.global.f64 	[%rd16], %fd1;
	ld.global.u32 	%r22, [%rd2+4];
	ld.global.u32 	%r23, [%rd1];
	mad.lo.s32 	%r24, %r23, %r22, %r31;
	mul.wide.s32 	%rd17, %r24, 8;
	add.s64 	%rd18, %rd3, %rd17;
	ld.global.f64 	%fd3, [%rd18];
	ld.global.u32 	%r25, [%rd2+8];
	mad.lo.s32 	%r26, %r23, %r25, %r31;
	mul.wide.s32 	%rd19, %r26, 8;
	add.s64 	%rd20, %rd3, %rd19;
	ld.global.f64 	%fd4, [%rd20];
	st.global.f64 	[%rd18], %fd4;
	ld.global.u32 	%r27, [%rd2+8];
	ld.global.u32 	%r28, [%rd1];
	mad.lo.s32 	%r29, %r28, %r27, %r31;
	mul.wide.s32 	%rd21, %r29, 8;
	add.s64 	%rd22, %rd3, %rd21;
	st.global.f64 	[%rd22], %fd3;
	add.s32 	%r31, %r31, 1;
	ld.global.u32 	%r30, [%rd1];
	setp.lt.s32 	%p3, %r31, %r30;
	@%p3 bra 	$L__BB57_3;
	ld.global.u32 	%r33, [%rd2+4];
	ld.global.u32 	%r32, [%rd2+8];
$L__BB57_5:
	st.global.u32 	[%rd2+4], %r32;
	st.global.u32 	[%rd2+8], %r33;
$L__BB57_6:
	ret;

}
	// .globl	initial_memory_velocity1
.visible .entry initial_memory_velocity1(
	.param .u64 .ptr .align 1 initial_memory_velocity1_param_0,
	.param .u64 .ptr .align 1 initial_memory_velocity1_param_1
)
{
	.reg .b32 	%r<6>;
	.reg .b64 	%rd<8>;

	ld.param.u64 	%rd1, [initial_memory_velocity1_param_0];
	ld.param.u64 	%rd2, [initial_memory_velocity1_param_1];
	cvta.to.global.u64 	%rd3, %rd1;
	cvta.to.global.u64 	%rd4, %rd2;
	mov.u32 	%r1, %ctaid.x;
	mov.u32 	%r2, %ntid.x;
	mov.u32 	%r3, %tid.x;
	mad.lo.s32 	%r4, %r1, %r2, %r3;
	mul.wide.s32 	%rd5, %r4, 4;
	add.s64 	%rd6, %rd4, %rd5;
	ld.global.u32 	%r5, [%rd6];
	add.s64 	%rd7, %rd3, %rd5;
	st.global.u32 	[%rd7], %r5;
	ret;

}
	// .globl	initial_memory_velocity2
.visible .entry initial_memory_velocity2(
	.param .u64 .ptr .align 1 initial_memory_velocity2_param_0,
	.param .u64 .ptr .align 1 initial_memory_velocity2_param_1,
	.param .u64 .ptr .align 1 initial_memory_velocity2_param_2,
	.param .u64 .ptr .align 1 initial_memory_velocity2_param_3
)
{
	.reg .pred 	%p<3>;
	.reg .b32 	%r<19>;
	.reg .b64 	%rd<15>;
	.reg .b64 	%fd<2>;

	ld.param.u64 	%rd5, [initial_memory_velocity2_param_0];
	ld.param.u64 	%rd6, [initial_memory_velocity2_param_1];
	ld.param.u64 	%rd7, [initial_memory_velocity2_param_2];
	ld.param.u64 	%rd8, [initial_memory_velocity2_param_3];
	cvta.to.global.u64 	%rd1, %rd8;
	mov.u32 	%r7, %ctaid.x;
	mov.u32 	%r8, %ntid.x;
	mov.u32 	%r9, %tid.x;
	mad.lo.s32 	%r1, %r7, %r8, %r9;
	ld.global.u32 	%r17, [%rd1];
	setp.lt.s32 	%p1, %r17, 1;
	@%p1 bra 	$L__BB59_3;
	cvta.to.global.u64 	%rd2, %rd5;
	cvta.to.global.u64 	%rd9, %rd6;
	mul.wide.s32 	%rd10, %r1, 4;
	add.s64 	%rd3, %rd9, %rd10;
	cvta.to.global.u64 	%rd4, %rd7;
	mov.b32 	%r18, 0;
$L__BB59_2:
	ld.global.u32 	%r11, [%rd3];
	mad.lo.s32 	%r12, %r17, %r11, %r18;
	mul.wide.s32 	%rd11, %r12, 8;
	add.s64 	%rd12, %rd2, %rd11;
	ld.global.f64 	%fd1, [%rd12];
	ld.global.u32 	%r13, [%rd4];
	shl.b32 	%r14, %r13, 1;
	add.s32 	%r15, %r14, %r1;
	mad.lo.s32 	%r16, %r15, %r17, %r18;
	mul.wide.s32 	%rd13, %r16, 8;
	add.s64 	%rd14, %rd2, %rd13;
	st.global.f64 	[%rd14], %fd1;
	add.s32 	%r18, %r18, 1;
	ld.global.u32 	%r17, [%rd1];
	setp.lt.s32 	%p2, %r18, %r17;
	@%p2 bra 	$L__BB59_2;
$L__BB59_3:
	ret;

}
	// .globl	initial_memory_velocity3
.visible .entry initial_memory_velocity3(
	.param .u64 .ptr .align 1 initial_memory_velocity3_param_0,
	.param .u64 .ptr .align 1 initial_memory_velocity3_param_1,
	.param .u64 .ptr .align 1 initial_memory_velocity3_param_2,
	.param .u64 .ptr .align 1 initial_memory_velocity3_param_3
)
{
	.reg .pred 	%p<3>;
	.reg .b32 	%r<19>;
	.reg .b64 	%rd<15>;
	.reg .b64 	%fd<2>;

	ld.param.u64 	%rd5, [initial_memory_velocity3_param_0];
	ld.param.u64 	%rd6, [initial_memory_velocity3_param_1];
	ld.param.u64 	%rd7, [initial_memory_velocity3_param_2];
	ld.param.u64 	%rd8, [initial_memory_velocity3_param_3];
	cvta.to.global.u64 	%rd1, %rd8;
	mov.u32 	%r7, %ctaid.x;
	mov.u32 	%r8, %ntid.x;
	mov.u32 	%r9, %tid.x;
	mad.lo.s32 	%r1, %r7, %r8, %r9;
	ld.global.u32 	%r17, [%rd1];
	setp.lt.s32 	%p1, %r17, 1;
	@%p1 bra 	$L__BB60_3;
	cvta.to.global.u64 	%rd2, %rd5;
	cvta.to.global.u64 	%rd9, %rd6;
	mul.wide.s32 	%rd10, %r1, 4;
	add.s64 	%rd3, %rd9, %rd10;
	cvta.to.global.u64 	%rd4, %rd7;
	mov.b32 	%r18, 0;
$L__BB60_2:
	ld.global.u32 	%r11, [%rd3];
	mad.lo.s32 	%r12, %r17, %r11, %r18;
	mul.wide.s32 	%rd11, %r12, 8;
	add.s64 	%rd12, %rd2, %rd11;
	ld.global.f64 	%fd1, [%rd12];
	ld.global.u32 	%r13, [%rd4];
	shl.b32 	%r14, %r13, 1;
	add.s32 	%r15, %r14, %r1;
	mad.lo.s32 	%r16, %r15, %r17, %r18;
	mul.wide.s32 	%rd13, %r16, 8;
	add.s64 	%rd14, %rd2, %rd13;
	st.global.f64 	[%rd14], %fd1;
	add.s32 	%r18, %r18, 1;
	ld.global.u32 	%r17, [%rd1];
	setp.lt.s32 	%p2, %r18, %r17;
	@%p2 bra 	$L__BB60_2;
$L__BB60_3:
	ret;

}
	// .globl	initial_memory_velocity
.visible .entry initial_memory_velocity(
	.param .u64 .ptr .align 1 initial_memory_velocity_param_0,
	.param .u64 .ptr .align 1 initial_memory_velocity_param_1
)
{
	.reg .b32 	%r<16>;
	.reg .b64 	%rd<9>;
	.reg .b64 	%fd<2>;

	ld.param.u64 	%rd1, [initial_memory_velocity_param_0];
	ld.param.u64 	%rd2, [initial_memory_velocity_param_1];
	cvta.to.global.u64 	%rd3, %rd2;
	cvta.to.global.u64 	%rd4, %rd1;
	mov.u32 	%r1, %ctaid.x;
	mov.u32 	%r2, %ntid.x;
	mov.u32 	%r3, %tid.x;
	mad.lo.s32 	%r4, %r1, %r2, %r3;
	mov.u32 	%r5, %ctaid.y;
	mov.u32 	%r6, %ntid.y;
	mov.u32 	%r7, %tid.y;
	mad.lo.s32 	%r8, %r5, %r6, %r7;
	mov.u32 	%r9, %nctaid.y;
	mul.lo.s32 	%r10, %r9, %r6;
	mad.lo.s32 	%r11, %r10, %r4, %r8;
	mul.wide.u32 	%rd5, %r11, 8;
	add.s64 	%rd6, %rd4, %rd5;
	ld.global.f64 	%fd1, [%rd6];
	ld.global.u32 	%r12, [%rd3];
	shl.b32 	%r13, %r12, 1;
	add.s32 	%r14, %r13, %r4;
	mad.lo.s32 	%r15, %r10, %r14, %r8;
	mul.wide.u32 	%rd7, %r15, 8;
	add.s64 	%rd8, %rd4, %rd7;
	st.global.f64 	[%rd8], %fd1;
	ret;

}
	// .globl	population_init
.visible .entry population_init(
	.param .u64 .ptr .align 1 population_init_param_0,
	.param .u64 .ptr .align 1 population_init_param_1,
	.param .u64 .ptr .align 1 population_init_param_2,
	.param .u64 .ptr .align 1 population_init_param_3,
	.param .u64 .ptr .align 1 population_init_param_4
)
{
	.local .align 8 .b8 	__local_depot62[48];
	.reg .b64 	%SP;
	.reg .b64 	%SPL;
	.reg .pred 	%p<66>;
	.reg .b32 	%r<1234>;
	.reg .b32 	%f<3>;
	.reg .b64 	%rd<38>;
	.reg .b64 	%fd<7>;

	mov.u64 	%SPL, __local_depot62;
	ld.param.u64 	%rd17, [population_init_param_1];
	ld.param.u64 	%rd18, [population_init_param_2];
	ld.param.u64 	%rd15, [population_init_param_3];
	ld.param.u64 	%rd16, [population_init_param_4];
	cvta.to.global.u64 	%rd1, %rd17;
	cvta.to.global.u64 	%rd19, %rd18;
	add.u64 	%rd2, %SPL, 0;
	mov.u32 	%r1, %tid.x;
	ld.global.u32 	%r566, [%rd19];
	xor.b32  	%r567, %r566, -1429050551;
	mul.lo.s32 	%r568, %r567, 1099087573;
	setp.gt.s32 	%p1, %r566, -1;
	selp.b32 	%r569, -644748465, -1947113066, %p1;
	add.s32 	%r570, %r569, %r568;
	add.s32 	%r1227, %r570, 6615241;
	add.s32 	%r956, %r568, 123456789;
	st.local.v2.u32 	[%rd2], {%r1227, %r956};
	xor.b32  	%r955, %r568, 362436069;
	add.s32 	%r954, %r569, 521288629;
	st.local.v2.u32 	[%rd2+8], {%r955, %r954};
	xor.b32  	%r953, %r569, 88675123;
	add.s32 	%r952, %r568, 5783321;
	st.local.v2.u32 	[%rd2+16], {%r953, %r952};
	setp.eq.s32 	%p2, %r1, 0;
	@%p2 bra 	$L__BB62_115;
	cvt.u64.u32 	%rd37, %r1;
	mov.b32 	%r939, 0;
$L__BB62_2:
	mov.u64 	%rd4, %rd37;
	and.b64  	%rd5, %rd4, 3;
	setp.eq.s64 	%p3, %rd5, 0;
	@%p3 bra 	$L__BB62_114;
	mul.wide.u32 	%rd21, %r939, 3200;
	mov.u64 	%rd22, precalc_xorwow_matrix;
	add.s64 	%rd6, %rd22, %rd21;
	mov.b32 	%r952, 0;
	mov.u32 	%r953, %r952;
	mov.u32 	%r954, %r952;
	mov.u32 	%r955, %r952;
	mov.u32 	%r956, %r952;
	mov.u32 	%r945, %r952;
$L__BB62_4:
	mul.wide.u32 	%rd23, %r945, 4;
	add.s64 	%rd24, %rd2, %rd23;
	ld.local.u32 	%r20, [%rd24+4];
	shl.b32 	%r21, %r945, 5;
	mov.b32 	%r951, 0;
$L__BB62_5:
	.pragma "nounroll";
	shr.u32 	%r574, %r20, %r951;
	and.b32  	%r575, %r574, 1;
	setp.eq.b32 	%p4, %r575, 1;
	not.pred 	%p5, %p4;
	add.s32 	%r576, %r21, %r951;
	mul.lo.s32 	%r577, %r576, 5;
	mul.wide.u32 	%rd25, %r577, 4;
	add.s64 	%rd7, %rd6, %rd25;
	@%p5 bra 	$L__BB62_7;
	ld.global.u32 	%r578, [%rd7];
	xor.b32  	%r956, %r956, %r578;
	ld.global.u32 	%r579, [%rd7+4];
	xor.b32  	%r955, %r955, %r579;
	ld.global.u32 	%r580, [%rd7+8];
	xor.b32  	%r954, %r954, %r580;
	ld.global.u32 	%r581, [%rd7+12];
	xor.b32  	%r953, %r953, %r581;
	ld.global.u32 	%r582, [%rd7+16];
	xor.b32  	%r952, %r952, %r582;
$L__BB62_7:
	and.b32  	%r584, %r574, 2;
	setp.eq.s32 	%p6, %r584, 0;
	@%p6 bra 	$L__BB62_9;
	ld.global.u32 	%r585, [%rd7+20];
	xor.b32  	%r956, %r956, %r585;
	ld.global.u32 	%r586, [%rd7+24];
	xor.b32  	%r955, %r955, %r586;
	ld.global.u32 	%r587, [%rd7+28];
	xor.b32  	%r954, %r954, %r587;
	ld.global.u32 	%r588, [%rd7+32];
	xor.b32  	%r953, %r953, %r588;
	ld.global.u32 	%r589, [%rd7+36];
	xor.b32  	%r952, %r952, %r589;
$L__BB62_9:
	and.b32  	%r591, %r574, 4;
	setp.eq.s32 	%p7, %r591, 0;
	@%p7 bra 	$L__BB62_11;
	ld.global.u32 	%r592, [%rd7+40];
	xor.b32  	%r956, %r956, %r592;
	ld.global.u32 	%r593, [%rd7+44];
	xor.b32  	%r955, %r955, %r593;
	ld.global.u32 	%r594, [%rd7+48];
	xor.b32  	%r954, %r954, %r594;
	ld.global.u32 	%r595, [%rd7+52];
	xor.b32  	%r953, %r953, %r595;
	ld.global.u32 	%r596, [%rd7+56];
	xor.b32  	%r952, %r952, %r596;
$L__BB62_11:
	and.b32  	%r598, %r574, 8;
	setp.eq.s32 	%p8, %r598, 0;
	@%p8 bra 	$L__BB62_13;
	ld.global.u32 	%r599, [%rd7+60];
	xor.b32  	%r956, %r956, %r599;
	ld.global.u32 	%r600, [%rd7+64];
	xor.b32  	%r955, %r955, %r600;
	ld.global.u32 	%r601, [%rd7+68];
	xor.b32  	%r954, %r954, %r601;
	ld.global.u32 	%r602, [%rd7+72];
	xor.b32  	%r953, %r953, %r602;
	ld.global.u32 	%r603, [%rd7+76];
	xor.b32  	%r952, %r952, %r603;
$L__BB62_13:
	and.b32  	%r605, %r574, 16;
	setp.eq.s32 	%p9, %r605, 0;
	@%p9 bra 	$L__BB62_15;
	ld.global.u32 	%r606, [%rd7+80];
	xor.b32  	%r956, %r956, %r606;
	ld.global.u32 	%r607, [%rd7+84];
	xor.b32  	%r955, %r955, %r607;
	ld.global.u32 	%r608, [%rd7+88];
	xor.b32  	%r954, %r954, %r608;
	ld.global.u32 	%r609, [%rd7+92];
	xor.b32  	%r953, %r953, %r609;
	ld.global.u32 	%r610, [%rd7+96];
	xor.b32  	%r952, %r952, %r610;
$L__BB62_15:
	and.b32  	%r612, %r574, 32;
	setp.eq.s32 	%p10, %r612, 0;
	@%p10 bra 	$L__BB62_17;
	ld.global.u32 	%r613, [%rd7+100];
	xor.b32  	%r956, %r956, %r613;
	ld.global.u32 	%r614, [%rd7+104];
	xor.b32  	%r955, %r955, %r614;
	ld.global.u32 	%r615, [%rd7+108];
	xor.b32  	%r954, %r954, %r615;
	ld.global.u32 	%r616, [%rd7+112];
	xor.b32  	%r953, %r953, %r616;
	ld.global.u32 	%r617, [%rd7+116];
	xor.b32  	%r952, %r952, %r617;
$L__BB62_17:
	and.b32  	%r619, %r574, 64;
	setp.eq.s32 	%p11, %r619, 0;
	@%p11 bra 	$L__BB62_19;
	ld.global.u32 	%r620, [%rd7+120];
	xor.b32  	%r956, %r956, %r620;
	ld.global.u32 	%r621, [%rd7+124];
	xor.b32  	%r955, %r955, %r621;
	ld.global.u32 	%r622, [%rd7+128];
	xor.b32  	%r954, %r954, %r622;
	ld.global.u32 	%r623, [%rd7+132];
	xor.b32  	%r953, %r953, %r623;
	ld.global.u32 	%r624, [%rd7+136];
	xor.b32  	%r952, %r952, %r624;
$L__BB62_19:
	and.b32  	%r626, %r574, 128;
	setp.eq.s32 	%p12, %r626, 0;
	@%p12 bra 	$L__BB62_21;
	ld.global.u32 	%r627, [%rd7+140];
	xor.b32  	%r956, %r956, %r627;
	ld.global.u32 	%r628, [%rd7+144];
	xor.b32  	%r955, %r955, %r628;
	ld.global.u32 	%r629, [%rd7+148];
	xor.b32  	%r954, %r954, %r629;
	ld.global.u32 	%r630, [%rd7+152];
	xor.b32  	%r953, %r953, %r630;
	ld.global.u32 	%r631, [%rd7+156];
	xor.b32  	%r952, %r952, %r631;
$L__BB62_21:
	and.b32  	%r633, %r574, 256;
	setp.eq.s32 	%p13, %r633, 0;
	@%p13 bra 	$L__BB62_23;
	ld.global.u32 	%r634, [%rd7+160];
	xor.b32  	%r956, %r956, %r634;
	ld.global.u32 	%r635, [%rd7+164];
	xor.b32  	%r955, %r955, %r635;
	ld.global.u32 	%r636, [%rd7+168];
	xor.b32  	%r954, %r954, %r636;
	ld.global.u32 	%r637, [%rd7+172];
	xor.b32  	%r953, %r953, %r637;
	ld.global.u32 	%r638, [%rd7+176];
	xor.b32  	%r952, %r952, %r638;
$L__BB62_23:
	and.b32  	%r640, %r574, 512;
	setp.eq.s32 	%p14, %r640, 0;
	@%p14 bra 	$L__BB62_25;
	ld.global.u32 	%r641, [%rd7+180];
	xor.b32  	%r956, %r956, %r641;
	ld.global.u32 	%r642, [%rd7+184];
	xor.b32  	%r955, %r955, %r642;
	ld.global.u32 	%r643, [%rd7+188];
	xor.b32  	%r954, %r954, %r643;
	ld.global.u32 	%r644, [%rd7+192];
	xor.b32  	%r953, %r953, %r644;
	ld.global.u32 	%r645, [%rd7+196];
	xor.b32  	%r952, %r952, %r645;
$L__BB62_25:
	and.b32  	%r647, %r574, 1024;
	setp.eq.s32 	%p15, %r647, 0;
	@%p15 bra 	$L__BB62_27;
	ld.global.u32 	%r648, [%rd7+200];
	xor.b32  	%r956, %r956, %r648;
	ld.global.u32 	%r649, [%rd7+204];
	xor.b32  	%r955, %r955, %r649;
	ld.global.u32 	%r650, [%rd7+208];
	xor.b32  	%r954, %r954, %r650;
	ld.global.u32 	%r651, [%rd7+212];
	xor.b32  	%r953, %r953, %r651;
	ld.global.u32 	%r652, [%rd7+216];
	xor.b32  	%r952, %r952, %r652;
$L__BB62_27:
	and.b32  	%r654, %r574, 2048;
	setp.eq.s32 	%p16, %r654, 0;
	@%p16 bra 	$L__BB62_29;
	ld.global.u32 	%r655, [%rd7+220];
	xor.b32  	%r956, %r956, %r655;
	ld.global.u32 	%r656, [%rd7+224];
	xor.b32  	%r955, %r955, %r656;
	ld.global.u32 	%r657, [%rd7+228];
	xor.b32  	%r954, %r954, %r657;
	ld.global.u32 	%r658, [%rd7+232];
	xor.b32  	%r953, %r953, %r658;
	ld.global.u32 	%r659, [%rd7+236];
	xor.b32  	%r952, %r952, %r659;
$L__BB62_29:
	and.b32  	%r661, %r574, 4096;
	setp.eq.s32 	%p17, %r661, 0;
	@%p17 bra 	$L__BB62_31;
	ld.global.u32 	%r662, [%rd7+240];
	xor.b32  	%r956, %r956, %r662;
	ld.global.u32 	%r663, [%rd7+244];
	xor.b32  	%r955, %r955, %r663;
	ld.global.u32 	%r664, [%rd7+248];
	xor.b32  	%r954, %r954, %r664;
	ld.global.u32 	%r665, [%rd7+252];
	xor.b32  	%r953, %r953, %r665;
	ld.global.u32 	%r666, [%rd7+256];
	xor.b32  	%r952, %r952, %r666;
$L__BB62_31:
	and.b32  	%r668, %r574, 8192;
	setp.eq.s32 	%p18, %r668, 0;
	@%p18 bra 	$L__BB62_33;
	ld.global.u32 	%r669, [%rd7+260];
	xor.b32  	%r956, %r956, %r669;
	ld.global.u32 	%r670, [%rd7+264];
	xor.b32  	%r955, %r955, %r670;
	ld.global.u32 	%r671, [%rd7+268];
	xor.b32  	%r954, %r954, %r671;
	ld.global.u32 	%r672, [%rd7+272];
	xor.b32  	%r953, %r953, %r672;
	ld.global.u32 	%r673, [%rd7+276];
	xor.b32  	%r952, %r952, %r673;
$L__BB62_33:
	and.b32  	%r675, %r574, 16384;
	setp.eq.s32 	%p19, %r675, 0;
	@%p19 bra 	$L__BB62_35;
	ld.global.u32 	%r676, [%rd7+280];
	xor.b32  	%r956, %r956, %r676;
	ld.global.u32 	%r677, [%rd7+284];
	xor.b32  	%r955, %r955, %r677;
	ld.global.u32 	%r678, [%rd7+288];
	xor.b32  	%r954, %r954, %r678;
	ld.global.u32 	%r679, [%rd7+292];
	xor.b32  	%r953, %r953, %r679;
	ld.global.u32 	%r680, [%rd7+296];
	xor.b32  	%r952, %r952, %r680;
$L__BB62_35:
	and.b32  	%r682, %r574, 32768;
	setp.eq.s32 	%p20, %r682, 0;
	@%p20 bra 	$L__BB62_37;
	ld.global.u32 	%r683, [%rd7+300];
	xor.b32  	%r956, %r956, %r683;
	ld.global.u32 	%r684, [%rd7+304];
	xor.b32  	%r955, %r955, %r684;
	ld.global.u32 	%r685, [%rd7+308];
	xor.b32  	%r954, %r954, %r685;
	ld.global.u32 	%r686, [%rd7+312];
	xor.b32  	%r953, %r953, %r686;
	ld.global.u32 	%r687, [%rd7+316];
	xor.b32  	%r952, %r952, %r687;
$L__BB62_37:
	add.s32 	%r951, %r951, 16;
	setp.ne.s32 	%p21, %r951, 32;
	@%p21 bra 	$L__BB62_5;
	mad.lo.s32 	%r688, %r945, -31, %r21;
	add.s32 	%r945, %r688, 1;
	setp.ne.s32 	%p22, %r945, 5;
	@%p22 bra 	$L__BB62_4;
	st.local.u32 	[%rd2+4], %r956;
	st.local.v2.u32 	[%rd2+8], {%r955, %r954};
	st.local.v2.u32 	[%rd2+16], {%r953, %r952};
	setp.eq.s64 	%p23, %rd5, 1;
	@%p23 bra 	$L__BB62_114;
	mov.b32 	%r952, 0;
	mov.u32 	%r953, %r952;
	mov.u32 	%r954, %r952;
	mov.u32 	%r955, %r952;
	mov.u32 	%r956, %r952;
	mov.u32 	%r1037, %r952;
$L__BB62_41:
	mul.wide.u32 	%rd26, %r1037, 4;
	add.s64 	%rd27, %rd2, %rd26;
	ld.local.u32 	%r196, [%rd27+4];
	shl.b32 	%r197, %r1037, 5;
	mov.b32 	%r1043, 0;
$L__BB62_42:
	.pragma "nounroll";
	shr.u32 	%r691, %r196, %r1043;
	and.b32  	%r692, %r691, 1;
	setp.eq.b32 	%p24, %r692, 1;
	not.pred 	%p25, %p24;
	add.s32 	%r693, %r197, %r1043;
	mul.lo.s32 	%r694, %r693, 5;
	mul.wide.u32 	%rd28, %r694, 4;
	add.s64 	%rd8, %rd6, %rd28;
	@%p25 bra 	$L__BB62_44;
	ld.global.u32 	%r695, [%rd8];
	xor.b32  	%r956, %r956, %r695;
	ld.global.u32 	%r696, [%rd8+4];
	xor.b32  	%r955, %r955, %r696;
	ld.global.u32 	%r697, [%rd8+8];
	xor.b32  	%r954, %r954, %r697;
	ld.global.u32 	%r698, [%rd8+12];
	xor.b32  	%r953, %r953, %r698;
	ld.global.u32 	%r699, [%rd8+16];
	xor.b32  	%r952, %r952, %r699;
$L__BB62_44:
	and.b32  	%r701, %r691, 2;
	setp.eq.s32 	%p26, %r701, 0;
	@%p26 bra 	$L__BB62_46;
	ld.global.u32 	%r702, [%rd8+20];
	xor.b32  	%r956, %r956, %r702;
	ld.global.u32 	%r703, [%rd8+24];
	xor.b32  	%r955, %r955, %r703;
	ld.global.u32 	%r704, [%rd8+28];
	xor.b32  	%r954, %r954, %r704;
	ld.global.u32 	%r705, [%rd8+32];
	xor.b32  	%r953, %r953, %r705;
	ld.global.u32 	%r706, [%rd8+36];
	xor.b32  	%r952, %r952, %r706;
$L__BB62_46:
	and.b32  	%r708, %r691, 4;
	setp.eq.s32 	%p27, %r708, 0;
	@%p27 bra 	$L__BB62_48;
	ld.global.u32 	%r709, [%rd8+40];
	xor.b32  	%r956, %r956, %r709;
	ld.global.u32 	%r710, [%rd8+44];
	xor.b32  	%r955, %r955, %r710;
	ld.global.u32 	%r711, [%rd8+48];
	xor.b32  	%r954, %r954, %r711;
	ld.global.u32 	%r712, [%rd8+52];
	xor.b32  	%r953, %r953, %r712;
	ld.global.u32 	%r713, [%rd8+56];
	xor.b32  	%r952, %r952, %r713;
$L__BB62_48:
	and.b32  	%r715, %r691, 8;
	setp.eq.s32 	%p28, %r715, 0;
	@%p28 bra 	$L__BB62_50;
	ld.global.u32 	%r716, [%rd8+60];
	xor.b32  	%r956, %r956, %r716;
	ld.global.u32 	%r717, [%rd8+64];
	xor.b32  	%r955, %r955, %r717;
	ld.global.u32 	%r718, [%rd8+68];
	xor.b32  	%r954, %r954, %r718;
	ld.global.u32 	%r719, [%rd8+72];
	xor.b32  	%r953, %r953, %r719;
	ld.global.u32 	%r720, [%rd8+76];
	xor.b32  	%r952, %r952, %r720;
$L__BB62_50:
	and.b32  	%r722, %r691, 16;
	setp.eq.s32 	%p29, %r722, 0;
	@%p29 bra 	$L__BB62_52;
	ld.global.u32 	%r723, [%rd8+80];
	xor.b32  	%r956, %r956, %r723;
	ld.global.u32 	%r724, [%rd8+84];
	xor.b32  	%r955, %r955, %r724;
	ld.global.u32 	%r725, [%rd8+88];
	xor.b32  	%r954, %r954, %r725;
	ld.global.u32 	%r726, [%rd8+92];
	xor.b32  	%r953, %r953, %r726;
	ld.global.u32 	%r727, [%rd8+96];
	xor.b32  	%r952, %r952, %r727;
$L__BB62_52:
	and.b32  	%r729, %r691, 32;
	setp.eq.s32 	%p30, %r729, 0;
	@%p30 bra 	$L__BB62_54;
	ld.global.u32 	%r730, [%rd8+100];
	xor.b32  	%r956, %r956, %r730;
	ld.global.u32 	%r731, [%rd8+104];
	xor.b32  	%r955, %r955, %r731;
	ld.global.u32 	%r732, [%rd8+108];
	xor.b32  	%r954, %r954, %r732;
	ld.global.u32 	%r733, [%rd8+112];
	xor.b32  	%r953, %r953, %r733;
	ld.global.u32 	%r734, [%rd8+116];
	xor.b32  	%r952, %r952, %r734;
$L__BB62_54:
	and.b32  	%r736, %r691, 64;
	setp.eq.s32 	%p31, %r736, 0;
	@%p31 bra 	$L__BB62_56;
	ld.global.u32 	%r737, [%rd8+120];
	xor.b32  	%r956, %r956, %r737;
	ld.global.u32 	%r738, [%rd8+124];
	xor.b32  	%r955, %r955, %r738;
	ld.global.u32 	%r739, [%rd8+128];
	xor.b32  	%r954, %r954, %r739;
	ld.global.u32 	%r740, [%rd8+132];
	xor.b32  	%r953, %r953, %r740;
	ld.global.u32 	%r741, [%rd8+136];
	xor.b32  	%r952, %r952, %r741;
$L__BB62_56:
	and.b32  	%r743, %r691, 128;
	setp.eq.s32 	%p32, %r743, 0;
	@%p32 bra 	$L__BB62_58;
	ld.global.u32 	%r744, [%rd8+140];
	xor.b32  	%r956, %r956, %r744;
	ld.global.u32 	%r745, [%rd8+144];
	xor.b32  	%r955, %r955, %r745;
	ld.global.u32 	%r746, [%rd8+148];
	xor.b32  	%r954, %r954, %r746;
	ld.global.u32 	%r747, [%rd8+152];
	xor.b32  	%r953, %r953, %r747;
	ld.global.u32 	%r748, [%rd8+156];
	xor.b32  	%r952, %r952, %r748;
$L__BB62_58:
	and.b32  	%r750, %r691, 256;
	setp.eq.s32 	%p33, %r750, 0;
	@%p33 bra 	$L__BB62_60;
	ld.global.u32 	%r751, [%rd8+160];
	xor.b32  	%r956, %r956, %r751;
	ld.global.u32 	%r752, [%rd8+164];
	xor.b32  	%r955, %r955, %r752;
	ld.global.u32 	%r753, [%rd8+168];
	xor.b32  	%r954, %r954, %r753;
	ld.global.u32 	%r754, [%rd8+172];
	xor.b32  	%r953, %r953, %r754;
	ld.global.u32 	%r755, [%rd8+176];
	xor.b32  	%r952, %r952, %r755;
$L__BB62_60:
	and.b32  	%r757, %r691, 512;
	setp.eq.s32 	%p34, %r757, 0;
	@%p34 bra 	$L__BB62_62;
	ld.global.u32 	%r758, [%rd8+180];
	xor.b32  	%r956, %r956, %r758;
	ld.global.u32 	%r759, [%rd8+184];
	xor.b32  	%r955, %r955, %r759;
	ld.global.u32 	%r760, [%rd8+188];
	xor.b32  	%r954, %r954, %r760;
	ld.global.u32 	%r761, [%rd8+192];
	xor.b32  	%r953, %r953, %r761;
	ld.global.u32 	%r762, [%rd8+196];
	xor.b32  	%r952, %r952, %r762;
$L__BB62_62:
	and.b32  	%r764, %r691, 1024;
	setp.eq.s32 	%p35, %r764, 0;
	@%p35 bra 	$L__BB62_64;
	ld.global.u32 	%r765, [%rd8+200];
	xor.b32  	%r956, %r956, %r765;
	ld.global.u32 	%r766, [%rd8+204];
	xor.b32  	%r955, %r955, %r766;
	ld.global.u32 	%r767, [%rd8+208];
	xor.b32  	%r954, %r954, %r767;
	ld.global.u32 	%r768, [%rd8+212];
	xor.b32  	%r953, %r953, %r768;
	ld.global.u32 	%r769, [%rd8+216];
	xor.b32  	%r952, %r952, %r769;
$L__BB62_64:
	and.b32  	%r771, %r691, 2048;
	setp.eq.s32 	%p36, %r771, 0;
	@%p36 bra 	$L__BB62_66;
	ld.global.u32 	%r772, [%rd8+220];
	xor.b32  	%r956, %r956, %r772;
	ld.global.u32 	%r773, [%rd8+224];
	xor.b32  	%r955, %r955, %r773;
	ld.global.u32 	%r774, [%rd8+228];
	xor.b32  	%r954, %r954, %r774;
	ld.global.u32 	%r775, [%rd8+232];
	xor.b32  	%r953, %r953, %r775;
	ld.global.u32 	%r776, [%rd8+236];
	xor.b32  	%r952, %r952, %r776;
$L__BB62_66:
	and.b32  	%r778, %r691, 4096;
	setp.eq.s32 	%p37, %r778, 0;
	@%p37 bra 	$L__BB62_68;
	ld.global.u32 	%r779, [%rd8+240];
	xor.b32  	%r956, %r956, %r779;
	ld.global.u32 	%r780, [%rd8+244];
	xor.b32  	%r955, %r955, %r780;
	ld.global.u32 	%r781, [%rd8+248];
	xor.b32  	%r954, %r954, %r781;
	ld.global.u32 	%r782, [%rd8+252];
	xor.b32  	%r953, %r953, %r782;
	ld.global.u32 	%r783, [%rd8+256];
	xor.b32  	%r952, %r952, %r783;
$L__BB62_68:
	and.b32  	%r785, %r691, 8192;
	setp.eq.s32 	%p38, %r785, 0;
	@%p38 bra 	$L__BB62_70;
	ld.global.u32 	%r786, [%rd8+260];
	xor.b32  	%r956, %r956, %r786;
	ld.global.u32 	%r787, [%rd8+264];
	xor.b32  	%r955, %r955, %r787;
	ld.global.u32 	%r788, [%rd8+268];
	xor.b32  	%r954, %r954, %r788;
	ld.global.u32 	%r789, [%rd8+272];
	xor.b32  	%r953, %r953, %r789;
	ld.global.u32 	%r790, [%rd8+276];
	xor.b32  	%r952, %r952, %r790;
$L__BB62_70:
	and.b32  	%r792, %r691, 16384;
	setp.eq.s32 	%p39, %r792, 0;
	@%p39 bra 	$L__BB62_72;
	ld.global.u32 	%r793, [%rd8+280];
	xor.b32  	%r956, %r956, %r793;
	ld.global.u32 	%r794, [%rd8+284];
	xor.b32  	%r955, %r955, %r794;
	ld.global.u32 	%r795, [%rd8+288];
	xor.b32  	%r954, %r954, %r795;
	ld.global.u32 	%r796, [%rd8+292];
	xor.b32  	%r953, %r953, %r796;
	ld.global.u32 	%r797, [%rd8+296];
	xor.b32  	%r952, %r952, %r797;
$L__BB62_72:
	and.b32  	%r799, %r691, 32768;
	setp.eq.s32 	%p40, %r799, 0;
	@%p40 bra 	$L__BB62_74;
	ld.global.u32 	%r800, [%rd8+300];
	xor.b32  	%r956, %r956, %r800;
	ld.global.u32 	%r801, [%rd8+304];
	xor.b32  	%r955, %r955, %r801;
	ld.global.u32 	%r802, [%rd8+308];
	xor.b32  	%r954, %r954, %r802;
	ld.global.u32 	%r803, [%rd8+312];
	xor.b32  	%r953, %r953, %r803;
	ld.global.u32 	%r804, [%rd8+316];
	xor.b32  	%r952, %r952, %r804;
$L__BB62_74:
	add.s32 	%r1043, %r1043, 16;
	setp.ne.s32 	%p41, %r1043, 32;
	@%p41 bra 	$L__BB62_42;
	mad.lo.s32 	%r805, %r1037, -31, %r197;
	add.s32 	%r1037, %r805, 1;
	setp.ne.s32 	%p42, %r1037, 5;
	@%p42 bra 	$L__BB62_41;
	st.local.u32 	[%rd2+4], %r956;
	st.local.v2.u32 	[%rd2+8], {%r955, %r954};
	st.local.v2.u32 	[%rd2+16], {%r953, %r952};
	setp.ne.s64 	%p43, %rd5, 3;
	@%p43 bra 	$L__BB62_114;
	mov.b32 	%r952, 0;
	mov.u32 	%r953, %r952;
	mov.u32 	%r954, %r952;
	mov.u32 	%r955, %r952;
	mov.u32 	%r956, %r952;
	mov.u32 	%r1129, %r952;
$L__BB62_78:
	mul.wide.u32 	%rd29, %r1129, 4;
	add.s64 	%rd30, %rd2, %rd29;
	ld.local.u32 	%r372, [%rd30+4];
	shl.b32 	%r373, %r1129, 5;
	mov.b32 	%r1135, 0;
$L__BB62_79:
	.pragma "nounroll";
	shr.u32 	%r808, %r372, %r1135;
	and.b32  	%r809, %r808, 1;
	setp.eq.b32 	%p44, %r809, 1;
	not.pred 	%p45, %p44;
	add.s32 	%r810, %r373, %r1135;
	mul.lo.s32 	%r811, %r810, 5;
	mul.wide.u32 	%rd31, %r811, 4;
	add.s64 	%rd9, %rd6, %rd31;
	@%p45 bra 	$L__BB62_81;
	ld.global.u32 	%r812, [%rd9];
	xor.b32  	%r956, %r956, %r812;
	ld.global.u32 	%r813, [%rd9+4];
	xor.b32  	%r955, %r955, %r813;
	ld.global.u32 	%r814, [%rd9+8];
	xor.b32  	%r954, %r954, %r814;
	ld.global.u32 	%r815, [%rd9+12];
	xor.b32  	%r953, %r953, %r815;
	ld.global.u32 	%r816, [%rd9+16];
	xor.b32  	%r952, %r952, %r816;
$L__BB62_81:
	and.b32  	%r818, %r808, 2;
	setp.eq.s32 	%p46, %r818, 0;
	@%p46 bra 	$L__BB62_83;
	ld.global.u32 	%r819, [%rd9+20];
	xor.b32  	%r956, %r956, %r819;
	ld.global.u32 	%r820, [%rd9+24];
	xor.b32  	%r955, %r955, %r820;
	ld.global.u32 	%r821, [%rd9+28];
	xor.b32  	%r954, %r954, %r821;
	ld.global.u32 	%r822, [%rd9+32];
	xor.b32  	%r953, %r953, %r822;
	ld.global.u32 	%r823, [%rd9+36];
	xor.b32  	%r952, %r952, %r823;
$L__BB62_83:
	and.b32  	%r825, %r808, 4;
	setp.eq.s32 	%p47, %r825, 0;
	@%p47 bra 	$L__BB62_85;
	ld.global.u32 	%r826, [%rd9+40];
	xor.b32  	%r956, %r956, %r826;
	ld.global.u32 	%r827, [%rd9+44];
	xor.b32  	%r955, %r955, %r827;
	ld.global.u32 	%r828, [%rd9+48];
	xor.b32  	%r954, %r954, %r828;
	ld.global.u32 	%r829, [%rd9+52];
	xor.b32  	%r953, %r953, %r829;
	ld.global.u32 	%r830, [%rd9+56];
	xor.b32  	%r952, %r952, %r830;
$L__BB62_85:
	and.b32  	%r832, %r808, 8;
	setp.eq.s32 	%p48, %r832, 0;
	@%p48 bra 	$L__BB62_87;
	ld.global.u32 	%r833, [%rd9+60];
	xor.b32  	%r956, %r956, %r833;
	ld.global.u32 	%r834, [%rd9+64];
	xor.b32  	%r955, %r955, %r834;
	ld.global.u32 	%r835, [%rd9+68];
	xor.b32  	%r954, %r954, %r835;
	ld.global.u32 	%r836, [%rd9+72];
	xor.b32  	%r953, %r953, %r836;
	ld.global.u32 	%r837, [%rd9+76];
	xor.b32  	%r952, %r952, %r837;
$L__BB62_87:
	and.b32  	%r839, %r808, 16;
	setp.eq.s32 	%p49, %r839, 0;
	@%p49 bra 	$L__BB62_89;
	ld.global.u32 	%r840, [%rd9+80];
	xor.b32  	%r956, %r956, %r840;
	ld.global.u32 	%r841, [%rd9+84];
	xor.b32  	%r955, %r955, %r841;
	ld.global.u32 	%r842, [%rd9+88];
	xor.b32  	%r954, %r954, %r842;
	ld.global.u32 	%r843, [%rd9+92];
	xor.b32  	%r953, %r953, %r843;
	ld.global.u32 	%r844, [%rd9+96];
	xor.b32  	%r952, %r952, %r844;
$L__BB62_89:
	and.b32  	%r846, %r808, 32;
	setp.eq.s32 	%p50, %r846, 0;
	@%p50 bra 	$L__BB62_91;
	ld.global.u32 	%r847, [%rd9+100];
	xor.b32  	%r956, %r956, %r847;
	ld.global.u32 	%r848, [%rd9+104];
	xor.b32  	%r955, %r955, %r848;
	ld.global.u32 	%r849, [%rd9+108];
	xor.b32  	%r954, %r954, %r849;
	ld.global.u32 	%r850, [%rd9+112];
	xor.b32  	%r953, %r953, %r850;
	ld.global.u32 	%r851, [%rd9+116];
	xor.b32  	%r952, %r952, %r851;
$L__BB62_91:
	and.b32  	%r853, %r808, 64;
	setp.eq.s32 	%p51, %r853, 0;
	@%p51 bra 	$L__BB62_93;
	ld.global.u32 	%r854, [%rd9+120];
	xor.b32  	%r956, %r956, %r854;
	ld.global.u32 	%r855, [%rd9+124];
	xor.b32  	%r955, %r955, %r855;
	ld.global.u32 	%r856, [%rd9+128];
	xor.b32  	%r954, %r954, %r856;
	ld.global.u32 	%r857, [%rd9+132];
	xor.b32  	%r953, %r953, %r857;
	ld.global.u32 	%r858, [%rd9+136];
	xor.b32  	%r952, %r952, %r858;
$L__BB62_93:
	and.b32  	%r860, %r808, 128;
	setp.eq.s32 	%p52, %r860, 0;
	@%p52 bra 	$L__BB62_95;
	ld.global.u32 	%r861, [%rd9+140];
	xor.b32  	%r956, %r956, %r861;
	ld.global.u32 	%r862, [%rd9+144];
	xor.b32  	%r955, %r955, %r862;
	ld.global.u32 	%r863, [%rd9+148];
	xor.b32  	%r954, %r954, %r863;
	ld.global.u32 	%r864, [%rd9+152];
	xor.b32  	%r953, %r953, %r864;
	ld.global.u32 	%r865, [%rd9+156];
	xor.b32  	%r952, %r952, %r865;
$L__BB62_95:
	and.b32  	%r867, %r808, 256;
	setp.eq.s32 	%p53, %r867, 0;
	@%p53 bra 	$L__BB62_97;
	ld.global.u32 	%r868, [%rd9+160];
	xor.b32  	%r956, %r956, %r868;
	ld.global.u32 	%r869, [%rd9+164];
	xor.b32  	%r955, %r955, %r869;
	ld.global.u32 	%r870, [%rd9+168];
	xor.b32  	%r954, %r954, %r870;
	ld.global.u32 	%r871, [%rd9+172];
	xor.b32  	%r953, %r953, %r871;
	ld.global.u32 	%r872, [%rd9+176];
	xor.b32  	%r952, %r952, %r872;
$L__BB62_97:
	and.b32  	%r874, %r808, 512;
	setp.eq.s32 	%p54, %r874, 0;
	@%p54 bra 	$L__BB62_99;
	ld.global.u32 	%r875, [%rd9+180];
	xor.b32  	%r956, %r956, %r875;
	ld.global.u32 	%r876, [%rd9+184];
	xor.b32  	%r955, %r955, %r876;
	ld.global.u32 	%r877, [%rd9+188];
	xor.b32  	%r954, %r954, %r877;
	ld.global.u32 	%r878, [%rd9+192];
	xor.b32  	%r953, %r953, %r878;
	ld.global.u32 	%r879, [%rd9+196];
	xor.b32  	%r952, %r952, %r879;
$L__BB62_99:
	and.b32  	%r881, %r808, 1024;
	setp.eq.s32 	%p55, %r881, 0;
	@%p55 bra 	$L__BB62_101;
	ld.global.u32 	%r882, [%rd9+200];
	xor.b32  	%r956, %r956, %r882;
	ld.global.u32 	%r883, [%rd9+204];
	xor.b32  	%r955, %r955, %r883;
	ld.global.u32 	%r884, [%rd9+208];
	xor.b32  	%r954, %r954, %r884;
	ld.global.u32 	%r885, [%rd9+212];
	xor.b32  	%r953, %r953, %r885;
	ld.global.u32 	%r886, [%rd9+216];
	xor.b32  	%r952, %r952, %r886;
$L__BB62_101:
	and.b32  	%r888, %r808, 2048;
	setp.eq.s32 	%p56, %r888, 0;
	@%p56 bra 	$L__BB62_103;
	ld.global.u32 	%r889, [%rd9+220];
	xor.b32  	%r956, %r956, %r889;
	ld.global.u32 	%r890, [%rd9+224];
	xor.b32  	%r955, %r955, %r890;
	ld.global.u32 	%r891, [%rd9+228];
	xor.b32  	%r954, %r954, %r891;
	ld.global.u32 	%r892, [%rd9+232];
	xor.b32  	%r953, %r953, %r892;
	ld.global.u32 	%r893, [%rd9+236];
	xor.b32  	%r952, %r952, %r893;
$L__BB62_103:
	and.b32  	%r895, %r808, 4096;
	setp.eq.s32 	%p57, %r895, 0;
	@%p57 bra 	$L__BB62_105;
	ld.global.u32 	%r896, [%rd9+240];
	xor.b32  	%r956, %r956, %r896;
	ld.global.u32 	%r897, [%rd9+244];
	xor.b32  	%r955, %r955, %r897;
	ld.global.u32 	%r898, [%rd9+248];
	xor.b32  	%r954, %r954, %r898;
	ld.global.u32 	%r899, [%rd9+252];
	xor.b32  	%r953, %r953, %r899;
	ld.global.u32 	%r900, [%rd9+256];
	xor.b32  	%r952, %r952, %r900;
$L__BB62_105:
	and.b32  	%r902, %r808, 8192;
	setp.eq.s32 	%p58, %r902, 0;
	@%p58 bra 	$L__BB62_107;
	ld.global.u32 	%r903, [%rd9+260];
	xor.b32  	%r956, %r956, %r903;
	ld.global.u32 	%r904, [%rd9+264];
	xor.b32  	%r955, %r955, %r904;
	ld.global.u32 	%r905, [%rd9+268];
	xor.b32  	%r954, %r954, %r905;
	ld.global.u32 	%r906, [%rd9+272];
	xor.b32  	%r953, %r953, %r906;
	ld.global.u32 	%r907, [%rd9+276];
	xor.b32  	%r952, %r952, %r907;
$L__BB62_107:
	and.b32  	%r909, %r808, 16384;
	setp.eq.s32 	%p59, %r909, 0;
	@%p59 bra 	$L__BB62_109;
	ld.global.u32 	%r910, [%rd9+280];
	xor.b32  	%r956, %r956, %r910;
	ld.global.u32 	%r911, [%rd9+284];
	xor.b32  	%r955, %r955, %r911;
	ld.global.u32 	%r912, [%rd9+288];
	xor.b32  	%r954, %r954, %r912;
	ld.global.u32 	%r913, [%rd9+292];
	xor.b32  	%r953, %r953, %r913;
	ld.global.u32 	%r914, [%rd9+296];
	xor.b32  	%r952, %r952, %r914;
$L__BB62_109:
	and.b32  	%r916, %r808, 32768;
	setp.eq.s32 	%p60, %r916, 0;
	@%p60 bra 	$L__BB62_111;
	ld.global.u32 	%r917, [%rd9+300];
	xor.b32  	%r956, %r956, %r917;
	ld.global.u32 	%r918, [%rd9+304];
	xor.b32  	%r955, %r955, %r918;
	ld.global.u32 	%r919, [%rd9+308];
	xor.b32  	%r954, %r954, %r919;
	ld.global.u32 	%r920, [%rd9+312];
	xor.b32  	%r953, %r953, %r920;
	ld.global.u32 	%r921, [%rd9+316];
	xor.b32  	%r952, %r952, %r921;
$L__BB62_111:
	add.s32 	%r1135, %r1135, 16;
	setp.ne.s32 	%p61, %r1135, 32;
	@%p61 bra 	$L__BB62_79;
	mad.lo.s32 	%r922, %r1129, -31, %r373;
	add.s32 	%r1129, %r922, 1;
	setp.ne.s32 	%p62, %r1129, 5;
	@%p62 bra 	$L__BB62_78;
	st.local.u32 	[%rd2+4], %r956;
	st.local.v2.u32 	[%rd2+8], {%r955, %r954};
	st.local.v2.u32 	[%rd2+16], {%r953, %r952};
$L__BB62_114:
	shr.u64 	%rd37, %rd4, 2;
	add.s32 	%r939, %r939, 1;
	setp.gt.u64 	%p63, %rd4, 3;
	@%p63 bra 	$L__BB62_2;
$L__BB62_115:
	ld.global.u32 	%r1226, [%rd1];
	setp.lt.s32 	%p64, %r1226, 1;
	@%p64 bra 	$L__BB62_118;
	ld.param.u64 	%rd36, [population_init_param_0];
	cvta.to.global.u64 	%rd11, %rd36;
	cvta.to.global.u64 	%rd12, %rd16;
	cvta.to.global.u64 	%rd13, %rd15;
	mov.b32 	%r1233, 0;
$L__BB62_117:
	mov.u32 	%r559, %r955;
	mov.u32 	%r955, %r954;
	mov.u32 	%r954, %r953;
	mov.u32 	%r953, %r952;
	shr.u32 	%r924, %r956, 2;
	xor.b32  	%r925, %r924, %r956;
	shl.b32 	%r926, %r953, 4;
	shl.b32 	%r927, %r925, 1;
	xor.b32  	%r928, %r927, %r926;
	xor.b32  	%r929, %r928, %r925;
	xor.b32  	%r952, %r929, %r953;
	add.s32 	%r1227, %r1227, 362437;
	add.s32 	%r930, %r952, %r1227;
	cvt.rn.f32.u32 	%f1, %r930;
	fma.rn.f32 	%f2, %f1, 0f2F800000, 0f2F000000;
	cvt.f64.f32 	%fd1, %f2;
	mad.lo.s32 	%r931, %r1226, %r1, %r1233;
	mul.wide.s32 	%rd32, %r931, 8;
	add.s64 	%rd33, %rd11, %rd32;
	st.global.f64 	[%rd33], %fd1;
	ld.global.u32 	%r932, [%rd1];
	mad.lo.s32 	%r933, %r932, %r1, %r1233;
	mul.wide.s32 	%rd34, %r933, 8;
	add.s64 	%rd35, %rd11, %rd34;
	ld.global.f64 	%fd2, [%rd35];
	ld.global.f64 	%fd3, [%rd12];
	ld.global.f64 	%fd4, [%rd13];
	sub.f64 	%fd5, %fd3, %fd4;
	fma.rn.f64 	%fd6, %fd2, %fd5, %fd4;
	st.global.f64 	[%rd35], %fd6;
	add.s32 	%r1233, %r1233, 1;
	ld.global.u32 	%r1226, [%rd1];
	setp.lt.s32 	%p65, %r1233, %r1226;
	mov.u32 	%r956, %r559;
	@%p65 bra 	$L__BB62_117;
$L__BB62_118:
	ret;

}
	// .globl	init_population
.visible .entry init_population(
	.param .u64 .ptr .align 1 init_population_param_0,
	.param .u64 .ptr .align 1 init_population_param_1,
	.param .u64 .ptr .align 1 init_population_param_2,
	.param .u64 .ptr .align 1 init_population_param_3,
	.param .u64 .ptr .align 1 init_population_param_4
)
{
	.local .align 8 .b8 	__local_depot63[48];
	.reg .b64 	%SP;
	.reg .b64 	%SPL;
	.reg .pred 	%p<66>;
	.reg .b32 	%r<1234>;
	.reg .b32 	%f<3>;
	.reg .b64 	%rd<41>;
	.reg .b64 	%fd<7>;

	mov.u64 	%SPL, __local_depot63;
	ld.param.u64 	%rd17, [init_population_param_1];
	ld.param.u64 	%rd18, [init_population_param_2];
	ld.param.u64 	%rd15, [init_population_param_3];
	ld.param.u64 	%rd16, [init_population_param_4];
	cvta.to.global.u64 	%rd1, %rd17;
	cvta.to.global.u64 	%rd19, %rd18;
	add.u64 	%rd2, %SPL, 0;
	mov.u32 	%r1, %tid.x;
	ld.global.u32 	%r566, [%rd19];
	xor.b32  	%r567, %r566, -1429050551;
	mul.lo.s32 	%r568, %r567, 1099087573;
	setp.gt.s32 	%p1, %r566, -1;
	selp.b32 	%r569, -644748465, -1947113066, %p1;
	add.s32 	%r570, %r569, %r568;
	add.s32 	%r1227, %r570, 6615241;
	add.s32 	%r956, %r568, 123456789;
	st.local.v2.u32 	[%rd2], {%r1227, %r956};
	xor.b32  	%r955, %r568, 362436069;
	add.s32 	%r954, %r569, 521288629;
	st.local.v2.u32 	[%rd2+8], {%r955, %r954};
	xor.b32  	%r953, %r569, 88675123;
	add.s32 	%r952, %r568, 5783321;
	st.local.v2.u32 	[%rd2+16], {%r953, %r952};
	setp.eq.s32 	%p2, %r1, 0;
	@%p2 bra 	$L__BB63_115;
	cvt.u64.u32 	%rd40, %r1;
	mov.b32 	%r939, 0;
$L__BB63_2:
	mov.u64 	%rd4, %rd40;
	and.b64  	%rd5, %rd4, 3;
	setp.eq.s64 	%p3, %rd5, 0;
	@%p3 bra 	$L__BB63_114;
	mul.wide.u32 	%rd21, %r939, 3200;
	mov.u64 	%rd22, precalc_xorwow_matrix;
	add.s64 	%rd6, %rd22, %rd21;
	mov.b32 	%r952, 0;
	mov.u32 	%r953, %r952;
	mov.u32 	%r954, %r952;
	mov.u32 	%r955, %r952;
	mov.u32 	%r956, %r952;
	mov.u32 	%r945, %r952;
$L__BB63_4:
	mul.wide.u32 	%rd23, %r945, 4;
	add.s64 	%rd24, %rd2, %rd23;
	ld.local.u32 	%r20, [%rd24+4];
	shl.b32 	%r21, %r945, 5;
	mov.b32 	%r951, 0;
$L__BB63_5:
	.pragma "nounroll";
	shr.u32 	%r574, %r20, %r951;
	and.b32  	%r575, %r574, 1;
	setp.eq.b32 	%p4, %r575, 1;
	not.pred 	%p5, %p4;
	add.s32 	%r576, %r21, %r951;
	mul.lo.s32 	%r577, %r576, 5;
	mul.wide.u32 	%rd25, %r577, 4;
	add.s64 	%rd7, %rd6, %rd25;
	@%p5 bra 	$L__BB63_7;
	ld.global.u32 	%r578, [%rd7];
	xor.b32  	%r956, %r956, %r578;
	ld.global.u32 	%r579, [%rd7+4];
	xor.b32  	%r955, %r955, %r579;
	ld.global.u32 	%r580, [%rd7+8];
	xor.b32  	%r954, %r954, %r580;
	ld.global.u32 	%r581, [%rd7+12];
	xor.b32  	%r953, %r953, %r581;
	ld.global.u32 	%r582, [%rd7+16];
	xor.b32  	%r952, %r952, %r582;
$L__BB63_7:
	and.b32  	%r584, %r574, 2;
	setp.eq.s32 	%p6, %r584, 0;
	@%p6 bra 	$L__BB63_9;
	ld.global.u32 	%r585, [%rd7+20];
	xor.b32  	%r956, %r956, %r585;
	ld.global.u32 	%r586, [%rd7+24];
	xor.b32  	%r955, %r955, %r586;
	ld.global.u32 	%r587, [%rd7+28];
	xor.b32  	%r954, %r954, %r587;
	ld.global.u32 	%r588, [%rd7+32];
	xor.b32  	%r953, %r953, %r588;
	ld.global.u32 	%r589, [%rd7+36];
	xor.b32  	%r952, %r952, %r589;
$L__BB63_9:
	and.b32  	%r591, %r574, 4;
	setp.eq.s32 	%p7, %r591, 0;
	@%p7 bra 	$L__BB63_11;
	ld.global.u32 	%r592, [%rd7+40];
	xor.b32  	%r956, %r956, %r592;
	ld.global.u32 	%r593, [%rd7+44];
	xor.b32  	%r955, %r955, %r593;
	ld.global.u32 	%r594, [%rd7+48];
	xor.b32  	%r954, %r954, %r594;
	ld.global.u32 	%r595, [%rd7+52];
	xor.b32  	%r953, %r953, %r595;
	ld.global.u32 	%r596, [%rd7+56];
	xor.b32  	%r952, %r952, %r596;
$L__BB63_11:
	and.b32  	%r598, %r574, 8;
	setp.eq.s32 	%p8, %r598, 0;
	@%p8 bra 	$L__BB63_13;
	ld.global.u32 	%r599, [%rd7+60];
	xor.b32  	%r956, %r956, %r599;
	ld.global.u32 	%r600, [%rd7+64];
	xor.b32  	%r955, %r955, %r600;
	ld.global.u32 	%r601, [%rd7+68];
	xor.b32  	%r954, %r954, %r601;
	ld.global.u32 	%r602, [%rd7+72];
	xor.b32  	%r953, %r953, %r602;
	ld.global.u32 	%r603, [%rd7+76];
	xor.b32  	%r952, %r952, %r603;
$L__BB63_13:
	and.b32  	%r605, %r574, 16;
	setp.eq.s32 	%p9, %r605, 0;
	@%p9 bra 	$L__BB63_15;
	ld.global.u32 	%r606, [%rd7+80];
	xor.b32  	%r956, %r956, %r606;
	ld.global.u32 	%r607, [%rd7+84];
	xor.b32  	%r955, %r955, %r607;
	ld.global.u32 	%r608, [%rd7+88];
	xor.b32  	%r954, %r954, %r608;
	ld.global.u32 	%r609, [%rd7+92];
	xor.b32  	%r953, %r953, %r609;
	ld.global.u32 	%r610, [%rd7+96];
	xor.b32  	%r952, %r952, %r610;
$L__BB63_15:
	and.b32  	%r612, %r574, 32;
	setp.eq.s32 	%p10, %r612, 0;
	@%p10 bra 	$L__BB63_17;
	ld.global.u32 	%r613, [%rd7+100];
	xor.b32  	%r956, %r956, %r613;
	ld.global.u32 	%r614, [%rd7+104];
	xor.b32  	%r955, %r955, %r614;
	ld.global.u32 	%r615, [%rd7+108];
	xor.b32  	%r954, %r954, %r615;
	ld.global.u32 	%r616, [%rd7+112];
	xor.b32  	%r953, %r953, %r616;
	ld.global.u32 	%r617, [%rd7+116];
	xor.b32  	%r952, %r952, %r617;
$L__BB63_17:
	and.b32  	%r619, %r574, 64;
	setp.eq.s32 	%p11, %r619, 0;
	@%p11 bra 	$L__BB63_19;
	ld.global.u32 	%r620, [%rd7+120];
	xor.b32  	%r956, %r956, %r620;
	ld.global.u32 	%r621, [%rd7+124];
	xor.b32  	%r955, %r955, %r621;
	ld.global.u32 	%r622, [%rd7+128];
	xor.b32  	%r954, %r954, %r622;
	ld.global.u32 	%r623, [%rd7+132];
	xor.b32  	%r953, %r953, %r623;
	ld.global.u32 	%r624, [%rd7+136];
	xor.b32  	%r952, %r952, %r624;
$L__BB63_19:
	and.b32  	%r626, %r574, 128;
	setp.eq.s32 	%p12, %r626, 0;
	@%p12 bra 	$L__BB63_21;
	ld.global.u32 	%r627, [%rd7+140];
	xor.b32  	%r956, %r956, %r627;
	ld.global.u32 	%r628, [%rd7+144];
	xor.b32  	%r955, %r955, %r628;
	ld.global.u32 	%r629, [%rd7+148];
	xor.b32  	%r954, %r954, %r629;
	ld.global.u32 	%r630, [%rd7+152];
	xor.b32  	%r953, %r953, %r630;
	ld.global.u32 	%r631, [%rd7+156];
	xor.b32  	%r952, %r952, %r631;
$L__BB63_21:
	and.b32  	%r633, %r574, 256;
	setp.eq.s32 	%p13, %r633, 0;
	@%p13 bra 	$L__BB63_23;
	ld.global.u32 	%r634, [%rd7+160];
	xor.b32  	%r956, %r956, %r634;
	ld.global.u32 	%r635, [%rd7+164];
	xor.b32  	%r955, %r955, %r635;
	ld.global.u32 	%r636, [%rd7+168];
	xor.b32  	%r954, %r954, %r636;
	ld.global.u32 	%r637, [%rd7+172];
	xor.b32  	%r953, %r953, %r637;
	ld.global.u32 	%r638, [%rd7+176];
	xor.b32  	%r952, %r952, %r638;
$L__BB63_23:
	and.b32  	%r640, %r574, 512;
	setp.eq.s32 	%p14, %r640, 0;
	@%p14 bra 	$L__BB63_25;
	ld.global.u32 	%r641, [%rd7+180];
	xor.b32  	%r956, %r956, %r641;
	ld.global.u32 	%r642, [%rd7+184];
	xor.b32  	%r955, %r955, %r642;
	ld.global.u32 	%r643, [%rd7+188];
	xor.b32  	%r954, %r954, %r643;
	ld.global.u32 	%r644, [%rd7+192];
	xor.b32  	%r953, %r953, %r644;
	ld.global.u32 	%r645, [%rd7+196];
	xor.b32  	%r952, %r952, %r645;
$L__BB63_25:
	and.b32  	%r647, %r574, 1024;
	setp.eq.s32 	%p15, %r647, 0;
	@%p15 bra 	$L__BB63_27;
	ld.global.u32 	%r648, [%rd7+200];
	xor.b32  	%r956, %r956, %r648;
	ld.global.u32 	%r649, [%rd7+204];
	xor.b32  	%r955, %r955, %r649;
	ld.global.u32 	%r650, [%rd7+208];
	xor.b32  	%r954, %r954, %r650;
	ld.global.u32 	%r651, [%rd7+212];
	xor.b32  	%r953, %r953, %r651;
	ld.global.u32 	%r652, [%rd7+216];
	xor.b32  	%r952, %r952, %r652;
$L__BB63_27:
	and.b32  	%r654, %r574, 2048;
	setp.eq.s32 	%p16, %r654, 0;
	@%p16 bra 	$L__BB63_29;
	ld.global.u32 	%r655, [%rd7+220];
	xor.b32  	%r956, %r956, %r655;
	ld.global.u32 	%r656, [%rd7+224];
	xor.b32  	%r955, %r955, %r656;
	ld.global.u32 	%r657, [%rd7+228];
	xor.b32  	%r954, %r954, %r657;
	ld.global.u32 	%r658, [%rd7+232];
	xor.b32  	%r953, %r953, %r658;
	ld.global.u32 	%r659, [%rd7+236];
	xor.b32  	%r952, %r952, %r659;
$L__BB63_29:
	and.b32  	%r661, %r574, 4096;
	setp.eq.s32 	%p17, %r661, 0;
	@%p17 bra 	$L__BB63_31;
	ld.global.u32 	%r662, [%rd7+240];
	xor.b32  	%r956, %r956, %r662;
	ld.global.u32 	%r663, [%rd7+244];
	xor.b32  	%r955, %r955, %r663;
	ld.global.u32 	%r664, [%rd7+248];
	xor.b32  	%r954, %r954, %r664;
	ld.global.u32 	%r665, [%rd7+252];
	xor.b32  	%r953, %r953, %r665;
	ld.global.u32 	%r666, [%rd7+256];
	xor.b32  	%r952, %r952, %r666;
$L__BB63_31:
	and.b32  	%r668, %r574, 8192;
	setp.eq.s32 	%p18, %r668, 0;
	@%p18 bra 	$L__BB63_33;
	ld.global.u32 	%r669, [%rd7+260];
	xor.b32  	%r956, %r956, %r669;
	ld.global.u32 	%r670, [%rd7+264];
	xor.b32  	%r955, %r955, %r670;
	ld.global.u32 	%r671, [%rd7+268];
	xor.b32  	%r954, %r954, %r671;
	ld.global.u32 	%r672, [%rd7+272];
	xor.b32  	%r953, %r953, %r672;
	ld.global.u32 	%r673, [%rd7+276];
	xor.b32  	%r952, %r952, %r673;
$L__BB63_33:
	and.b32  	%r675, %r574, 16384;
	setp.eq.s32 	%p19, %r675, 0;
	@%p19 bra 	$L__BB63_35;
	ld.global.u32 	%r676, [%rd7+280];
	xor.b32  	%r956, %r956, %r676;
	ld.global.u32 	%r677, [%rd7+284];
	xor.b32  	%r955, %r955, %r677;
	ld.global.u32 	%r678, [%rd7+288];
	xor.b32  	%r954, %r954, %r678;
	ld.global.u32 	%r679, [%rd7+292];
	xor.b32  	%r953, %r953, %r679;
	ld.global.u32 	%r680, [%rd7+296];
	xor.b32  	%r952, %r952, %r680;
$L__BB63_35:
	and.b32  	%r682, %r574, 32768;
	setp.eq.s32 	%p20, %r682, 0;
	@%p20 bra 	$L__BB63_37;
	ld.global.u32 	%r683, [%rd7+300];
	xor.b32  	%r956, %r956, %r683;
	ld.global.u32 	%r684, [%rd7+304];
	xor.b32  	%r955, %r955, %r684;
	ld.global.u32 	%r685, [%rd7+308];
	xor.b32  	%r954, %r954, %r685;
	ld.global.u32 	%r686, [%rd7+312];
	xor.b32  	%r953, %r953, %r686;
	ld.global.u32 	%r687, [%rd7+316];
	xor.b32  	%r952, %r952, %r687;
$L__BB63_37:
	add.s32 	%r951, %r951, 16;
	setp.ne.s32 	%p21, %r951, 32;
	@%p21 bra 	$L__BB63_5;
	mad.lo.s32 	%r688, %r945, -31, %r21;
	add.s32 	%r945, %r688, 1;
	setp.ne.s32 	%p22, %r945, 5;
	@%p22 bra 	$L__BB63_4;
	st.local.u32 	[%rd2+4], %r956;
	st.local.v2.u32 	[%rd2+8], {%r955, %r954};
	st.local.v2.u32 	[%rd2+16], {%r953, %r952};
	setp.eq.s64 	%p23, %rd5, 1;
	@%p23 bra 	$L__BB63_114;
	mov.b32 	%r952, 0;
	mov.u32 	%r953, %r952;
	mov.u32 	%r954, %r952;
	mov.u32 	%r955, %r952;
	mov.u32 	%r956, %r952;
	mov.u32 	%r1037, %r952;
$L__BB63_41:
	mul.wide.u32 	%rd26, %r1037, 4;
	add.s64 	%rd27, %rd2, %rd26;
	ld.local.u32 	%r196, [%rd27+4];
	shl.b32 	%r197, %r1037, 5;
	mov.b32 	%r1043, 0;
$L__BB63_42:
	.pragma "nounroll";
	shr.u32 	%r691, %r196, %r1043;
	and.b32  	%r692, %r691, 1;
	setp.eq.b32 	%p24, %r692, 1;
	not.pred 	%p25, %p24;
	add.s32 	%r693, %r197, %r1043;
	mul.lo.s32 	%r694, %r693, 5;
	mul.wide.u32 	%rd28, %r694, 4;
	add.s64 	%rd8, %rd6, %rd28;
	@%p25 bra 	$L__BB63_44;
	ld.global.u32 	%r695, [%rd8];
	xor.b32  	%r956, %r956, %r695;
	ld.global.u32 	%r696, [%rd8+4];
	xor.b32  	%r955, %r955, %r696;
	ld.global.u32 	%r697, [%rd8+8];
	xor.b32  	%r954, %r954, %r697;
	ld.global.u32 	%r698, [%rd8+12];
	xor.b32  	%r953, %r953, %r698;
	ld.global.u32 	%r699, [%rd8+16];
	xor.b32  	%r952, %r952, %r699;
$L__BB63_44:
	and.b32  	%r701, %r691, 2;
	setp.eq.s32 	%p26, %r701, 0;
	@%p26 bra 	$L__BB63_46;
	ld.global.u32 	%r702, [%rd8+20];
	xor.b32  	%r956, %r956, %r702;
	ld.global.u32 	%r703, [%rd8+24];
	xor.b32  	%r955, %r955, %r703;
	ld.global.u32 	%r704, [%rd8+28];
	xor.b32  	%r954, %r954, %r704;
	ld.global.u32 	%r705, [%rd8+32];
	xor.b32  	%r953, %r953, %r705;
	ld.global.u32 	%r706, [%rd8+36];
	xor.b32  	%r952, %r952, %r706;
$L__BB63_46:
	and.b32  	%r708, %r691, 4;
	setp.eq.s32 	%p27, %r708, 0;
	@%p27 bra 	$L__BB63_48;
	ld.global.u32 	%r709, [%rd8+40];
	xor.b32  	%r956, %r956, %r709;
	ld.global.u32 	%r710, [%rd8+44];
	xor.b32  	%r955, %r955, %r710;
	ld.global.u32 	%r711, [%rd8+48];
	xor.b32  	%r954, %r954, %r711;
	ld.global.u32 	%r712, [%rd8+52];
	xor.b32  	%r953, %r953, %r712;
	ld.global.u32 	%r713, [%rd8+56];
	xor.b32  	%r952, %r952, %r713;
$L__BB63_48:
	and.b32  	%r715, %r691, 8;
	setp.eq.s32 	%p28, %r715, 0;
	@%p28 bra 	$L__BB63_50;
	ld.global.u32 	%r716, [%rd8+60];
	xor.b32  	%r956, %r956, %r716;
	ld.global.u32 	%r717, [%rd8+64];
	xor.b32  	%r955, %r955, %r717;
	ld.global.u32 	%r718, [%rd8+68];
	xor.b32  	%r954, %r954, %r718;
	ld.global.u32 	%r719, [%rd8+72];
	xor.b32  	%r953, %r953, %r719;
	ld.global.u32 	%r720, [%rd8+76];
	xor.b32  	%r952, %r952, %r720;
$L__BB63_50:
	and.b32  	%r722, %r691, 16;
	setp.eq.s32 	%p29, %r722, 0;
	@%p29 bra 	$L__BB63_52;
	ld.global.u32 	%r723, [%rd8+80];
	xor.b32  	%r956, %r956, %r723;
	ld.global.u32 	%r724, [%rd8+84];
	xor.b32  	%r955, %r955, %r724;
	ld.global.u32 	%r725, [%rd8+88];
	xor.b32  	%r954, %r954, %r725;
	ld.global.u32 	%r726, [%rd8+92];
	xor.b32  	%r953, %r953, %r726;
	ld.global.u32 	%r727, [%rd8+96];
	xor.b32  	%r952, %r952, %r727;
$L__BB63_52:
	and.b32  	%r729, %r691, 32;
	setp.eq.s32 	%p30, %r729, 0;
	@%p30 bra 	$L__BB63_54;
	ld.global.u32 	%r730, [%rd8+100];
	xor.b32  	%r956, %r956, %r730;
	ld.global.u32 	%r731, [%rd8+104];
	xor.b32  	%r955, %r955, %r731;
	ld.global.u32 	%r732, [%rd8+108];
	xor.b32  	%r954, %r954, %r732;
	ld.global.u32 	%r733, [%rd8+112];
	xor.b32  	%r953, %r953, %r733;
	ld.global.u32 	%r734, [%rd8+116];
	xor.b32  	%r952, %r952, %r734;
$L__BB63_54:
	and.b32  	%r736, %r691, 64;
	setp.eq.s32 	%p31, %r736, 0;
	@%p31 bra 	$L__BB63_56;
	ld.global.u32 	%r737, [%rd8+120];
	xor.b32  	%r956, %r956, %r737;
	ld.global.u32 	%r738, [%rd8+124];
	xor.b32  	%r955, %r955, %r738;
	ld.global.u32 	%r739, [%rd8+128];
	xor.b32  	%r954, %r954, %r739;
	ld.global.u32 	%r740, [%rd8+132];
	xor.b32  	%r953, %r953, %r740;
	ld.global.u32 	%r741, [%rd8+136];
	xor.b32  	%r952, %r952, %r741;
$L__BB63_56:
	and.b32  	%r743, %r691, 128;
	setp.eq.s32 	%p32, %r743, 0;
	@%p32 bra 	$L__BB63_58;
	ld.global.u32 	%r744, [%rd8+140];
	xor.b32  	%r956, %r956, %r744;
	ld.global.u32 	%r745, [%rd8+144];
	xor.b32  	%r955, %r955, %r745;
	ld.global.u32 	%r746, [%rd8+148];
	xor.b32  	%r954, %r954, %r746;
	ld.global.u32 	%r747, [%rd8+152];
	xor.b32  	%r953, %r953, %r747;
	ld.global.u32 	%r748, [%rd8+156];
	xor.b32  	%r952, %r952, %r748;
$L__BB63_58:
	and.b32  	%r750, %r691, 256;
	setp.eq.s32 	%p33, %r750, 0;
	@%p33 bra 	$L__BB63_60;
	ld.global.u32 	%r751, [%rd8+160];
	xor.b32  	%r956, %r956, %r751;
	ld.global.u32 	%r752, [%rd8+164];
	xor.b32  	%r955, %r955, %r752;
	ld.global.u32 	%r753, [%rd8+168];
	xor.b32  	%r954, %r954, %r753;
	ld.global.u32 	%r754, [%rd8+172];
	xor.b32  	%r953, %r953, %r754;
	ld.global.u32 	%r755, [%rd8+176];
	xor.b32  	%r952, %r952, %r755;
$L__BB63_60:
	and.b32  	%r757, %r691, 512;
	setp.eq.s32 	%p34, %r757, 0;
	@%p34 bra 	$L__BB63_62;
	ld.global.u32 	%r758, [%rd8+180];
	xor.b32  	%r956, %r956, %r758;
	ld.global.u32 	%r759, [%rd8+184];
	xor.b32  	%r955, %r955, %r759;
	ld.global.u32 	%r760, [%rd8+188];
	xor.b32  	%r954, %r954, %r760;
	ld.global.u32 	%r761, [%rd8+192];
	xor.b32  	%r953, %r953, %r761;
	ld.global.u32 	%r762, [%rd8+196];
	xor.b32  	%r952, %r952, %r762;
$L__BB63_62:
	and.b32  	%r764, %r691, 1024;
	setp.eq.s32 	%p35, %r764, 0;
	@%p35 bra 	$L__BB63_64;
	ld.global.u32 	%r765, [%rd8+200];
	xor.b32  	%r956, %r956, %r765;
	ld.global.u32 	%r766, [%rd8+204];
	xor.b32  	%r955, %r955, %r766;
	ld.global.u32 	%r767, [%rd8+208];
	xor.b32  	%r954, %r954, %r767;
	ld.global.u32 	%r768, [%rd8+212];
	xor.b32  	%r953, %r953, %r768;
	ld.global.u32 	%r769, [%rd8+216];
	xor.b32  	%r952, %r952, %r769;
$L__BB63_64:
	and.b32  	%r771, %r691, 2048;
	setp.eq.s32 	%p36, %r771, 0;
	@%p36 bra 	$L__BB63_66;
	ld.global.u32 	%r772, [%rd8+220];
	xor.b32  	%r956, %r956, %r772;
	ld.global.u32 	%r773, [%rd8+224];
	xor.b32  	%r955, %r955, %r773;
	ld.global.u32 	%r774, [%rd8+228];
	xor.b32  	%r954, %r954, %r774;
	ld.global.u32 	%r775, [%rd8+232];
	xor.b32  	%r953, %r953, %r775;
	ld.global.u32 	%r776, [%rd8+236];
	xor.b32  	%r952, %r952, %r776;
$L__BB63_66:
	and.b32  	%r778, %r691, 4096;
	setp.eq.s32 	%p37, %r778, 0;
	@%p37 bra 	$L__BB63_68;
	ld.global.u32 	%r779, [%rd8+240];
	xor.b32  	%r956, %r956, %r779;
	ld.global.u32 	%r780, [%rd8+244];
	xor.b32  	%r955, %r955, %r780;
	ld.global.u32 	%r781, [%rd8+248];
	xor.b32  	%r954, %r954, %r781;
	ld.global.u32 	%r782, [%rd8+252];
	xor.b32  	%r953, %r953, %r782;
	ld.global.u32 	%r783, [%rd8+256];
	xor.b32  	%r952, %r952, %r783;
$L__BB63_68:
	and.b32  	%r785, %r691, 8192;
	setp.eq.s32 	%p38, %r785, 0;
	@%p38 bra 	$L__BB63_70;
	ld.global.u32 	%r786, [%rd8+260];
	xor.b32  	%r956, %r956, %r786;
	ld.global.u32 	%r787, [%rd8+264];
	xor.b32  	%r955, %r955, %r787;
	ld.global.u32 	%r788, [%rd8+268];
	xor.b32  	%r954, %r954, %r788;
	ld.global.u32 	%r789, [%rd8+272];
	xor.b32  	%r953, %r953, %r789;
	ld.global.u32 	%r790, [%rd8+276];
	xor.b32  	%r952, %r952, %r790;
$L__BB63_70:
	and.b32  	%r792, %r691, 16384;
	setp.eq.s32 	%p39, %r792, 0;
	@%p39 bra 	$L__BB63_72;
	ld.global.u32 	%r793, [%rd8+280];
	xor.b32  	%r956, %r956, %r793;
	ld.global.u32 	%r794, [%rd8+284];
	xor.b32  	%r955, %r955, %r794;
	ld.global.u32 	%r795, [%rd8+288];
	xor.b32  	%r954, %r954, %r795;
	ld.global.u32 	%r796, [%rd8+292];
	xor.b32  	%r953, %r953, %r796;
	ld.global.u32 	%r797, [%rd8+296];
	xor.b32  	%r952, %r952, %r797;
$L__BB63_72:
	and.b32  	%r799, %r691, 32768;
	setp.eq.s32 	%p40, %r799, 0;
	@%p40 bra 	$L__BB63_74;
	ld.global.u32 	%r800, [%rd8+300];
	xor.b32  	%r956, %r956, %r800;
	ld.global.u32 	%r801, [%rd8+304];
	xor.b32  	%r955, %r955, %r801;
	ld.global.u32 	%r802, [%rd8+308];
	xor.b32  	%r954, %r954, %r802;
	ld.global.u32 	%r803, [%rd8+312];
	xor.b32  	%r953, %r953, %r803;
	ld.global.u32 	%r804, [%rd8+316];
	xor.b32  	%r952, %r952, %r804;
$L__BB63_74:
	add.s32 	%r1043, %r1043, 16;
	setp.ne.s32 	%p41, %r1043, 32;
	@%p41 bra 	$L__BB63_42;
	mad.lo.s32 	%r805, %r1037, -31, %r197;
	add.s32 	%r1037, %r805, 1;
	setp.ne.s32 	%p42, %r1037, 5;
	@%p42 bra 	$L__BB63_41;
	st.local.u32 	[%rd2+4], %r956;
	st.local.v2.u32 	[%rd2+8], {%r955, %r954};
	st.local.v2.u32 	[%rd2+16], {%r953, %r952};
	setp.ne.s64 	%p43, %rd5, 3;
	@%p43 bra 	$L__BB63_114;
	mov.b32 	%r952, 0;
	mov.u32 	%r953, %r952;
	mov.u32 	%r954, %r952;
	mov.u32 	%r955, %r952;
	mov.u32 	%r956, %r952;
	mov.u32 	%r1129, %r952;
$L__BB63_78:
	mul.wide.u32 	%rd29, %r1129, 4;
	add.s64 	%rd30, %rd2, %rd29;
	ld.local.u32 	%r372, [%rd30+4];
	shl.b32 	%r373, %r1129, 5;
	mov.b32 	%r1135, 0;
$L__BB63_79:
	.pragma "nounroll";
	shr.u32 	%r808, %r372, %r1135;
	and.b32  	%r809, %r808, 1;
	setp.eq.b32 	%p44, %r809, 1;
	not.pred 	%p45, %p44;
	add.s32 	%r810, %r373, %r1135;
	mul.lo.s32 	%r811, %r810, 5;
	mul.wide.u32 	%rd31, %r811, 4;
	add.s64 	%rd9, %rd6, %rd31;
	@%p45 bra 	$L__BB63_81;
	ld.global.u32 	%r812, [%rd9];
	xor.b32  	%r956, %r956, %r812;
	ld.global.u32 	%r813, [%rd9+4];
	xor.b32  	%r955, %r955, %r813;
	ld.global.u32 	%r814, [%rd9+8];
	xor.b32  	%r954, %r954, %r814;
	ld.global.u32 	%r815, [%rd9+12];
	xor.b32  	%r953, %r953, %r815;
	ld.global.u32 	%r816, [%rd9+16];
	xor.b32  	%r952, %r952, %r816;
$L__BB63_81:
	and.b32  	%r818, %r808, 2;
	setp.eq.s32 	%p46, %r818, 0;
	@%p46 bra 	$L__BB63_83;
	ld.global.u32 	%r819, [%rd9+20];
	xor.b32  	%r956, %r956, %r819;
	ld.global.u32 	%r820, [%rd9+24];
	xor.b32  	%r955, %r955, %r820;
	ld.global.u32 	%r821, [%rd9+28];
	xor.b32  	%r954, %r954, %r821;
	ld.global.u32 	%r822, [%rd9+32];
	xor.b32  	%r953, %r953, %r822;
	ld.global.u32 	%r823, [%rd9+36];
	xor.b32  	%r952, %r952, %r823;
$L__BB63_83:
	and.b32  	%r825, %r808, 4;
	setp.eq.s32 	%p47, %r825, 0;
	@%p47 bra 	$L__BB63_85;
	ld.global.u32 	%r826, [%rd9+40];
	xor.b32  	%r956, %r956, %r826;
	ld.global.u32 	%r827, [%rd9+44];
	xor.b32  	%r955, %r955, %r827;
	ld.global.u32 	%r828, [%rd9+48];
	xor.b32  	%r954, %r954, %r828;
	ld.global.u32 	%r829, [%rd9+52];
	xor.b32  	%r953, %r953, %r829;
	ld.global.u32 	%r830, [%rd9+56];
	xor.b32  	%r952, %r952, %r830;
$L__BB63_85:
	and.b32  	%r832, %r808, 8;
	setp.eq.s32 	%p48, %r832, 0;
	@%p48 bra 	$L__BB63_87;
	ld.global.u32 	%r833, [%rd9+60];
	xor.b32  	%r956, %r956, %r833;
	ld.global.u32 	%r834, [%rd9+64];
	xor.b32  	%r955, %r955, %r834;
	ld.global.u32 	%r835, [%rd9+68];
	xor.b32  	%r954, %r954, %r835;
	ld.global.u32 	%r836, [%rd9+72];
	xor.b32  	%r953, %r953, %r836;
	ld.global.u32 	%r837, [%rd9+76];
	xor.b32  	%r952, %r952, %r837;
$L__BB63_87:
	and.b32  	%r839, %r808, 16;
	setp.eq.s32 	%p49, %r839, 0;
	@%p49 bra 	$L__BB63_89;
	ld.global.u32 	%r840, [%rd9+80];
	xor.b32  	%r956, %r956, %r840;
	ld.global.u32 	%r841, [%rd9+84];
	xor.b32  	%r955, %r955, %r841;
	ld.global.u32 	%r842, [%rd9+88];
	xor.b32  	%r954, %r954, %r842;
	ld.global.u32 	%r843, [%rd9+92];
	xor.b32  	%r953, %r953, %r843;
	ld.global.u32 	%r844, [%rd9+96];
	xor.b32  	%r952, %r952, %r844;
$L__BB63_89:
	and.b32  	%r846, %r808, 32;
	setp.eq.s32 	%p50, %r846, 0;
	@%p50 bra 	$L__BB63_91;
	ld.global.u32 	%r847, [%rd9+100];
	xor.b32  	%r956, %r956, %r847;
	ld.global.u32 	%r848, [%rd9+104];
	xor.b32  	%r955, %r955, %r848;
	ld.global.u32 	%r849, [%rd9+108];
	xor.b32  	%r954, %r954, %r849;
	ld.global.u32 	%r850, [%rd9+112];
	xor.b32  	%r953, %r953, %r850;
	ld.global.u32 	%r851, [%rd9+116];
	xor.b32  	%r952, %r952, %r851;
$L__BB63_91:
	and.b32  	%r853, %r808, 64;
	setp.eq.s32 	%p51, %r853, 0;
	@%p51 bra 	$L__BB63_93;
	ld.global.u32 	%r854, [%rd9+120];
	xor.b32  	%r956, %r956, %r854;
	ld.global.u32 	%r855, [%rd9+124];
	xor.b32  	%r955, %r955, %r855;
	ld.global.u32 	%r856, [%rd9+128];
	xor.b32  	%r954, %r954, %r856;
	ld.global.u32 	%r857, [%rd9+132];
	xor.b32  	%r953, %r953, %r857;
	ld.global.u32 	%r858, [%rd9+136];
	xor.b32  	%r952, %r952, %r858;
$L__BB63_93:
	and.b32  	%r860, %r808, 128;
	setp.eq.s32 	%p52, %r860, 0;
	@%p52 bra 	$L__BB63_95;
	ld.global.u32 	%r861, [%rd9+140];
	xor.b32  	%r956, %r956, %r861;
	ld.global.u32 	%r862, [%rd9+144];
	xor.b32  	%r955, %r955, %r862;
	ld.global.u32 	%r863, [%rd9+148];
	xor.b32  	%r954, %r954, %r863;
	ld.global.u32 	%r864, [%rd9+152];
	xor.b32  	%r953, %r953, %r864;
	ld.global.u32 	%r865, [%rd9+156];
	xor.b32  	%r952, %r952, %r865;
$L__BB63_95:
	and.b32  	%r867, %r808, 256;
	setp.eq.s32 	%p53, %r867, 0;
	@%p53 bra 	$L__BB63_97;
	ld.global.u32 	%r868, [%rd9+160];
	xor.b32  	%r956, %r956, %r868;
	ld.global.u32 	%r869, [%rd9+164];
	xor.b32  	%r955, %r955, %r869;
	ld.global.u32 	%r870, [%rd9+168];
	xor.b32  	%r954, %r954, %r870;
	ld.global.u32 	%r871, [%rd9+172];
	xor.b32  	%r953, %r953, %r871;
	ld.global.u32 	%r872, [%rd9+176];
	xor.b32  	%r952, %r952, %r872;
$L__BB63_97:
	and.b32  	%r874, %r808, 512;
	setp.eq.s32 	%p54, %r874, 0;
	@%p54 bra 	$L__BB63_99;
	ld.global.u32 	%r875, [%rd9+180];
	xor.b32  	%r956, %r956, %r875;
	ld.global.u32 	%r876, [%rd9+184];
	xor.b32  	%r955, %r955, %r876;
	ld.global.u32 	%r877, [%rd9+188];
	xor.b32  	%r954, %r954, %r877;
	ld.global.u32 	%r878, [%rd9+192];
	xor.b32  	%r953, %r953, %r878;
	ld.global.u32 	%r879, [%rd9+196];
	xor.b32  	%r952, %r952, %r879;
$L__BB63_99:
	and.b32  	%r881, %r808, 1024;
	setp.eq.s32 	%p55, %r881, 0;
	@%p55 bra 	$L__BB63_101;
	ld.global.u32 	%r882, [%rd9+200];
	xor.b32  	%r956, %r956, %r882;
	ld.global.u32 	%r883, [%rd9+204];
	xor.b32  	%r955, %r955, %r883;
	ld.global.u32 	%r884, [%rd9+208];
	xor.b32  	%r954, %r954, %r884;
	ld.global.u32 	%r885, [%rd9+212];
	xor.b32  	%r953, %r953, %r885;
	ld.global.u32 	%r886, [%rd9+216];
	xor.b32  	%r952, %r952, %r886;
$L__BB63_101:
	and.b32  	%r888, %r808, 2048;
	setp.eq.s32 	%p56, %r888, 0;
	@%p56 bra 	$L__BB63_103;
	ld.global.u32 	%r889, [%rd9+220];
	xor.b32  	%r956, %r956, %r889;
	ld.global.u32 	%r890, [%rd9+224];
	xor.b32  	%r955, %r955, %r890;
	ld.global.u32 	%r891, [%rd9+228];
	xor.b32  	%r954, %r954, %r891;
	ld.global.u32 	%r892, [%rd9+232];
	xor.b32  	%r953, %r953, %r892;
	ld.global.u32 	%r893, [%rd9+236];
	xor.b32  	%r952, %r952, %r893;
$L__BB63_103:
	and.b32  	%r895, %r808, 4096;
	setp.eq.s32 	%p57, %r895, 0;
	@%p57 bra 	$L__BB63_105;
	ld.global.u32 	%r896, [%rd9+240];
	xor.b32  	%r956, %r956, %r896;
	ld.global.u32 	%r897, [%rd9+244];
	xor.b32  	%r955, %r955, %r897;
	ld.global.u32 	%r898, [%rd9+248];
	xor.b32  	%r954, %r954, %r898;
	ld.global.u32 	%r899, [%rd9+252];
	xor.b32  	%r953, %r953, %r899;
	ld.global.u32 	%r900, [%rd9+256];
	xor.b32  	%r952, %r952, %r900;
$L__BB63_105:
	and.b32  	%r902, %r808, 8192;
	setp.eq.s32 	%p58, %r902, 0;
	@%p58 bra 	$L__BB63_107;
	ld.global.u32 	%r903, [%rd9+260];
	xor.b32  	%r956, %r956, %r903;
	ld.global.u32 	%r904, [%rd9+264];
	xor.b32  	%r955, %r955, %r904;
	ld.global.u32 	%r905, [%rd9+268];
	xor.b32  	%r954, %r954, %r905;
	ld.global.u32 	%r906, [%rd9+272];
	xor.b32  	%r953, %r953, %r906;
	ld.global.u32 	%r907, [%rd9+276];
	xor.b32  	%r952, %r952, %r907;
$L__BB63_107:
	and.b32  	%r909, %r808, 16384;
	setp.eq.s32 	%p59, %r909, 0;
	@%p59 bra 	$L__BB63_109;
	ld.global.u32 	%r910, [%rd9+280];
	xor.b32  	%r956, %r956, %r910;
	ld.global.u32 	%r911, [%rd9+284];
	xor.b32  	%r955, %r955, %r911;
	ld.global.u32 	%r912, [%rd9+288];
	xor.b32  	%r954, %r954, %r912;
	ld.global.u32 	%r913, [%rd9+292];
	xor.b32  	%r953, %r953, %r913;
	ld.global.u32 	%r914, [%rd9+296];
	xor.b32  	%r952, %r952, %r914;
$L__BB63_109:
	and.b32  	%r916, %r808, 32768;
	setp.eq.s32 	%p60, %r916, 0;
	@%p60 bra 	$L__BB63_111;
	ld.global.u32 	%r917, [%rd9+300];
	xor.b32  	%r956, %r956, %r917;
	ld.global.u32 	%r918, [%rd9+304];
	xor.b32  	%r955, %r955, %r918;
	ld.global.u32 	%r919, [%rd9+308];
	xor.b32  	%r954, %r954, %r919;
	ld.global.u32 	%r920, [%rd9+312];
	xor.b32  	%r953, %r953, %r920;
	ld.global.u32 	%r921, [%rd9+316];
	xor.b32  	%r952, %r952, %r921;
$L__BB63_111:
	add.s32 	%r1135, %r1135, 16;
	setp.ne.s32 	%p61, %r1135, 32;
	@%p61 bra 	$L__BB63_79;
	mad.lo.s32 	%r922, %r1129, -31, %r373;
	add.s32 	%r1129, %r922, 1;
	setp.ne.s32 	%p62, %r1129, 5;
	@%p62 bra 	$L__BB63_78;
	st.local.u32 	[%rd2+4], %r956;
	st.local.v2.u32 	[%rd2+8], {%r955, %r954};
	st.local.v2.u32 	[%rd2+16], {%r953, %r952};
$L__BB63_114:
	shr.u64 	%rd40, %rd4, 2;
	add.s32 	%r939, %r939, 1;
	setp.gt.u64 	%p63, %rd4, 3;
	@%p63 bra 	$L__BB63_2;
$L__BB63_115:
	ld.global.u32 	%r1226, [%rd1];
	setp.lt.s32 	%p64, %r1226, 1;
	@%p64 bra 	$L__BB63_118;
	ld.param.u64 	%rd39, [init_population_param_0];
	cvta.to.global.u64 	%rd11, %rd39;
	cvta.to.global.u64 	%rd12, %rd16;
	cvta.to.global.u64 	%rd13, %rd15;
	mov.b32 	%r1233, 0;
$L__BB63_117:
	mov.u32 	%r559, %r955;
	mov.u32 	%r955, %r954;
	mov.u32 	%r954, %r953;
	mov.u32 	%r953, %r952;
	shr.u32 	%r924, %r956, 2;
	xor.b32  	%r925, %r924, %r956;
	shl.b32 	%r926, %r953, 4;
	shl.b32 	%r927, %r925, 1;
	xor.b32  	%r928, %r927, %r926;
	xor.b32  	%r929, %r928, %r925;
	xor.b32  	%r952, %r929, %r953;
	add.s32 	%r1227, %r1227, 362437;
	add.s32 	%r930, %r952, %r1227;
	cvt.rn.f32.u32 	%f1, %r930;
	fma.rn.f32 	%f2, %f1, 0f2F800000, 0f2F000000;
	cvt.f64.f32 	%fd1, %f2;
	mad.lo.s32 	%r931, %r1226, %r1, %r1233;
	mul.wide.s32 	%rd32, %r931, 8;
	add.s64 	%rd33, %rd11, %rd32;
	st.global.f64 	[%rd33], %fd1;
	ld.global.u32 	%r932, [%rd1];
	mad.lo.s32 	%r933, %r932, %r1, %r1233;
	mul.wide.s32 	%rd34, %r933, 8;
	add.s64 	%rd35, %rd11, %rd34;
	ld.global.f64 	%fd2, [%rd35];
	mul.wide.u32 	%rd36, %r1233, 8;
	add.s64 	%rd37, %rd12, %rd36;
	ld.global.f64 	%fd3, [%rd37];
	add.s64 	%rd38, %rd13, %rd36;
	ld.global.f64 	%fd4, [%rd38];
	sub.f64 	%fd5, %fd3, %fd4;
	fma.rn.f64 	%fd6, %fd2, %fd5, %fd4;
	st.global.f64 	[%rd35], %fd6;
	add.s32 	%r1233, %r1233, 1;
	ld.global.u32 	%r1226, [%rd1];
	setp.lt.s32 	%p65, %r1233, %r1226;
	mov.u32 	%r956, %r559;
	@%p65 bra 	$L__BB63_117;
$L__BB63_118:
	ret;

}
	// .globl	mutate_weights
.visible .entry mutate_weights(
	.param .u64 .ptr .align 1 mutate_weights_param_0,
	.param .u64 .ptr .align 1 mutate_weights_param_1,
	.param .u64 .ptr .align 1 mutate_weights_param_2,
	.param .u64 .ptr .align 1 mutate_weights_param_3
)
{
	.local .align 8 .b8 	__local_depot64[48];
	.reg .b64 	%SP;
	.reg .b64 	%SPL;
	.reg .pred 	%p<67>;
	.reg .b32 	%r<1215>;
	.reg .b32 	%f<30>;
	.reg .b64 	%rd<33>;
	.reg .b64 	%fd<4>;

	mov.u64 	%SPL, __local_depot64;
	ld.param.u64 	%rd10, [mutate_weights_param_0];
	ld.param.u64 	%rd12, [mutate_weights_param_1];
	ld.param.u64 	%rd13, [mutate_weights_param_2];
	ld.param.u64 	%rd11, [mutate_weights_param_3];
	cvta.to.global.u64 	%rd14, %rd13;
	cvta.to.global.u64 	%rd15, %rd12;
	add.u64 	%rd1, %SPL, 0;
	mov.u32 	%r545, %tid.x;
	mov.u32 	%r546, %tid.y;
	ld.global.u32 	%r547, [%rd15];
	ld.global.u32 	%r548, [%rd14];
	mad.lo.s32 	%r1, %r548, %r545, %r546;
	xor.b32  	%r549, %r547, -1429050551;
	mul.lo.s32 	%r550, %r549, 1099087573;
	setp.gt.s32 	%p1, %r547, -1;
	selp.b32 	%r551, -644748465, -1947113066, %p1;
	add.s32 	%r552, %r551, %r550;
	add.s32 	%r2, %r552, 6615241;
	add.s32 	%r949, %r550, 123456789;
	st.local.v2.u32 	[%rd1], {%r2, %r949};
	xor.b32  	%r948, %r550, 362436069;
	add.s32 	%r553, %r551, 521288629;
	st.local.v2.u32 	[%rd1+8], {%r948, %r553};
	xor.b32  	%r554, %r551, 88675123;
	add.s32 	%r945, %r550, 5783321;
	st.local.v2.u32 	[%rd1+16], {%r554, %r945};
	setp.eq.s32 	%p2, %r1, 0;
	@%p2 bra 	$L__BB64_115;
	cvt.s64.s32 	%rd32, %r1;
	mov.b32 	%r932, 0;
$L__BB64_2:
	mov.u64 	%rd3, %rd32;
	and.b64  	%rd4, %rd3, 3;
	setp.eq.s64 	%p3, %rd4, 0;
	@%p3 bra 	$L__BB64_114;
	mul.wide.u32 	%rd17, %r932, 3200;
	mov.u64 	%rd18, precalc_xorwow_matrix;
	add.s64 	%rd5, %rd18, %rd17;
	mov.b32 	%r945, 0;
	mov.u32 	%r946, %r945;
	mov.u32 	%r947, %r945;
	mov.u32 	%r948, %r945;
	mov.u32 	%r949, %r945;
	mov.u32 	%r938, %r945;
$L__BB64_4:
	mul.wide.u32 	%rd19, %r938, 4;
	add.s64 	%rd20, %rd1, %rd19;
	ld.local.u32 	%r16, [%rd20+4];
	shl.b32 	%r17, %r938, 5;
	mov.b32 	%r944, 0;
$L__BB64_5:
	.pragma "nounroll";
	shr.u32 	%r558, %r16, %r944;
	and.b32  	%r559, %r558, 1;
	setp.eq.b32 	%p4, %r559, 1;
	not.pred 	%p5, %p4;
	add.s32 	%r560, %r17, %r944;
	mul.lo.s32 	%r561, %r560, 5;
	mul.wide.u32 	%rd21, %r561, 4;
	add.s64 	%rd6, %rd5, %rd21;
	@%p5 bra 	$L__BB64_7;
	ld.global.u32 	%r562, [%rd6];
	xor.b32  	%r949, %r949, %r562;
	ld.global.u32 	%r563, [%rd6+4];
	xor.b32  	%r948, %r948, %r563;
	ld.global.u32 	%r564, [%rd6+8];
	xor.b32  	%r947, %r947, %r564;
	ld.global.u32 	%r565, [%rd6+12];
	xor.b32  	%r946, %r946, %r565;
	ld.global.u32 	%r566, [%rd6+16];
	xor.b32  	%r945, %r945, %r566;
$L__BB64_7:
	and.b32  	%r568, %r558, 2;
	setp.eq.s32 	%p6, %r568, 0;
	@%p6 bra 	$L__BB64_9;
	ld.global.u32 	%r569, [%rd6+20];
	xor.b32  	%r949, %r949, %r569;
	ld.global.u32 	%r570, [%rd6+24];
	xor.b32  	%r948, %r948, %r570;
	ld.global.u32 	%r571, [%rd6+28];
	xor.b32  	%r947, %r947, %r571;
	ld.global.u32 	%r572, [%rd6+32];
	xor.b32  	%r946, %r946, %r572;
	ld.global.u32 	%r573, [%rd6+36];
	xor.b32  	%r945, %r945, %r573;
$L__BB64_9:
	and.b32  	%r575, %r558, 4;
	setp.eq.s32 	%p7, %r575, 0;
	@%p7 bra 	$L__BB64_11;
	ld.global.u32 	%r576, [%rd6+40];
	xor.b32  	%r949, %r949, %r576;
	ld.global.u32 	%r577, [%rd6+44];
	xor.b32  	%r948, %r948, %r577;
	ld.global.u32 	%r578, [%rd6+48];
	xor.b32  	%r947, %r947, %r578;
	ld.global.u32 	%r579, [%rd6+52];
	xor.b32  	%r946, %r946, %r579;
	ld.global.u32 	%r580, [%rd6+56];
	xor.b32  	%r945, %r945, %r580;
$L__BB64_11:
	and.b32  	%r582, %r558, 8;
	setp.eq.s32 	%p8, %r582, 0;
	@%p8 bra 	$L__BB64_13;
	ld.global.u32 	%r583, [%rd6+60];
	xor.b32  	%r949, %r949, %r583;
	ld.global.u32 	%r584, [%rd6+64];
	xor.b32  	%r948, %r948, %r584;
	ld.global.u32 	%r585, [%rd6+68];
	xor.b32  	%r947, %r947, %r585;
	ld.global.u32 	%r586, [%rd6+72];
	xor.b32  	%r946, %r946, %r586;
	ld.global.u32 	%r587, [%rd6+76];
	xor.b32  	%r945, %r945, %r587;
$L__BB64_13:
	and.b32  	%r589, %r558, 16;
	setp.eq.s32 	%p9, %r589, 0;
	@%p9 bra 	$L__BB64_15;
	ld.global.u32 	%r590, [%rd6+80];
	xor.b32  	%r949, %r949, %r590;
	ld.global.u32 	%r591, [%rd6+84];
	xor.b32  	%r948, %r948, %r591;
	ld.global.u32 	%r592, [%rd6+88];
	xor.b32  	%r947, %r947, %r592;
	ld.global.u32 	%r593, [%rd6+92];
	xor.b32  	%r946, %r946, %r593;
	ld.global.u32 	%r594, [%rd6+96];
	xor.b32  	%r945, %r945, %r594;
$L__BB64_15:
	and.b32  	%r596, %r558, 32;
	setp.eq.s32 	%p10, %r596, 0;
	@%p10 bra 	$L__BB64_17;
	ld.global.u32 	%r597, [%rd6+100];
	xor.b32  	%r949, %r949, %r597;
	ld.global.u32 	%r598, [%rd6+104];
	xor.b32  	%r948, %r948, %r598;
	ld.global.u32 	%r599, [%rd6+108];
	xor.b32  	%r947, %r947, %r599;
	ld.global.u32 	%r600, [%rd6+112];
	xor.b32  	%r946, %r946, %r600;
	ld.global.u32 	%r601, [%rd6+116];
	xor.b32  	%r945, %r945, %r601;
$L__BB64_17:
	and.b32  	%r603, %r558, 64;
	setp.eq.s32 	%p11, %r603, 0;
	@%p11 bra 	$L__BB64_19;
	ld.global.u32 	%r604, [%rd6+120];
	xor.b32  	%r949, %r949, %r604;
	ld.global.u32 	%r605, [%rd6+124];
	xor.b32  	%r948, %r948, %r605;
	ld.global.u32 	%r606, [%rd6+128];
	xor.b32  	%r947, %r947, %r606;
	ld.global.u32 	%r607, [%rd6+132];
	xor.b32  	%r946, %r946, %r607;
	ld.global.u32 	%r608, [%rd6+136];
	xor.b32  	%r945, %r945, %r608;
$L__BB64_19:
	and.b32  	%r610, %r558, 128;
	setp.eq.s32 	%p12, %r610, 0;
	@%p12 bra 	$L__BB64_21;
	ld.global.u32 	%r611, [%rd6+140];
	xor.b32  	%r949, %r949, %r611;
	ld.global.u32 	%r612, [%rd6+144];
	xor.b32  	%r948, %r948, %r612;
	ld.global.u32 	%r613, [%rd6+148];
	xor.b32  	%r947, %r947, %r613;
	ld.global.u32 	%r614, [%rd6+152];
	xor.b32  	%r946, %r946, %r614;
	ld.global.u32 	%r615, [%rd6+156];
	xor.b32  	%r945, %r945, %r615;
$L__BB64_21:
	and.b32  	%r617, %r558, 256;
	setp.eq.s32 	%p13, %r617, 0;
	@%p13 bra 	$L__BB64_23;
	ld.global.u32 	%r618, [%rd6+160];
	xor.b32  	%r949, %r949, %r618;
	ld.global.u32 	%r619, [%rd6+164];
	xor.b32  	%r948, %r948, %r619;
	ld.global.u32 	%r620, [%rd6+168];
	xor.b32  	%r947, %r947, %r620;
	ld.global.u32 	%r621, [%rd6+172];
	xor.b32  	%r946, %r946, %r621;
	ld.global.u32 	%r622, [%rd6+176];
	xor.b32  	%r945, %r945, %r622;
$L__BB64_23:
	and.b32  	%r624, %r558, 512;
	setp.eq.s32 	%p14, %r624, 0;
	@%p14 bra 	$L__BB64_25;
	ld.global.u32 	%r625, [%rd6+180];
	xor.b32  	%r949, %r949, %r625;
	ld.global.u32 	%r626, [%rd6+184];
	xor.b32  	%r948, %r948, %r626;
	ld.global.u32 	%r627, [%rd6+188];
	xor.b32  	%r947, %r947, %r627;
	ld.global.u32 	%r628, [%rd6+192];
	xor.b32  	%r946, %r946, %r628;
	ld.global.u32 	%r629, [%rd6+196];
	xor.b32  	%r945, %r945, %r629;
$L__BB64_25:
	and.b32  	%r631, %r558, 1024;
	setp.eq.s32 	%p15, %r631, 0;
	@%p15 bra 	$L__BB64_27;
	ld.global.u32 	%r632, [%rd6+200];
	xor.b32  	%r949, %r949, %r632;
	ld.global.u32 	%r633, [%rd6+204];
	xor.b32  	%r948, %r948, %r633;
	ld.global.u32 	%r634, [%rd6+208];
	xor.b32  	%r947, %r947, %r634;
	ld.global.u32 	%r635, [%rd6+212];
	xor.b32  	%r946, %r946, %r635;
	ld.global.u32 	%r636, [%rd6+216];
	xor.b32  	%r945, %r945, %r636;
$L__BB64_27:
	and.b32  	%r638, %r558, 2048;
	setp.eq.s32 	%p16, %r638, 0;
	@%p16 bra 	$L__BB64_29;
	ld.global.u32 	%r639, [%rd6+220];
	xor.b32  	%r949, %r949, %r639;
	ld.global.u32 	%r640, [%rd6+224];
	xor.b32  	%r948, %r948, %r640;
	ld.global.u32 	%r641, [%rd6+228];
	xor.b32  	%r947, %r947, %r641;
	ld.global.u32 	%r642, [%rd6+232];
	xor.b32  	%r946, %r946, %r642;
	ld.global.u32 	%r643, [%rd6+236];
	xor.b32  	%r945, %r945, %r643;
$L__BB64_29:
	and.b32  	%r645, %r558, 4096;
	setp.eq.s32 	%p17, %r645, 0;
	@%p17 bra 	$L__BB64_31;
	ld.global.u32 	%r646, [%rd6+240];
	xor.b32  	%r949, %r949, %r646;
	ld.global.u32 	%r647, [%rd6+244];
	xor.b32  	%r948, %r948, %r647;
	ld.global.u32 	%r648, [%rd6+248];
	xor.b32  	%r947, %r947, %r648;
	ld.global.u32 	%r649, [%rd6+252];
	xor.b32  	%r946, %r946, %r649;
	ld.global.u32 	%r650, [%rd6+256];
	xor.b32  	%r945, %r945, %r650;
$L__BB64_31:
	and.b32  	%r652, %r558, 8192;
	setp.eq.s32 	%p18, %r652, 0;
	@%p18 bra 	$L__BB64_33;
	ld.global.u32 	%r653, [%rd6+260];
	xor.b32  	%r949, %r949, %r653;
	ld.global.u32 	%r654, [%rd6+264];
	xor.b32  	%r948, %r948, %r654;
	ld.global.u32 	%r655, [%rd6+268];
	xor.b32  	%r947, %r947, %r655;
	ld.global.u32 	%r656, [%rd6+272];
	xor.b32  	%r946, %r946, %r656;
	ld.global.u32 	%r657, [%rd6+276];
	xor.b32  	%r945, %r945, %r657;
$L__BB64_33:
	and.b32  	%r659, %r558, 16384;
	setp.eq.s32 	%p19, %r659, 0;
	@%p19 bra 	$L__BB64_35;
	ld.global.u32 	%r660, [%rd6+280];
	xor.b32  	%r949, %r949, %r660;
	ld.global.u32 	%r661, [%rd6+284];
	xor.b32  	%r948, %r948, %r661;
	ld.global.u32 	%r662, [%rd6+288];
	xor.b32  	%r947, %r947, %r662;
	ld.global.u32 	%r663, [%rd6+292];
	xor.b32  	%r946, %r946, %r663;
	ld.global.u32 	%r664, [%rd6+296];
	xor.b32  	%r945, %r945, %r664;
$L__BB64_35:
	and.b32  	%r666, %r558, 32768;
	setp.eq.s32 	%p20, %r666, 0;
	@%p20 bra 	$L__BB64_37;
	ld.global.u32 	%r667, [%rd6+300];
	xor.b32  	%r949, %r949, %r667;
	ld.global.u32 	%r668, [%rd6+304];
	xor.b32  	%r948, %r948, %r668;
	ld.global.u32 	%r669, [%rd6+308];
	xor.b32  	%r947, %r947, %r669;
	ld.global.u32 	%r670, [%rd6+312];
	xor.b32  	%r946, %r946, %r670;
	ld.global.u32 	%r671, [%rd6+316];
	xor.b32  	%r945, %r945, %r671;
$L__BB64_37:
	add.s32 	%r944, %r944, 16;
	setp.ne.s32 	%p21, %r944, 32;
	@%p21 bra 	$L__BB64_5;
	mad.lo.s32 	%r672, %r938, -31, %r17;
	add.s32 	%r938, %r672, 1;
	setp.ne.s32 	%p22, %r938, 5;
	@%p22 bra 	$L__BB64_4;
	st.local.u32 	[%rd1+4], %r949;
	st.local.v2.u32 	[%rd1+8], {%r948, %r947};
	st.local.v2.u32 	[%rd1+16], {%r946, %r945};
	setp.eq.s64 	%p23, %rd4, 1;
	@%p23 bra 	$L__BB64_114;
	mov.b32 	%r945, 0;
	mov.u32 	%r1038, %r945;
	mov.u32 	%r1039, %r945;
	mov.u32 	%r948, %r945;
	mov.u32 	%r949, %r945;
	mov.u32 	%r1030, %r945;
$L__BB64_41:
	mul.wide.u32 	%rd22, %r1030, 4;
	add.s64 	%rd23, %rd1, %rd22;
	ld.local.u32 	%r192, [%rd23+4];
	shl.b32 	%r193, %r1030, 5;
	mov.b32 	%r1036, 0;
$L__BB64_42:
	.pragma "nounroll";
	shr.u32 	%r675, %r192, %r1036;
	and.b32  	%r676, %r675, 1;
	setp.eq.b32 	%p24, %r676, 1;
	not.pred 	%p25, %p24;
	add.s32 	%r677, %r193, %r1036;
	mul.lo.s32 	%r678, %r677, 5;
	mul.wide.u32 	%rd24, %r678, 4;
	add.s64 	%rd7, %rd5, %rd24;
	@%p25 bra 	$L__BB64_44;
	ld.global.u32 	%r679, [%rd7];
	xor.b32  	%r949, %r949, %r679;
	ld.global.u32 	%r680, [%rd7+4];
	xor.b32  	%r948, %r948, %r680;
	ld.global.u32 	%r681, [%rd7+8];
	xor.b32  	%r1039, %r1039, %r681;
	ld.global.u32 	%r682, [%rd7+12];
	xor.b32  	%r1038, %r1038, %r682;
	ld.global.u32 	%r683, [%rd7+16];
	xor.b32  	%r945, %r945, %r683;
$L__BB64_44:
	and.b32  	%r685, %r675, 2;
	setp.eq.s32 	%p26, %r685, 0;
	@%p26 bra 	$L__BB64_46;
	ld.global.u32 	%r686, [%rd7+20];
	xor.b32  	%r949, %r949, %r686;
	ld.global.u32 	%r687, [%rd7+24];
	xor.b32  	%r948, %r948, %r687;
	ld.global.u32 	%r688, [%rd7+28];
	xor.b32  	%r1039, %r1039, %r688;
	ld.global.u32 	%r689, [%rd7+32];
	xor.b32  	%r1038, %r1038, %r689;
	ld.global.u32 	%r690, [%rd7+36];
	xor.b32  	%r945, %r945, %r690;
$L__BB64_46:
	and.b32  	%r692, %r675, 4;
	setp.eq.s32 	%p27, %r692, 0;
	@%p27 bra 	$L__BB64_48;
	ld.global.u32 	%r693, [%rd7+40];
	xor.b32  	%r949, %r949, %r693;
	ld.global.u32 	%r694, [%rd7+44];
	xor.b32  	%r948, %r948, %r694;
	ld.global.u32 	%r695, [%rd7+48];
	xor.b32  	%r1039, %r1039, %r695;
	ld.global.u32 	%r696, [%rd7+52];
	xor.b32  	%r1038, %r1038, %r696;
	ld.global.u32 	%r697, [%rd7+56];
	xor.b32  	%r945, %r945, %r697;
$L__BB64_48:
	and.b32  	%r699, %r675, 8;
	setp.eq.s32 	%p28, %r699, 0;
	@%p28 bra 	$L__BB64_50;
	ld.global.u32 	%r700, [%rd7+60];
	xor.b32  	%r949, %r949, %r700;
	ld.global.u32 	%r701, [%rd7+64];
	xor.b32  	%r948, %r948, %r701;
	ld.global.u32 	%r702, [%rd7+68];
	xor.b32  	%r1039, %r1039, %r702;
	ld.global.u32 	%r703, [%rd7+72];
	xor.b32  	%r1038, %r1038, %r703;
	ld.global.u32 	%r704, [%rd7+76];
	xor.b32  	%r945, %r945, %r704;
$L__BB64_50:
	and.b32  	%r706, %r675, 16;
	setp.eq.s32 	%p29, %r706, 0;
	@%p29 bra 	$L__BB64_52;
	ld.global.u32 	%r707, [%rd7+80];
	xor.b32  	%r949, %r949, %r707;
	ld.global.u32 	%r708, [%rd7+84];
	xor.b32  	%r948, %r948, %r708;
	ld.global.u32 	%r709, [%rd7+88];
	xor.b32  	%r1039, %r1039, %r709;
	ld.global.u32 	%r710, [%rd7+92];
	xor.b32  	%r1038, %r1038, %r710;
	ld.global.u32 	%r711, [%rd7+96];
	xor.b32  	%r945, %r945, %r711;
$L__BB64_52:
	and.b32  	%r713, %r675, 32;
	setp.eq.s32 	%p30, %r713, 0;
	@%p30 bra 	$L__BB64_54;
	ld.global.u32 	%r714, [%rd7+100];
	xor.b32  	%r949, %r949, %r714;
	ld.global.u32 	%r715, [%rd7+104];
	xor.b32  	%r948, %r948, %r715;
	ld.global.u32 	%r716, [%rd7+108];
	xor.b32  	%r1039, %r1039, %r716;
	ld.global.u32 	%r717, [%rd7+112];
	xor.b32  	%r1038, %r1038, %r717;
	ld.global.u32 	%r718, [%rd7+116];
	xor.b32  	%r945, %r945, %r718;
$L__BB64_54:
	and.b32  	%r720, %r675, 64;
	setp.eq.s32 	%p31, %r720, 0;
	@%p31 bra 	$L__BB64_56;
	ld.global.u32 	%r721, [%rd7+120];
	xor.b32  	%r949, %r949, %r721;
	ld.global.u32 	%r722, [%rd7+124];
	xor.b32  	%r948, %r948, %r722;
	ld.global.u32 	%r723, [%rd7+128];
	xor.b32  	%r1039, %r1039, %r723;
	ld.global.u32 	%r724, [%rd7+132];
	xor.b32  	%r1038, %r1038, %r724;
	ld.global.u32 	%r725, [%rd7+136];
	xor.b32  	%r945, %r945, %r725;
$L__BB64_56:
	and.b32  	%r727, %r675, 128;
	setp.eq.s32 	%p32, %r727, 0;
	@%p32 bra 	$L__BB64_58;
	ld.global.u32 	%r728, [%rd7+140];
	xor.b32  	%r949, %r949, %r728;
	ld.global.u32 	%r729, [%rd7+144];
	xor.b32  	%r948, %r948, %r729;
	ld.global.u32 	%r730, [%rd7+148];
	xor.b32  	%r1039, %r1039, %r730;
	ld.global.u32 	%r731, [%rd7+152];
	xor.b32  	%r1038, %r1038, %r731;
	ld.global.u32 	%r732, [%rd7+156];
	xor.b32  	%r945, %r945, %r732;
$L__BB64_58:
	and.b32  	%r734, %r675, 256;
	setp.eq.s32 	%p33, %r734, 0;
	@%p33 bra 	$L__BB64_60;
	ld.global.u32 	%r735, [%rd7+160];
	xor.b32  	%r949, %r949, %r735;
	ld.global.u32 	%r736, [%rd7+164];
	xor.b32  	%r948, %r948, %r736;
	ld.global.u32 	%r737, [%rd7+168];
	xor.b32  	%r1039, %r1039, %r737;
	ld.global.u32 	%r738, [%rd7+172];
	xor.b32  	%r1038, %r1038, %r738;
	ld.global.u32 	%r739, [%rd7+176];
	xor.b32  	%r945, %r945, %r739;
$L__BB64_60:
	and.b32  	%r741, %r675, 512;
	setp.eq.s32 	%p34, %r741, 0;
	@%p34 bra 	$L__BB64_62;
	ld.global.u32 	%r742, [%rd7+180];
	xor.b32  	%r949, %r949, %r742;
	ld.global.u32 	%r743, [%rd7+184];
	xor.b32  	%r948, %r948, %r743;
	ld.global.u32 	%r744, [%rd7+188];
	xor.b32  	%r1039, %r1039, %r744;
	ld.global.u32 	%r745, [%rd7+192];
	xor.b32  	%r1038, %r1038, %r745;
	ld.global.u32 	%r746, [%rd7+196];
	xor.b32  	%r945, %r945, %r746;
$L__BB64_62:
	and.b32  	%r748, %r675, 1024;
	setp.eq.s32 	%p35, %r748, 0;
	@%p35 bra 	$L__BB64_64;
	ld.global.u32 	%r749, [%rd7+200];
	xor.b32  	%r949, %r949, %r749;
	ld.global.u32 	%r750, [%rd7+204];
	xor.b32  	%r948, %r948, %r750;
	ld.global.u32 	%r751, [%rd7+208];
	xor.b32  	%r1039, %r1039, %r751;
	ld.global.u32 	%r752, [%rd7+212];
	xor.b32  	%r1038, %r1038, %r752;
	ld.global.u32 	%r753, [%rd7+216];
	xor.b32  	%r945, %r945, %r753;
$L__BB64_64:
	and.b32  	%r755, %r675, 2048;
	setp.eq.s32 	%p36, %r755, 0;
	@%p36 bra 	$L__BB64_66;
	ld.global.u32 	%r756, [%rd7+220];
	xor.b32  	%r949, %r949, %r756;
	ld.global.u32 	%r757, [%rd7+224];
	xor.b32  	%r948, %r948, %r757;
	ld.global.u32 	%r758, [%rd7+228];
	xor.b32  	%r1039, %r1039, %r758;
	ld.global.u32 	%r759, [%rd7+232];
	xor.b32  	%r1038, %r1038, %r759;
	ld.global.u32 	%r760, [%rd7+236];
	xor.b32  	%r945, %r945, %r760;
$L__BB64_66:
	and.b32  	%r762, %r675, 4096;
	setp.eq.s32 	%p37, %r762, 0;
	@%p37 bra 	$L__BB64_68;
	ld.global.u32 	%r763, [%rd7+240];
	xor.b32  	%r949, %r949, %r763;
	ld.global.u32 	%r764, [%rd7+244];
	xor.b32  	%r948, %r948, %r764;
	ld.global.u32 	%r765, [%rd7+248];
	xor.b32  	%r1039, %r1039, %r765;
	ld.global.u32 	%r766, [%rd7+252];
	xor.b32  	%r1038, %r1038, %r766;
	ld.global.u32 	%r767, [%rd7+256];
	xor.b32  	%r945, %r945, %r767;
$L__BB64_68:
	and.b32  	%r769, %r675, 8192;
	setp.eq.s32 	%p38, %r769, 0;
	@%p38 bra 	$L__BB64_70;
	ld.global.u32 	%r770, [%rd7+260];
	xor.b32  	%r949, %r949, %r770;
	ld.global.u32 	%r771, [%rd7+264];
	xor.b32  	%r948, %r948, %r771;
	ld.global.u32 	%r772, [%rd7+268];
	xor.b32  	%r1039, %r1039, %r772;
	ld.global.u32 	%r773, [%rd7+272];
	xor.b32  	%r1038, %r1038, %r773;
	ld.global.u32 	%r774, [%rd7+276];
	xor.b32  	%r945, %r945, %r774;
$L__BB64_70:
	and.b32  	%r776, %r675, 16384;
	setp.eq.s32 	%p39, %r776, 0;
	@%p39 bra 	$L__BB64_72;
	ld.global.u32 	%r777, [%rd7+280];
	xor.b32  	%r949, %r949, %r777;
	ld.global.u32 	%r778, [%rd7+284];
	xor.b32  	%r948, %r948, %r778;
	ld.global.u32 	%r779, [%rd7+288];
	xor.b32  	%r1039, %r1039, %r779;
	ld.global.u32 	%r780, [%rd7+292];
	xor.b32  	%r1038, %r1038, %r780;
	ld.global.u32 	%r781, [%rd7+296];
	xor.b32  	%r945, %r945, %r781;
$L__BB64_72:
	and.b32  	%r783, %r675, 32768;
	setp.eq.s32 	%p40, %r783, 0;
	@%p40 bra 	$L__BB64_74;
	ld.global.u32 	%r784, [%rd7+300];
	xor.b32  	%r949, %r949, %r784;
	ld.global.u32 	%r785, [%rd7+304];
	xor.b32  	%r948, %r948, %r785;
	ld.global.u32 	%r786, [%rd7+308];
	xor.b32  	%r1039, %r1039, %r786;
	ld.global.u32 	%r787, [%rd7+312];
	xor.b32  	%r1038, %r1038, %r787;
	ld.global.u32 	%r788, [%rd7+316];
	xor.b32  	%r945, %r945, %r788;
$L__BB64_74:
	add.s32 	%r1036, %r1036, 16;
	setp.ne.s32 	%p41, %r1036, 32;
	@%p41 bra 	$L__BB64_42;
	mad.lo.s32 	%r789, %r1030, -31, %r193;
	add.s32 	%r1030, %r789, 1;
	setp.ne.s32 	%p42, %r1030, 5;
	@%p42 bra 	$L__BB64_41;
	st.local.u32 	[%rd1+4], %r949;
	st.local.v2.u32 	[%rd1+8], {%r948, %r1039};
	st.local.v2.u32 	[%rd1+16], {%r1038, %r945};
	setp.ne.s64 	%p43, %rd4, 3;
	@%p43 bra 	$L__BB64_114;
	mov.b32 	%r945, 0;
	mov.u32 	%r1130, %r945;
	mov.u32 	%r1131, %r945;
	mov.u32 	%r948, %r945;
	mov.u32 	%r949, %r945;
	mov.u32 	%r1122, %r945;
$L__BB64_78:
	mul.wide.u32 	%rd25, %r1122, 4;
	add.s64 	%rd26, %rd1, %rd25;
	ld.local.u32 	%r368, [%rd26+4];
	shl.b32 	%r369, %r1122, 5;
	mov.b32 	%r1128, 0;
$L__BB64_79:
	.pragma "nounroll";
	shr.u32 	%r792, %r368, %r1128;
	and.b32  	%r793, %r792, 1;
	setp.eq.b32 	%p44, %r793, 1;
	not.pred 	%p45, %p44;
	add.s32 	%r794, %r369, %r1128;
	mul.lo.s32 	%r795, %r794, 5;
	mul.wide.u32 	%rd27, %r795, 4;
	add.s64 	%rd8, %rd5, %rd27;
	@%p45 bra 	$L__BB64_81;
	ld.global.u32 	%r796, [%rd8];
	xor.b32  	%r949, %r949, %r796;
	ld.global.u32 	%r797, [%rd8+4];
	xor.b32  	%r948, %r948, %r797;
	ld.global.u32 	%r798, [%rd8+8];
	xor.b32  	%r1131, %r1131, %r798;
	ld.global.u32 	%r799, [%rd8+12];
	xor.b32  	%r1130, %r1130, %r799;
	ld.global.u32 	%r800, [%rd8+16];
	xor.b32  	%r945, %r945, %r800;
$L__BB64_81:
	and.b32  	%r802, %r792, 2;
	setp.eq.s32 	%p46, %r802, 0;
	@%p46 bra 	$L__BB64_83;
	ld.global.u32 	%r803, [%rd8+20];
	xor.b32  	%r949, %r949, %r803;
	ld.global.u32 	%r804, [%rd8+24];
	xor.b32  	%r948, %r948, %r804;
	ld.global.u32 	%r805, [%rd8+28];
	xor.b32  	%r1131, %r1131, %r805;
	ld.global.u32 	%r806, [%rd8+32];
	xor.b32  	%r1130, %r1130, %r806;
	ld.global.u32 	%r807, [%rd8+36];
	xor.b32  	%r945, %r945, %r807;
$L__BB64_83:
	and.b32  	%r809, %r792, 4;
	setp.eq.s32 	%p47, %r809, 0;
	@%p47 bra 	$L__BB64_85;
	ld.global.u32 	%r810, [%rd8+40];
	xor.b32  	%r949, %r949, %r810;
	ld.global.u32 	%r811, [%rd8+44];
	xor.b32  	%r948, %r948, %r811;
	ld.global.u32 	%r812, [%rd8+48];
	xor.b32  	%r1131, %r1131, %r812;
	ld.global.u32 	%r813, [%rd8+52];
	xor.b32  	%r1130, %r1130, %r813;
	ld.global.u32 	%r814, [%rd8+56];
	xor.b32  	%r945, %r945, %r814;
$L__BB64_85:
	and.b32  	%r816, %r792, 8;
	setp.eq.s32 	%p48, %r816, 0;
	@%p48 bra 	$L__BB64_87;
	ld.global.u32 	%r817, [%rd8+60];
	xor.b32  	%r949, %r949, %r817;
	ld.global.u32 	%r818, [%rd8+64];
	xor.b32  	%r948, %r948, %r818;
	ld.global.u32 	%r819, [%rd8+68];
	xor.b32  	%r1131, %r1131, %r819;
	ld.global.u32 	%r820, [%rd8+72];
	xor.b32  	%r1130, %r1130, %r820;
	ld.global.u32 	%r821, [%rd8+76];
	xor.b32  	%r945, %r945, %r821;
$L__BB64_87:
	and.b32  	%r823, %r792, 16;
	setp.eq.s32 	%p49, %r823, 0;
	@%p49 bra 	$L__BB64_89;
	ld.global.u32 	%r824, [%rd8+80];
	xor.b32  	%r949, %r949, %r824;
	ld.global.u32 	%r825, [%rd8+84];
	xor.b32  	%r948, %r948, %r825;
	ld.global.u32 	%r826, [%rd8+88];
	xor.b32  	%r1131, %r1131, %r826;
	ld.global.u32 	%r827, [%rd8+92];
	xor.b32  	%r1130, %r1130, %r827;
	ld.global.u32 	%r828, [%rd8+96];
	xor.b32  	%r945, %r945, %r828;
$L__BB64_89:
	and.b32  	%r830, %r792, 32;
	setp.eq.s32 	%p50, %r830, 0;
	@%p50 bra 	$L__BB64_91;
	ld.global.u32 	%r831, [%rd8+100];
	xor.b32  	%r949, %r949, %r831;
	ld.global.u32 	%r832, [%rd8+104];
	xor.b32  	%r948, %r948, %r832;
	ld.global.u32 	%r833, [%rd8+108];
	xor.b32  	%r1131, %r1131, %r833;
	ld.global.u32 	%r834, [%rd8+112];
	xor.b32  	%r1130, %r1130, %r834;
	ld.global.u32 	%r835, [%rd8+116];
	xor.b32  	%r945, %r945, %r835;
$L__BB64_91:
	and.b32  	%r837, %r792, 64;
	setp.eq.s32 	%p51, %r837, 0;
	@%p51 bra 	$L__BB64_93;
	ld.global.u32 	%r838, [%rd8+120];
	xor.b32  	%r949, %r949, %r838;
	ld.global.u32 	%r839, [%rd8+124];
	xor.b32  	%r948, %r948, %r839;
	ld.global.u32 	%r840, [%rd8+128];
	xor.b32  	%r1131, %r1131, %r840;
	ld.global.u32 	%r841, [%rd8+132];
	xor.b32  	%r1130, %r1130, %r841;
	ld.global.u32 	%r842, [%rd8+136];
	xor.b32  	%r945, %r945, %r842;
$L__BB64_93:
	and.b32  	%r844, %r792, 128;
	setp.eq.s32 	%p52, %r844, 0;
	@%p52 bra 	$L__BB64_95;
	ld.global.u32 	%r845, [%rd8+140];
	xor.b32  	%r949, %r949, %r845;
	ld.global.u32 	%r846, [%rd8+144];
	xor.b32  	%r948, %r948, %r846;
	ld.global.u32 	%r847, [%rd8+148];
	xor.b32  	%r1131, %r1131, %r847;
	ld.global.u32 	%r848, [%rd8+152];
	xor.b32  	%r1130, %r1130, %r848;
	ld.global.u32 	%r849, [%rd8+156];
	xor.b32  	%r945, %r945, %r849;
$L__BB64_95:
	and.b32  	%r851, %r792, 256;
	setp.eq.s32 	%p53, %r851, 0;
	@%p53 bra 	$L__BB64_97;
	ld.global.u32 	%r852, [%rd8+160];
	xor.b32  	%r949, %r949, %r852;
	ld.global.u32 	%r853, [%rd8+164];
	xor.b32  	%r948, %r948, %r853;
	ld.global.u32 	%r854, [%rd8+168];
	xor.b32  	%r1131, %r1131, %r854;
	ld.global.u32 	%r855, [%rd8+172];
	xor.b32  	%r1130, %r1130, %r855;
	ld.global.u32 	%r856, [%rd8+176];
	xor.b32  	%r945, %r945, %r856;
$L__BB64_97:
	and.b32  	%r858, %r792, 512;
	setp.eq.s32 	%p54, %r858, 0;
	@%p54 bra 	$L__BB64_99;
	ld.global.u32 	%r859, [%rd8+180];
	xor.b32  	%r949, %r949, %r859;
	ld.global.u32 	%r860, [%rd8+184];
	xor.b32  	%r948, %r948, %r860;
	ld.global.u32 	%r861, [%rd8+188];
	xor.b32  	%r1131, %r1131, %r861;
	ld.global.u32 	%r862, [%rd8+192];
	xor.b32  	%r1130, %r1130, %r862;
	ld.global.u32 	%r863, [%rd8+196];
	xor.b32  	%r945, %r945, %r863;
$L__BB64_99:
	and.b32  	%r865, %r792, 1024;
	setp.eq.s32 	%p55, %r865, 0;
	@%p55 bra 	$L__BB64_101;
	ld.global.u32 	%r866, [%rd8+200];
	xor.b32  	%r949, %r949, %r866;
	ld.global.u32 	%r867, [%rd8+204];
	xor.b32  	%r948, %r948, %r867;
	ld.global.u32 	%r868, [%rd8+208];
	xor.b32  	%r1131, %r1131, %r868;
	ld.global.u32 	%r869, [%rd8+212];
	xor.b32  	%r1130, %r1130, %r869;
	ld.global.u32 	%r870, [%rd8+216];
	xor.b32  	%r945, %r945, %r870;
$L__BB64_101:
	and.b32  	%r872, %r792, 2048;
	setp.eq.s32 	%p56, %r872, 0;
	@%p56 bra 	$L__BB64_103;
	ld.global.u32 	%r873, [%rd8+220];
	xor.b32  	%r949, %r949, %r873;
	ld.global.u32 	%r874, [%rd8+224];
	xor.b32  	%r948, %r948, %r874;
	ld.global.u32 	%r875, [%rd8+228];
	xor.b32  	%r1131, %r1131, %r875;
	ld.global.u32 	%r876, [%rd8+232];
	xor.b32  	%r1130, %r1130, %r876;
	ld.global.u32 	%r877, [%rd8+236];
	xor.b32  	%r945, %r945, %r877;
$L__BB64_103:
	and.b32  	%r879, %r792, 4096;
	setp.eq.s32 	%p57, %r879, 0;
	@%p57 bra 	$L__BB64_105;
	ld.global.u32 	%r880, [%rd8+240];
	xor.b32  	%r949, %r949, %r880;
	ld.global.u32 	%r881, [%rd8+244];
	xor.b32  	%r948, %r948, %r881;
	ld.global.u32 	%r882, [%rd8+248];
	xor.b32  	%r1131, %r1131, %r882;
	ld.global.u32 	%r883, [%rd8+252];
	xor.b32  	%r1130, %r1130, %r883;
	ld.global.u32 	%r884, [%rd8+256];
	xor.b32  	%r945, %r945, %r884;
$L__BB64_105:
	and.b32  	%r886, %r792, 8192;
	setp.eq.s32 	%p58, %r886, 0;
	@%p58 bra 	$L__BB64_107;
	ld.global.u32 	%r887, [%rd8+260];
	xor.b32  	%r949, %r949, %r887;
	ld.global.u32 	%r888, [%rd8+264];
	xor.b32  	%r948, %r948, %r888;
	ld.global.u32 	%r889, [%rd8+268];
	xor.b32  	%r1131, %r1131, %r889;
	ld.global.u32 	%r890, [%rd8+272];
	xor.b32  	%r1130, %r1130, %r890;
	ld.global.u32 	%r891, [%rd8+276];
	xor.b32  	%r945, %r945, %r891;
$L__BB64_107:
	and.b32  	%r893, %r792, 16384;
	setp.eq.s32 	%p59, %r893, 0;
	@%p59 bra 	$L__BB64_109;
	ld.global.u32 	%r894, [%rd8+280];
	xor.b32  	%r949, %r949, %r894;
	ld.global.u32 	%r895, [%rd8+284];
	xor.b32  	%r948, %r948, %r895;
	ld.global.u32 	%r896, [%rd8+288];
	xor.b32  	%r1131, %r1131, %r896;
	ld.global.u32 	%r897, [%rd8+292];
	xor.b32  	%r1130, %r1130, %r897;
	ld.global.u32 	%r898, [%rd8+296];
	xor.b32  	%r945, %r945, %r898;
$L__BB64_109:
	and.b32  	%r900, %r792, 32768;
	setp.eq.s32 	%p60, %r900, 0;
	@%p60 bra 	$L__BB64_111;
	ld.global.u32 	%r901, [%rd8+300];
	xor.b32  	%r949, %r949, %r901;
	ld.global.u32 	%r902, [%rd8+304];
	xor.b32  	%r948, %r948, %r902;
	ld.global.u32 	%r903, [%rd8+308];
	xor.b32  	%r1131, %r1131, %r903;
	ld.global.u32 	%r904, [%rd8+312];
	xor.b32  	%r1130, %r1130, %r904;
	ld.global.u32 	%r905, [%rd8+316];
	xor.b32  	%r945, %r945, %r905;
$L__BB64_111:
	add.s32 	%r1128, %r1128, 16;
	setp.ne.s32 	%p61, %r1128, 32;
	@%p61 bra 	$L__BB64_79;
	mad.lo.s32 	%r906, %r1122, -31, %r369;
	add.s32 	%r1122, %r906, 1;
	setp.ne.s32 	%p62, %r1122, 5;
	@%p62 bra 	$L__BB64_78;
	st.local.u32 	[%rd1+4], %r949;
	st.local.v2.u32 	[%rd1+8], {%r948, %r1131};
	st.local.v2.u32 	[%rd1+16], {%r1130, %r945};
$L__BB64_114:
	shr.u64 	%rd32, %rd3, 2;
	add.s32 	%r932, %r932, 1;
	setp.gt.u64 	%p63, %rd3, 3;
	@%p63 bra 	$L__BB64_2;
$L__BB64_115:
	shr.u32 	%r907, %r949, 2;
	xor.b32  	%r908, %r907, %r949;
	shl.b32 	%r909, %r945, 4;
	shl.b32 	%r910, %r908, 1;
	xor.b32  	%r911, %r910, %r909;
	xor.b32  	%r912, %r911, %r908;
	xor.b32  	%r913, %r912, %r945;
	add.s32 	%r914, %r2, %r913;
	add.s32 	%r915, %r914, 362437;
	shr.u32 	%r916, %r948, 2;
	xor.b32  	%r917, %r916, %r948;
	shl.b32 	%r918, %r913, 4;
	shl.b32 	%r919, %r917, 1;
	xor.b32  	%r920, %r919, %r918;
	xor.b32  	%r921, %r920, %r917;
	xor.b32  	%r922, %r921, %r913;
	add.s32 	%r923, %r2, %r922;
	add.s32 	%r924, %r923, 724874;
	cvt.rn.f32.u32 	%f1, %r915;
	fma.rn.f32 	%f2, %f1, 0f2F800000, 0f2F000000;
	cvt.rn.f32.u32 	%f3, %r924;
	fma.rn.f32 	%f4, %f3, 0f30C90FDB, 0f30490FDB;
	setp.lt.f32 	%p64, %f2, 0f00800000;
	mul.f32 	%f5, %f2, 0f4B000000;
	selp.f32 	%f6, %f5, %f2, %p64;
	selp.f32 	%f7, 0fC1B80000, 0f00000000, %p64;
	mov.b32 	%r925, %f6;
	add.s32 	%r926, %r925, -1059760811;
	and.b32  	%r927, %r926, -8388608;
	sub.s32 	%r928, %r925, %r927;
	mov.b32 	%f8, %r928;
	cvt.rn.f32.s32 	%f9, %r927;
	fma.rn.f32 	%f10, %f9, 0f34000000, %f7;
	add.f32 	%f11, %f8, 0fBF800000;
	fma.rn.f32 	%f12, %f11, 0fBE055027, 0f3E1039F6;
	fma.rn.f32 	%f13, %f12, %f11, 0fBDF8CDCC;
	fma.rn.f32 	%f14, %f13, %f11, 0f3E0F2955;
	fma.rn.f32 	%f15, %f14, %f11, 0fBE2AD8B9;
	fma.rn.f32 	%f16, %f15, %f11, 0f3E4CED0B;
	fma.rn.f32 	%f17, %f16, %f11, 0fBE7FFF22;
	fma.rn.f32 	%f18, %f17, %f11, 0f3EAAAA78;
	fma.rn.f32 	%f19, %f18, %f11, 0fBF000000;
	mul.f32 	%f20, %f11, %f19;
	fma.rn.f32 	%f21, %f20, %f11, %f11;
	fma.rn.f32 	%f22, %f10, 0f3F317218, %f21;
	setp.gt.u32 	%p65, %r925, 2139095039;
	fma.rn.f32 	%f23, %f6, 0f7F800000, 0f7F800000;
	selp.f32 	%f24, %f23, %f22, %p65;
	setp.eq.f32 	%p66, %f6, 0f00000000;
	mul.f32 	%f25, %f24, 0fC0000000;
	selp.f32 	%f26, 0f7F800000, %f25, %p66;
	sqrt.rn.f32 	%f27, %f26;
	sin.approx.f32 	%f28, %f4;
	mul.f32 	%f29, %f27, %f28;
	cvta.to.global.u64 	%rd28, %rd11;
	cvta.to.global.u64 	%rd29, %rd10;
	cvt.f64.f32 	%fd1, %f29;
	ld.global.f64 	%fd2, [%rd28];
	mul.f64 	%fd3, %fd2, %fd1;
	mul.wide.s32 	%rd30, %r1, 8;
	add.s64 	%rd31, %rd29, %rd30;
	st.global.f64 	[%rd31], %fd3;
	ret;

}
	// .globl	mutate_weights2
.visible .entry mutate_weights2(
	.param .u64 .ptr .align 1 mutate_weights2_param_0,
	.param .u64 .ptr .align 1 mutate_weights2_param_1
)
{
	.reg .pred 	%p<3>;
	.reg .b32 	%r<9>;
	.reg .b64 	%rd<11>;
	.reg .b64 	%fd<3>;

	ld.param.u64 	%rd5, [mutate_weights2_param_0];
	ld.param.u64 	%rd6, [mutate_weights2_param_1];
	cvta.to.global.u64 	%rd1, %rd5;
	cvta.to.global.u64 	%rd2, %rd6;
	mov.u32 	%r1, %tid.x;
	mov.u32 	%r2, %tid.y;
	ld.global.u32 	%r8, [%rd2];
	mad.lo.s32 	%r6, %r8, %r1, %r2;
	mul.wide.s32 	%rd7, %r6, 8;
	add.s64 	%rd3, %rd1, %rd7;
	ld.global.f64 	%fd1, [%rd3];
	setp.geu.f64 	%p1, %fd1, 0d0000000000000000;
	@%p1 bra 	$L__BB65_2;
	mov.b64 	%rd8, 0;
	st.global.u64 	[%rd3], %rd8;
	ld.global.u32 	%r8, [%rd2];
$L__BB65_2:
	mad.lo.s32 	%r7, %r8, %r1, %r2;
	mul.wide.s32 	%rd9, %r7, 8;
	add.s64 	%rd4, %rd1, %rd9;
	ld.global.f64 	%fd2, [%rd4];
	setp.leu.f64 	%p2, %fd2, 0d3FF0000000000000;
	@%p2 bra 	$L__BB65_4;
	mov.b64 	%rd10, 4607182418800017408;
	st.global.u64 	[%rd4], %rd10;
$L__BB65_4:
	ret;

}
	// .globl	mutate_weights3
.visible .entry mutate_weights3(
	.param .u64 .ptr .align 1 mutate_weights3_param_0,
	.param .u64 .ptr .align 1 mutate_weights3_param_1
)
{
	.reg .pred 	%p<5>;
	.reg .b32 	%r<18>;
	.reg .b64 	%rd<17>;
	.reg .b64 	%fd<5>;

	ld.param.u64 	%rd7, [mutate_weights3_param_0];
	ld.param.u64 	%rd8, [mutate_weights3_param_1];
	cvta.to.global.u64 	%rd1, %rd7;
	cvta.to.global.u64 	%rd2, %rd8;
	mov.u32 	%r1, %tid.x;
	ld.global.u32 	%r16, [%rd2];
	shl.b32 	%r9, %r16, 2;
	add.s32 	%r10, %r9, %r1;
	mul.wide.s32 	%rd9, %r10, 8;
	add.s64 	%rd3, %rd1, %rd9;
	ld.global.f64 	%fd1, [%rd3];
	setp.geu.f64 	%p1, %fd1, 0d0000000000000000;
	@%p1 bra 	$L__BB66_2;
	mov.b64 	%rd10, 0;
	st.global.u64 	[%rd3], %rd10;
	ld.global.u32 	%r16, [%rd2];
$L__BB66_2:
	shl.b32 	%r11, %r16, 2;
	add.s32 	%r12, %r11, %r1;
	mul.wide.s32 	%rd11, %r12, 8;
	add.s64 	%rd4, %rd1, %rd11;
	ld.global.f64 	%fd2, [%rd4];
	setp.leu.f64 	%p2, %fd2, 0d3FE0000000000000;
	@%p2 bra 	$L__BB66_4;
	mov.b64 	%rd12, 4602678819172646912;
	st.global.u64 	[%rd4], %rd12;
	ld.global.u32 	%r16, [%rd2];
$L__BB66_4:
	mad.lo.s32 	%r13, %r16, 5, %r1;
	mul.wide.s32 	%rd13, %r13, 8;
	add.s64 	%rd5, %rd1, %rd13;
	ld.global.f64 	%fd3, [%rd5];
	setp.geu.f64 	%p3, %fd3, 0d0000000000000000;
	@%p3 bra 	$L__BB66_6;
	mov.b64 	%rd14, 0;
	st.global.u64 	[%rd5], %rd14;
	ld.global.u32 	%r16, [%rd2];
$L__BB66_6:
	mad.lo.s32 	%r14, %r16, 5, %r1;
	mul.wide.s32 	%rd15, %r14, 8;
	add.s64 	%rd6, %rd1, %rd15;
	ld.global.f64 	%fd4, [%rd6];
	setp.leu.f64 	%p4, %fd4, 0d4000000000000000;
	@%p4 bra 	$L__BB66_8;
	mov.b64 	%rd16, 4611686018427387904;
	st.global.u64 	[%rd6], %rd16;
$L__BB66_8:
	ret;

}
.func  (.param .align 16 .b8 func_retval0[16]) __internal_trig_reduction_slowpathd(
	.param .b64 __internal_trig_reduction_slowpathd_param_0
)
{
	.local .align 8 .b8 	__local_depot67[40];
	.reg .b64 	%SP;
	.reg .b64 	%SPL;
	.reg .pred 	%p<10>;
	.reg .b32 	%r<47>;
	.reg .b64 	%rd<74>;
	.reg .b64 	%fd<5>;

	mov.u64 	%SPL, __local_depot67;
	ld.param.f64 	%fd4, [__internal_trig_reduction_slowpathd_param_0];
	add.u64 	%rd1, %SPL, 0;
	{
	.reg .b32 %temp; 
	mov.b64 	{%temp, %r1}, %fd4;
	}
	shr.u32 	%r2, %r1, 20;
	and.b32  	%r3, %r2, 2047;
	setp.eq.s32 	%p1, %r3, 2047;
	mov.b32 	%r46, 0;
	@%p1 bra 	$L__BB67_9;
	add.s32 	%r20, %r3, -1024;
	mov.b64 	%rd20, %fd4;
	shl.b64 	%rd2, %rd20, 11;
	shr.u32 	%r4, %r20, 6;
	sub.s32 	%r45, 15, %r4;
	sub.s32 	%r21, 19, %r4;
	setp.lt.u32 	%p2, %r20, 128;
	selp.b32 	%r6, 18, %r21, %p2;
	setp.ge.s32 	%p3, %r45, %r6;
	mov.b64 	%rd70, 0;
	@%p3 bra 	$L__BB67_4;
	add.s32 	%r23, %r6, %r4;
	neg.s32 	%r43, %r23;
	or.b64  	%rd3, %rd2, -9223372036854775808;
	mov.b64 	%rd70, 0;
	mov.b32 	%r42, 0;
	mov.u64 	%rd25, __cudart_i2opi_d;
	mov.u32 	%r44, %r45;
$L__BB67_3:
	.pragma "nounroll";
	mul.wide.s32 	%rd22, %r42, 8;
	add.s64 	%rd23, %rd1, %rd22;
	mul.wide.s32 	%rd24, %r44, 8;
	add.s64 	%rd26, %rd25, %rd24;
	ld.global.nc.u64 	%rd27, [%rd26];
	{
	.reg .u32 %r0, %r1, %r2, %r3, %alo, %ahi, %blo, %bhi, %clo, %chi;
	mov.b64 	{%alo,%ahi}, %rd27;
	mov.b64 	{%blo,%bhi}, %rd3;
	mov.b64 	{%clo,%chi}, %rd70;
	mad.lo.cc.u32 	%r0, %alo, %blo, %clo;
	madc.hi.cc.u32 	%r1, %alo, %blo, %chi;
	madc.hi.u32 	%r2, %alo, %bhi, 0;
	mad.lo.cc.u32 	%r1, %alo, %bhi, %r1;
	madc.hi.cc.u32 	%r2, %ahi, %blo, %r2;
	madc.hi.u32 	%r3, %ahi, %bhi, 0;
	mad.lo.cc.u32 	%r1, %ahi, %blo, %r1;
	madc.lo.cc.u32 	%r2, %ahi, %bhi, %r2;
	addc.u32 	%r3, %r3, 0;
	mov.b64 	%rd28, {%r0,%r1};
	mov.b64 	%rd70, {%r2,%r3};
	}
	st.local.u64 	[%rd23], %rd28;
	add.s32 	%r44, %r44, 1;
	add.s32 	%r43, %r43, 1;
	add.s32 	%r42, %r42, 1;
	setp.ne.s32 	%p4, %r43, -15;
	mov.u32 	%r45, %r6;
	@%p4 bra 	$L__BB67_3;
$L__BB67_4:
	cvt.s64.s32 	%rd29, %r45;
	cvt.u64.u32 	%rd30, %r4;
	add.s64 	%rd31, %rd30, %rd29;
	shl.b64 	%rd32, %rd31, 3;
	add.s64 	%rd33, %rd1, %rd32;
	st.local.u64 	[%rd33+-120], %rd70;
	and.b32  	%r15, %r2, 63;
	ld.local.u64 	%rd72, [%rd1+16];
	ld.local.u64 	%rd71, [%rd1+24];
	setp.eq.s32 	%p5, %r15, 0;
	@%p5 bra 	$L__BB67_6;
	shl.b64 	%rd34, %rd71, %r15;
	shr.u64 	%rd35, %rd72, 1;
	xor.b32  	%r24, %r15, 63;
	shr.u64 	%rd36, %rd35, %r24;
	or.b64  	%rd71, %rd34, %rd36;
	ld.local.u64 	%rd37, [%rd1+8];
	shl.b64 	%rd38, %rd72, %r15;
	shr.u64 	%rd39, %rd37, 1;
	shr.u64 	%rd40, %rd39, %r24;
	or.b64  	%rd72, %rd38, %rd40;
$L__BB67_6:
	and.b32  	%r25, %r1, -2147483648;
	shr.u64 	%rd41, %rd71, 62;
	cvt.u32.u64 	%r26, %rd41;
	mov.b64 	{%r27, %r28}, %rd71;
	mov.b64 	{%r29, %r30}, %rd72;
	shf.l.wrap.b32 	%r31, %r30, %r27, 2;
	shf.l.wrap.b32 	%r32, %r27, %r28, 2;
	mov.b64 	%rd42, {%r31, %r32};
	shl.b64 	%rd43, %rd72, 2;
	shr.u64 	%rd44, %rd42, 63;
	cvt.u32.u64 	%r33, %rd44;
	add.s32 	%r34, %r33, %r26;
	setp.eq.s32 	%p6, %r25, 0;
	neg.s32 	%r35, %r34;
	selp.b32 	%r46, %r34, %r35, %p6;
	setp.gt.s64 	%p7, %rd42, -1;
	mov.b64 	%rd45, 0;
	{
	.reg .u32 %r0, %r1, %r2, %r3, %a0, %a1, %a2, %a3, %b0, %b1, %b2, %b3;
	mov.b64 	{%a0,%a1}, %rd45;
	mov.b64 	{%a2,%a3}, %rd45;
	mov.b64 	{%b0,%b1}, %rd43;
	mov.b64 	{%b2,%b3}, %rd42;
	sub.cc.u32 	%r0, %a0, %b0;
	subc.cc.u32 	%r1, %a1, %b1;
	subc.cc.u32 	%r2, %a2, %b2;
	subc.u32 	%r3, %a3, %b3;
	mov.b64 	%rd46, {%r0,%r1};
	mov.b64 	%rd47, {%r2,%r3};
	}
	xor.b32  	%r36, %r25, -2147483648;
	selp.b64 	%rd73, %rd42, %rd47, %p7;
	selp.b64 	%rd14, %rd43, %rd46, %p7;
	selp.b32 	%r17, %r25, %r36, %p7;
	clz.b64 	%r37, %rd73;
	cvt.u64.u32 	%rd15, %r37;
	setp.eq.s32 	%p8, %r37, 0;
	@%p8 bra 	$L__BB67_8;
	cvt.u32.u64 	%r38, %rd15;
	and.b32  	%r39, %r38, 63;
	shl.b64 	%rd48, %rd73, %r39;
	shr.u64 	%rd49, %rd14, 1;
	not.b32 	%r40, %r38;
	and.b32  	%r41, %r40, 63;
	shr.u64 	%rd50, %rd49, %r41;
	or.b64  	%rd73, %rd48, %rd50;
$L__BB67_8:
	mov.b64 	%rd51, -3958705157555305931;
	{
	.reg .u32 %r0, %r1, %r2, %r3, %alo, %ahi, %blo, %bhi;
	mov.b64 	{%alo,%ahi}, %rd73;
	mov.b64 	{%blo,%bhi}, %rd51;
	mul.lo.u32 	%r0, %alo, %blo;
	mul.hi.u32 	%r1, %alo, %blo;
	mad.lo.cc.u32 	%r1, %alo, %bhi, %r1;
	madc.hi.u32 	%r2, %alo, %bhi, 0;
	mad.lo.cc.u32 	%r1, %ahi, %blo, %r1;
	madc.hi.cc.u32 	%r2, %ahi, %blo, %r2;
	madc.hi.u32 	%r3, %ahi, %bhi, 0;
	mad.lo.cc.u32 	%r2, %ahi, %bhi, %r2;
	addc.u32 	%r3, %r3, 0;
	mov.b64 	%rd52, {%r0,%r1};
	mov.b64 	%rd53, {%r2,%r3};
	}
	setp.gt.s64 	%p9, %rd53, 0;
	{
	.reg .u32 %r0, %r1, %r2, %r3, %a0, %a1, %a2, %a3, %b0, %b1, %b2, %b3;
	mov.b64 	{%a0,%a1}, %rd52;
	mov.b64 	{%a2,%a3}, %rd53;
	mov.b64 	{%b0,%b1}, %rd52;
	mov.b64 	{%b2,%b3}, %rd53;
	add.cc.u32 	%r0, %a0, %b0;
	addc.cc.u32 	%r1, %a1, %b1;
	addc.cc.u32 	%r2, %a2, %b2;
	addc.u32 	%r3, %a3, %b3;
	mov.b64 	%rd54, {%r0,%r1};
	mov.b64 	%rd55, {%r2,%r3};
	}
	selp.b64 	%rd56, %rd55, %rd53, %p9;
	selp.s64 	%rd57, -1, 0, %p9;
	sub.s64 	%rd58, %rd57, %rd15;
	cvt.u64.u32 	%rd59, %r17;
	shl.b64 	%rd60, %rd59, 32;
	add.s64 	%rd61, %rd56, 1;
	shr.u64 	%rd62, %rd61, 10;
	add.s64 	%rd63, %rd62, 1;
	shr.u64 	%rd64, %rd63, 1;
	shl.b64 	%rd65, %rd58, 52;
	add.s64 	%rd66, %rd65, %rd64;
	add.s64 	%rd67, %rd66, 4602678819172646912;
	or.b64  	%rd68, %rd67, %rd60;
	mov.b64 	%fd4, %rd68;
$L__BB67_9:
	st.param.f64 	[func_retval0], %fd4;
	st.param.b32 	[func_retval0+8], %r46;
	ret;

}
.func  (.param .b64 func_retval0) __internal_accurate_pow(
	.param .b64 __internal_accurate_pow_param_0,
	.param .b64 __internal_accurate_pow_param_1
)
{
	.reg .pred 	%p<8>;
	.reg .b32 	%r<49>;
	.reg .b32 	%f<3>;
	.reg .b64 	%fd<109>;

	ld.param.f64 	%fd10, [__internal_accurate_pow_param_0];
	ld.param.f64 	%fd11, [__internal_accurate_pow_param_1];
	{
	.reg .b32 %temp; 
	mov.b64 	{%temp, %r46}, %fd10;
	}
	{
	.reg .b32 %temp; 
	mov.b64 	{%r45, %temp}, %fd10;
	}
	shr.u32 	%r47, %r46, 20;
	setp.gt.u32 	%p1, %r46, 1048575;
	@%p1 bra 	$L__BB68_2;
	mul.f64 	%fd12, %fd10, 0d4350000000000000;
	{
	.reg .b32 %temp; 
	mov.b64 	{%temp, %r46}, %fd12;
	}
	{
	.reg .b32 %temp; 
	mov.b64 	{%r45, %temp}, %fd12;
	}
	shr.u32 	%r16, %r46, 20;
	add.s32 	%r47, %r16, -54;
$L__BB68_2:
	add.s32 	%r48, %r47, -1023;
	and.b32  	%r17, %r46, -2146435073;
	or.b32  	%r18, %r17, 1072693248;
	mov.b64 	%fd107, {%r45, %r18};
	setp.lt.u32 	%p2, %r18, 1073127583;
	@%p2 bra 	$L__BB68_4;
	{
	.reg .b32 %temp; 
	mov.b64 	{%r19, %temp}, %fd107;
	}
	{
	.reg .b32 %temp; 
	mov.b64 	{%temp, %r20}, %fd107;
	}
	add.s32 	%r21, %r20, -1048576;
	mov.b64 	%fd107, {%r19, %r21};
	add.s32 	%r48, %r47, -1022;
$L__BB68_4:
	add.f64 	%fd13, %fd107, 0dBFF0000000000000;
	add.f64 	%fd14, %fd107, 0d3FF0000000000000;
	rcp.approx.ftz.f64 	%fd15, %fd14;
	neg.f64 	%fd16, %fd14;
	fma.rn.f64 	%fd17, %fd16, %fd15, 0d3FF0000000000000;
	fma.rn.f64 	%fd18, %fd17, %fd17, %fd17;
	fma.rn.f64 	%fd19, %fd18, %fd15, %fd15;
	mul.f64 	%fd20, %fd13, %fd19;
	fma.rn.f64 	%fd21, %fd13, %fd19, %fd20;
	mul.f64 	%fd22, %fd21, %fd21;
	fma.rn.f64 	%fd23, %fd22, 0d3EB0F5FF7D2CAFE2, 0d3ED0F5D241AD3B5A;
	fma.rn.f64 	%fd24, %fd23, %fd22, 0d3EF3B20A75488A3F;
	fma.rn.f64 	%fd25, %fd24, %fd22, 0d3F1745CDE4FAECD5;
	fma.rn.f64 	%fd26, %fd25, %fd22, 0d3F3C71C7258A578B;
	fma.rn.f64 	%fd27, %fd26, %fd22, 0d3F6249249242B910;
	fma.rn.f64 	%fd28, %fd27, %fd22, 0d3F89999999999DFB;
	sub.f64 	%fd29, %fd13, %fd21;
	add.f64 	%fd30, %fd29, %fd29;
	neg.f64 	%fd31, %fd21;
	fma.rn.f64 	%fd32, %fd31, %fd13, %fd30;
	mul.f64 	%fd33, %fd19, %fd32;
	fma.rn.f64 	%fd34, %fd22, %fd28, 0d3FB5555555555555;
	mov.f64 	%fd35, 0d3FB5555555555555;
	sub.f64 	%fd36, %fd35, %fd34;
	fma.rn.f64 	%fd37, %fd22, %fd28, %fd36;
	add.f64 	%fd38, %fd37, 0dBC46A4CB00B9E7B0;
	add.f64 	%fd39, %fd34, %fd38;
	sub.f64 	%fd40, %fd34, %fd39;
	add.f64 	%fd41, %fd38, %fd40;
	mul.rn.f64 	%fd42, %fd21, %fd21;
	neg.f64 	%fd43, %fd42;
	fma.rn.f64 	%fd44, %fd21, %fd21, %fd43;
	{
	.reg .b32 %temp; 
	mov.b64 	{%r22, %temp}, %fd33;
	}
	{
	.reg .b32 %temp; 
	mov.b64 	{%temp, %r23}, %fd33;
	}
	add.s32 	%r24, %r23, 1048576;
	mov.b64 	%fd45, {%r22, %r24};
	fma.rn.f64 	%fd46, %fd21, %fd45, %fd44;
	mul.rn.f64 	%fd47, %fd42, %fd21;
	neg.f64 	%fd48, %fd47;
	fma.rn.f64 	%fd49, %fd42, %fd21, %fd48;
	fma.rn.f64 	%fd50, %fd42, %fd33, %fd49;
	fma.rn.f64 	%fd51, %fd46, %fd21, %fd50;
	mul.rn.f64 	%fd52, %fd39, %fd47;
	neg.f64 	%fd53, %fd52;
	fma.rn.f64 	%fd54, %fd39, %fd47, %fd53;
	fma.rn.f64 	%fd55, %fd39, %fd51, %fd54;
	fma.rn.f64 	%fd56, %fd41, %fd47, %fd55;
	add.f64 	%fd57, %fd52, %fd56;
	sub.f64 	%fd58, %fd52, %fd57;
	add.f64 	%fd59, %fd56, %fd58;
	add.f64 	%fd60, %fd21, %fd57;
	sub.f64 	%fd61, %fd21, %fd60;
	add.f64 	%fd62, %fd57, %fd61;
	add.f64 	%fd63, %fd59, %fd62;
	add.f64 	%fd64, %fd33, %fd63;
	add.f64 	%fd65, %fd60, %fd64;
	sub.f64 	%fd66, %fd60, %fd65;
	add.f64 	%fd67, %fd64, %fd66;
	xor.b32  	%r25, %r48, -2147483648;
	mov.b32 	%r26, 1127219200;
	mov.b64 	%fd68, {%r25, %r26};
	mov.b32 	%r27, -2147483648;
	mov.b64 	%fd69, {%r27, %r26};
	sub.f64 	%fd70, %fd68, %fd69;
	fma.rn.f64 	%fd71, %fd70, 0d3FE62E42FEFA39EF, %fd65;
	fma.rn.f64 	%fd72, %fd70, 0dBFE62E42FEFA39EF, %fd71;
	sub.f64 	%fd73, %fd72, %fd65;
	sub.f64 	%fd74, %fd67, %fd73;
	fma.rn.f64 	%fd75, %fd70, 0d3C7ABC9E3B39803F, %fd74;
	add.f64 	%fd76, %fd71, %fd75;
	sub.f64 	%fd77, %fd71, %fd76;
	add.f64 	%fd78, %fd75, %fd77;
	{
	.reg .b32 %temp; 
	mov.b64 	{%temp, %r28}, %fd11;
	}
	{
	.reg .b32 %temp; 
	mov.b64 	{%r29, %temp}, %fd11;
	}
	shl.b32 	%r30, %r28, 1;
	setp.gt.u32 	%p3, %r30, -33554433;
	and.b32  	%r31, %r28, -15728641;
	selp.b32 	%r32, %r31, %r28, %p3;
	mov.b64 	%fd79, {%r29, %r32};
	mul.rn.f64 	%fd80, %fd76, %fd79;
	neg.f64 	%fd81, %fd80;
	fma.rn.f64 	%fd82, %fd76, %fd79, %fd81;
	fma.rn.f64 	%fd83, %fd78, %fd79, %fd82;
	add.f64 	%fd4, %fd80, %fd83;
	sub.f64 	%fd84, %fd80, %fd4;
	add.f64 	%fd5, %fd83, %fd84;
	fma.rn.f64 	%fd85, %fd4, 0d3FF71547652B82FE, 0d4338000000000000;
	{
	.reg .b32 %temp; 
	mov.b64 	{%r13, %temp}, %fd85;
	}
	mov.f64 	%fd86, 0dC338000000000000;
	add.rn.f64 	%fd87, %fd85, %fd86;
	fma.rn.f64 	%fd88, %fd87, 0dBFE62E42FEFA39EF, %fd4;
	fma.rn.f64 	%fd89, %fd87, 0dBC7ABC9E3B39803F, %fd88;
	fma.rn.f64 	%fd90, %fd89, 0d3E5ADE1569CE2BDF, 0d3E928AF3FCA213EA;
	fma.rn.f64 	%fd91, %fd90, %fd89, 0d3EC71DEE62401315;
	fma.rn.f64 	%fd92, %fd91, %fd89, 0d3EFA01997C89EB71;
	fma.rn.f64 	%fd93, %fd92, %fd89, 0d3F2A01A014761F65;
	fma.rn.f64 	%fd94, %fd93, %fd89, 0d3F56C16C1852B7AF;
	fma.rn.f64 	%fd95, %fd94, %fd89, 0d3F81111111122322;
	fma.rn.f64 	%fd96, %fd95, %fd89, 0d3FA55555555502A1;
	fma.rn.f64 	%fd97, %fd96, %fd89, 0d3FC5555555555511;
	fma.rn.f64 	%fd98, %fd97, %fd89, 0d3FE000000000000B;
	fma.rn.f64 	%fd99, %fd98, %fd89, 0d3FF0000000000000;
	fma.rn.f64 	%fd100, %fd99, %fd89, 0d3FF0000000000000;
	{
	.reg .b32 %temp; 
	mov.b64 	{%r14, %temp}, %fd100;
	}
	{
	.reg .b32 %temp; 
	mov.b64 	{%temp, %r15}, %fd100;
	}
	shl.b32 	%r33, %r13, 20;
	add.s32 	%r34, %r33, %r15;
	mov.b64 	%fd108, {%r14, %r34};
	{
	.reg .b32 %temp; 
	mov.b64 	{%temp, %r35}, %fd4;
	}
	mov.b32 	%f2, %r35;
	abs.f32 	%f1, %f2;
	setp.lt.f32 	%p4, %f1, 0f4086232B;
	@%p4 bra 	$L__BB68_7;
	setp.lt.f64 	%p5, %fd4, 0d0000000000000000;
	add.f64 	%fd101, %fd4, 0d7FF0000000000000;
	selp.f64 	%fd108, 0d0000000000000000, %fd101, %p5;
	setp.geu.f32 	%p6, %f1, 0f40874800;
	@%p6 bra 	$L__BB68_7;
	shr.u32 	%r36, %r13, 31;
	add.s32 	%r37, %r13, %r36;
	shr.s32 	%r38, %r37, 1;
	shl.b32 	%r39, %r38, 20;
	add.s32 	%r40, %r15, %r39;
	mov.b64 	%fd102, {%r14, %r40};
	sub.s32 	%r41, %r13, %r38;
	shl.b32 	%r42, %r41, 20;
	add.s32 	%r43, %r42, 1072693248;
	mov.b32 	%r44, 0;
	mov.b64 	%fd103, {%r44, %r43};
	mul.f64 	%fd108, %fd103, %fd102;
$L__BB68_7:
	abs.f64 	%fd104, %fd108;
	setp.eq.f64 	%p7, %fd104, 0d7FF0000000000000;
	fma.rn.f64 	%fd105, %fd108, %fd5, %fd108;
	selp.f64 	%fd106, %fd108, %fd105, %p7;
	st.param.f64 	[func_retval0], %fd106;
	ret;

}


// ===== COMPILED SASS (sm_100) =====

	.target	sm_100

	.elftype	@"ET_EXEC"


//--------------------- .note.nv.tkinfo           --------------------------
	.section	.note.nv.tkinfo,"",@"SHT_NOTE"
	.sectionflags	@"SHF_NOTE_NV_TKINFO"
	.tkinfo
        /*0018*/ 	.word	0x00000002
        /*0030*/ 	.string	""
        /*0030*/ 	.string	"ptxas"
        /*0030*/ 	.string	"Cuda compilation tools, release 13.0, V13.0.88"
        /*0030*/ 	.string	"Build cuda_13.0.r13.0/compiler.36424714_0"
        /*0030*/ 	.string	"-arch sm_100 -m 64 "



//--------------------- .note.nv.cuinfo           --------------------------
	.section	.note.nv.cuinfo,"",@"SHT_NOTE"
	.sectionflags	@"SHF_NOTE_NV_CUINFO"
        /*0018*/ 	.short	0x0002
        /*001a*/ 	.short	0x0064
        /*001c*/ 	.short	0x0082
	.zero		2


//--------------------- .nv.info                  --------------------------
	.section	.nv.info,"",@"SHT_CUDA_INFO"
	.align	4


	//----- nvinfo : EIATTR_REGCOUNT
	.align		4
        /*0000*/ 	.byte	0x04, 0x2f
        /*0002*/ 	.short	(.L_63 - .L_62)
	.align		4
.L_62:
        /*0004*/ 	.word	index@(test_mesh_params)
        /*0008*/ 	.word	0x00000018


	//----- nvinfo : EIATTR_FRAME_SIZE
	.align		4
.L_63:
        /*000c*/ 	.byte	0x04, 0x11
        /*000e*/ 	.short	(.L_65 - .L_64)
	.align		4
.L_64:
        /*0010*/ 	.word	index@(test_mesh_params)
        /*0014*/ 	.word	0x00000018


	//----- nvinfo : EIATTR_REGCOUNT
	.align		4
.L_65:
        /*0018*/ 	.byte	0x04, 0x2f
        /*001a*/ 	.short	(.L_67 - .L_66)
	.align		4
.L_66:
        /*001c*/ 	.word	index@(test_mesh)
        /*0020*/ 	.word	0x00000018


	//----- nvinfo : EIATTR_FRAME_SIZE
	.align		4
.L_67:
        /*0024*/ 	.byte	0x04, 0x11
        /*0026*/ 	.short	(.L_69 - .L_68)
	.align		4
.L_68:
        /*0028*/ 	.word	index@(test_mesh)
        /*002c*/ 	.word	0x00000018


	//----- nvinfo : EIATTR_REGCOUNT
	.align		4
.L_69:
        /*0030*/ 	.byte	0x04, 0x2f
        /*0032*/ 	.short	(.L_71 - .L_70)
	.align		4
.L_70:
        /*0034*/ 	.word	index@(test_position)
        /*0038*/ 	.word	0x00000018


	//----- nvinfo : EIATTR_FRAME_SIZE
	.align		4
.L_71:
        /*003c*/ 	.byte	0x04, 0x11
        /*003e*/ 	.short	(.L_73 - .L_72)
	.align		4
.L_72:
        /*0040*/ 	.word	index@(test_position)
        /*0044*/ 	.word	0x00000008


	//----- nvinfo : EIATTR_REGCOUNT
	.align		4
.L_73:
        /*0048*/ 	.byte	0x04, 0x2f
        /*004a*/ 	.short	(.L_75 - .L_74)
	.align		4
.L_74:
        /*004c*/ 	.word	index@(function)
        /*0050*/ 	.word	0x00000032


	//----- nvinfo : EIATTR_FRAME_SIZE
	.align		4
.L_75:
        /*0054*/ 	.byte	0x04, 0x11
        /*0056*/ 	.short	(.L_77 - .L_76)
	.align		4
.L_76:
        /*0058*/ 	.word	index@($function$__internal_trig_reduction_slowpathd)
        /*005c*/ 	.word	0x00000350


	//----- nvinfo : EIATTR_FRAME_SIZE
	.align		4
.L_77:
        /*0060*/ 	.byte	0x04, 0x11
        /*0062*/ 	.short	(.L_79 - .L_78)
	.align		4
.L_78:
        /*0064*/ 	.word	index@($function$__internal_accurate_pow)
        /*0068*/ 	.word	0x00000350


	//----- nvinfo : EIATTR_FRAME_SIZE
	.align		4
.L_79:
        /*006c*/ 	.byte	0x04, 0x11
        /*006e*/ 	.short	(.L_81 - .L_80)
	.align		4
.L_80:
        /*0070*/ 	.word	index@($__internal_12_$__cuda_sm20_dsqrt_rn_f64_mediumpath_v1)
        /*0074*/ 	.word	0x00000350


	//----- nvinfo : EIATTR_FRAME_SIZE
	.align		4
.L_81:
        /*0078*/ 	.byte	0x04, 0x11
        /*007a*/ 	.short	(.L_83 - .L_82)
	.align		4
.L_82:
        /*007c*/ 	.word	index@($__internal_11_$__cuda_sm20_div_rn_f64_full)
        /*0080*/ 	.word	0x00000350


	//----- nvinfo : EIATTR_FRAME_SIZE
	.align		4
.L_83:
        /*0084*/ 	.byte	0x04, 0x11
        /*0086*/ 	.short	(.L_85 - .L_84)
	.align		4
.L_84:
        /*0088*/ 	.word	index@($__internal_10_$__cuda_sm20_dblrcp_rn_slowpath_v3)
        /*008c*/ 	.word	0x00000350


	//----- nvinfo : EIATTR_FRAME_SIZE
	.align		4
.L_85:
        /*0090*/ 	.byte	0x04, 0x11
        /*0092*/ 	.short	(.L_87 - .L_86)
	.align		4
.L_86:
        /*0094*/ 	.word	index@(function)
        /*0098*/ 	.word	0x00000350


	//----- nvinfo : EIATTR_REGCOUNT
	.align		4
.L_87:
        /*009c*/ 	.byte	0x04, 0x2f
        /*009e*/ 	.short	(.L_89 - .L_88)
	.align		4
.L_88:
        /*00a0*/ 	.word	index@(fast_nondominated_sort2)
        /*00a4*/ 	.word	0x00000012


	//----- nvinfo : EIATTR_FRAME_SIZE
	.align		4
.L_89:
        /*00a8*/ 	.byte	0x04, 0x11
        /*00aa*/ 	.short	(.L_91 - .L_90)
	.align		4
.L_90:
        /*00ac*/ 	.word	index@(fast_nondominated_sort2)
        /*00b0*/ 	.word	0x00000000


	//----- nvinfo : EIATTR_REGCOUNT
	.align		4
.L_91:
        /*00b4*/ 	.byte	0x04, 0x2f
        /*00b6*/ 	.short	(.L_93 - .L_92)
	.align		4
.L_92:
        /*00b8*/ 	.word	index@(fast_nondominated_sort5)
        /*00bc*/ 	.word	0x00000020


	//----- nvinfo : EIATTR_FRAME_SIZE
	.align		4
.L_93:
        /*00c0*/ 	.byte	0x04, 0x11
        /*00c2*/ 	.short	(.L_95 - .L_94)
	.align		4
.L_94:
        /*00c4*/ 	.word	index@(fast_nondominated_sort5)
        /*00c8*/ 	.word	0x00000000


	//----- nvinfo : EIATTR_REGCOUNT
	.align		4
.L_95:
        /*00cc*/ 	.byte	0x04, 0x2f
        /*00ce*/ 	.short	(.L_97 - .L_96)
	.align		4
.L_96:
        /*00d0*/ 	.word	index@(fast_nondominated_sort)
        /*00d4*/ 	.word	0x00000016


	//----- nvinfo : EIATTR_FRAME_SIZE
	.align		4
.L_97:
        /*00d8*/ 	.byte	0x04, 0x11
        /*00da*/ 	.short	(.L_99 - .L_98)
	.align		4
.L_98:
        /*00dc*/ 	.word	index@(fast_nondominated_sort)
        /*00e0*/ 	.word	0x00000000


	//----- nvinfo : EIATTR_REGCOUNT
	.align		4
.L_99:
        /*00e4*/ 	.byte	0x04, 0x2f
        /*00e6*/ 	.short	(.L_101 - .L_100)
	.align		4
.L_100:
        /*00e8*/ 	.word	index@(fast_nondominated_sort4)
        /*00ec*/ 	.word	0x00000016


	//----- nvinfo : EIATTR_FRAME_SIZE
	.align		4
.L_101:
        /*00f0*/ 	.byte	0x04, 0x11
        /*00f2*/ 	.short	(.L_103 - .L_102)
	.align		4
.L_102:
        /*00f4*/ 	.word	index@(fast_nondominated_sort4)
        /*00f8*/ 	.word	0x00000000


	//----- nvinfo : EIATTR_REGCOUNT
	.align		4
.L_103:
        /*00fc*/ 	.byte	0x04, 0x2f
        /*00fe*/ 	.short	(.L_105 - .L_104)
	.align		4
.L_104:
        /*0100*/ 	.word	index@(fast_nondominated_sort4_2)
        /*0104*/ 	.word	0x00000016


	//----- nvinfo : EIATTR_FRAME_SIZE
	.align		4
.L_105:
        /*0108*/ 	.byte	0x04, 0x11
        /*010a*/ 	.short	(.L_107 - .L_106)
	.align		4
.L_106:
        /*010c*/ 	.word	index@(fast_nondominated_sort4_2)
        /*0110*/ 	.word	0x00000000


	//----- nvinfo : EIATTR_REGCOUNT
	.align		4
.L_107:
        /*0114*/ 	.byte	0x04, 0x2f
        /*0116*/ 	.short	(.L_109 - .L_108)
	.align		4
.L_108:
        /*0118*/ 	.word	index@(fast_nondominated_sort7)
        /*011c*/ 	.word	0x00000016


	//----- nvinfo : EIATTR_FRAME_SIZE
	.align		4
.L_109:
        /*0120*/ 	.byte	0x04, 0x11
        /*0122*/ 	.short	(.L_111 - .L_110)
	.align		4
.L_110:
        /*0124*/ 	.word	index@(fast_nondominated_sort7)
        /*0128*/ 	.word	0x00000000


	//----- nvinfo : EIATTR_REGCOUNT
	.align		4
.L_111:
        /*012c*/ 	.byte	0x04, 0x2f
        /*012e*/ 	.short	(.L_113 - .L_112)
	.align		4
.L_112:
        /*0130*/ 	.word	index@(fast_nondominated_sort3)
        /*0134*/ 	.word	0x0000001a


	//----- nvinfo : EIATTR_FRAME_SIZE
	.align		4
.L_113:
        /*0138*/ 	.byte	0x04, 0x11
        /*013a*/ 	.short	(.L_115 - .L_114)
	.align		4
.L_114:
        /*013c*/ 	.word	index@(fast_nondominated_sort3)
        /*0140*/ 	.word	0x00000000


	//----- nvinfo : EIATTR_REGCOUNT
	.align		4
.L_115:
        /*0144*/ 	.byte	0x04, 0x2f
        /*0146*/ 	.short	(.L_117 - .L_116)
	.align		4
.L_116:
        /*0148*/ 	.word	index@(fast_nondominated_sort3_teste)
        /*014c*/ 	.word	0x0000001c


	//----- nvinfo : EIATTR_FRAME_SIZE
	.align		4
.L_117:
        /*0150*/ 	.byte	0x04, 0x11
        /*0152*/ 	.short	(.L_119 - .L_118)
	.align		4
.L_118:
        /*0154*/ 	.word	index@(fast_nondominated_sort3_teste)
        /*0158*/ 	.word	0x00000020


	//----- nvinfo : EIATTR_REGCOUNT
	.align		4
.L_119:
        /*015c*/ 	.byte	0x04, 0x2f
        /*015e*/ 	.short	(.L_121 - .L_120)
	.align		4
.L_120:
        /*0160*/ 	.word	index@(fast_nondominated_sort6)
        /*0164*/ 	.word	0x00000018


	//----- nvinfo : EIATTR_FRAME_SIZE
	.align		4
.L_121:
        /*0168*/ 	.byte	0x04, 0x11
        /*016a*/ 	.short	(.L_123 - .L_122)
	.align		4
.L_122:
        /*016c*/ 	.word	index@(fast_nondominated_sort6)
        /*0170*/ 	.word	0x00000000


	//----- nvinfo : EIATTR_REGCOUNT
	.align		4
.L_123:
        /*0174*/ 	.byte	0x04, 0x2f
        /*0176*/ 	.short	(.L_125 - .L_124)
	.align		4
.L_124:
        /*0178*/ 	.word	index@(print_dominantion_counter)
        /*017c*/ 	.word	0x00000018


	//----- nvinfo : EIATTR_FRAME_SIZE
	.align		4
.L_125:
        /*0180*/ 	.byte	0x04, 0x11
        /*0182*/ 	.short	(.L_127 - .L_126)
	.align		4
.L_126:
        /*0184*/ 	.word	index@(print_dominantion_counter)
        /*0188*/ 	.word	0x00000008


	//----- nvinfo : EIATTR_REGCOUNT
	.align		4
.L_127:
        /*018c*/ 	.byte	0x04, 0x2f
        /*018e*/ 	.short	(.L_129 - .L_128)
	.align		4
.L_128:
        /*0190*/ 	.word	index@(memory_inicialization1)
        /*0194*/ 	.word	0x00000012


	//----- nvinfo : EIATTR_FRAME_SIZE
	.align		4
.L_129:
        /*0198*/ 	.byte	0x04, 0x11
        /*019a*/ 	.short	(.L_131 - .L_130)
	.align		4
.L_130:
        /*019c*/ 	.word	index@(memory_inicialization1)
        /*01a0*/ 	.word	0x00000000


	//----- nvinfo : EIATTR_REGCOUNT
	.align		4
.L_131:
        /*01a4*/ 	.byte	0x04, 0x2f
        /*01a6*/ 	.short	(.L_133 - .L_132)
	.align		4
.L_132:
        /*01a8*/ 	.word	index@(crowding_distance_inicialization)
        /*01ac*/ 	.word	0x00000008


	//----- nvinfo : EIATTR_FRAME_SIZE
	.align		4
.L_133:
        /*01b0*/ 	.byte	0x04, 0x11
        /*01b2*/ 	.short	(.L_135 - .L_134)
	.align		4
.L_134:
        /*01b4*/ 	.word	index@(crowding_distance_inicialization)
        /*01b8*/ 	.word	0x00000000


	//----- nvinfo : EIATTR_REGCOUNT
	.align		4
.L_135:
        /*01bc*/ 	.byte	0x04, 0x2f
        /*01be*/ 	.short	(.L_137 - .L_136)
	.align		4
.L_136:
        /*01c0*/ 	.word	index@(front_sort)
        /*01c4*/ 	.word	0x00000020


	//----- nvinfo : EIATTR_FRAME_SIZE
	.align		4
.L_137:
        /*01c8*/ 	.byte	0x04, 0x11
        /*01ca*/ 	.short	(.L_139 - .L_138)
	.align		4
.L_138:
        /*01cc*/ 	.word	index@(front_sort)
        /*01d0*/ 	.word	0x00000000


	//----- nvinfo : EIATTR_REGCOUNT
	.align		4
.L_139:
        /*01d4*/ 	.byte	0x04, 0x2f
        /*01d6*/ 	.short	(.L_141 - .L_140)
	.align		4
.L_140:
        /*01d8*/ 	.word	index@(front_sort2)
        /*01dc*/ 	.word	0x00000020


	//----- nvinfo : EIATTR_FRAME_SIZE
	.align		4
.L_141:
        /*01e0*/ 	.byte	0x04, 0x11
        /*01e2*/ 	.short	(.L_143 - .L_142)
	.align		4
.L_142:
        /*01e4*/ 	.word	index@(front_sort2)
        /*01e8*/ 	.word	0x00000000


	//----- nvinfo : EIATTR_REGCOUNT
	.align		4
.L_143:
        /*01ec*/ 	.byte	0x04, 0x2f
        /*01ee*/ 	.short	(.L_145 - .L_144)
	.align		4
.L_144:
        /*01f0*/ 	.word	index@(front_sort3)
        /*01f4*/ 	.word	0x00000020


	//----- nvinfo : EIATTR_FRAME_SIZE
	.align		4
.L_145:
        /*01f8*/ 	.byte	0x04, 0x11
        /*01fa*/ 	.short	(.L_147 - .L_146)
	.align		4
.L_146:
        /*01fc*/ 	.word	index@(front_sort3)
        /*0200*/ 	.word	0x00000000


	//----- nvinfo : EIATTR_REGCOUNT
	.align		4
.L_147:
        /*0204*/ 	.byte	0x04, 0x2f
        /*0206*/ 	.short	(.L_149 - .L_148)
	.align		4
.L_148:
        /*0208*/ 	.word	index@(front_sort4)
        /*020c*/ 	.word	0x00000004


	//----- nvinfo : EIATTR_FRAME_SIZE
	.align		4
.L_149:
        /*0210*/ 	.byte	0x04, 0x11
        /*0212*/ 	.short	(.L_151 - .L_150)
	.align		4
.L_150:
        /*0214*/ 	.word	index@(front_sort4)
        /*0218*/ 	.word	0x00000000


	//----- nvinfo : EIATTR_REGCOUNT
	.align		4
.L_151:
        /*021c*/ 	.byte	0x04, 0x2f
        /*021e*/ 	.short	(.L_153 - .L_152)
	.align		4
.L_152:
        /*0220*/ 	.word	index@(front_sort5_par)
        /*0224*/ 	.word	0x00000014


	//----- nvinfo : EIATTR_FRAME_SIZE
	.align		4
.L_153:
        /*0228*/ 	.byte	0x04, 0x11
        /*022a*/ 	.short	(.L_155 - .L_154)
	.align		4
.L_154:
        /*022c*/ 	.word	index@(front_sort5_par)
        /*0230*/ 	.word	0x00000000


	//----- nvinfo : EIATTR_REGCOUNT
	.align		4
.L_155:
        /*0234*/ 	.byte	0x04, 0x2f
        /*0236*/ 	.short	(.L_157 - .L_156)
	.align		4
.L_156:
        /*0238*/ 	.word	index@(front_sort5_impar)
        /*023c*/ 	.word	0x00000014


	//----- nvinfo : EIATTR_FRAME_SIZE
	.align		4
.L_157:
        /*0240*/ 	.byte	0x04, 0x11
        /*0242*/ 	.short	(.L_159 - .L_158)
	.align		4
.L_158:
        /*0244*/ 	.word	index@(front_sort5_impar)
        /*0248*/ 	.word	0x00000000


	//----- nvinfo : EIATTR_REGCOUNT
	.align		4
.L_159:
        /*024c*/ 	.byte	0x04, 0x2f
        /*024e*/ 	.short	(.L_161 - .L_160)
	.align		4
.L_160:
        /*0250*/ 	.word	index@(front_sort_crowding_distance)
        /*0254*/ 	.word	0x0000001c


	//----- nvinfo : EIATTR_FRAME_SIZE
	.align		4
.L_161:
        /*0258*/ 	.byte	0x04, 0x11
        /*025a*/ 	.short	(.L_163 - .L_162)
	.align		4
.L_162:
        /*025c*/ 	.word	index@(front_sort_crowding_distance)
        /*0260*/ 	.word	0x00000000


	//----- nvinfo : EIATTR_REGCOUNT
	.align		4
.L_163:
        /*0264*/ 	.byte	0x04, 0x2f
        /*0266*/ 	.short	(.L_165 - .L_164)
	.align		4
.L_164:
        /*0268*/ 	.word	index@(front_sort_crowding_distance2)
        /*026c*/ 	.word	0x0000001e


	//----- nvinfo : EIATTR_FRAME_SIZE
	.align		4
.L_165:
        /*0270*/ 	.byte	0x04, 0x11
        /*0272*/ 	.short	(.L_167 - .L_166)
	.align		4
.L_166:
        /*0274*/ 	.word	index@(front_sort_crowding_distance2)
        /*0278*/ 	.word	0x00000000


	//----- nvinfo : EIATTR_REGCOUNT
	.align		4
.L_167:
        /*027c*/ 	.byte	0x04, 0x2f
        /*027e*/ 	.short	(.L_169 - .L_168)
	.align		4
.L_168:
        /*0280*/ 	.word	index@(front_sort_crowding_distance3)
        /*0284*/ 	.word	0x00000020


	//----- nvinfo : EIATTR_FRAME_SIZE
	.align		4
.L_169:
        /*0288*/ 	.byte	0x04, 0x11
        /*028a*/ 	.short	(.L_171 - .L_170)
	.align		4
.L_170:
        /*028c*/ 	.word	index@(front_sort_crowding_distance3)
        /*0290*/ 	.word	0x00000000


	//----- nvinfo : EIATTR_REGCOUNT
	.align		4
.L_171:
        /*0294*/ 	.byte	0x04, 0x2f
        /*0296*/ 	.short	(.L_173 - .L_172)
	.align		4
.L_172:
        /*0298*/ 	.word	index@(front_sort_crowding_distance4)
        /*029c*/ 	.word	0x00000020


	//----- nvinfo : EIATTR_FRAME_SIZE
	.align		4
.L_173:
        /*02a0*/ 	.byte	0x04, 0x11
        /*02a2*/ 	.short	(.L_175 - .L_174)
	.align		4
.L_174:
        /*02a4*/ 	.word	index@(front_sort_crowding_distance4)
        /*02a8*/ 	.word	0x00000000


	//----- nvinfo : EIATTR_REGCOUNT
	.align		4
.L_175:
        /*02ac*/ 	.byte	0x04, 0x2f
        /*02ae*/ 	.short	(.L_177 - .L_176)
	.align		4
.L_176:
        /*02b0*/ 	.word	index@(crowding_distance)
        /*02b4*/ 	.word	0x0000001c


	//----- nvinfo : EIATTR_FRAME_SIZE
	.align		4
.L_177:
        /*02b8*/ 	.byte	0x04, 0x11
        /*02ba*/ 	.short	(.L_179 - .L_178)
	.align		4
.L_178:
        /*02bc*/ 	.word	index@($__internal_9_$__cuda_sm20_div_rn_f64_full)
        /*02c0*/ 	.word	0x00000000


	//----- nvinfo : EIATTR_FRAME_SIZE
	.align		4
.L_179:
        /*02c4*/ 	.byte	0x04, 0x11
        /*02c6*/ 	.short	(.L_181 - .L_180)
	.align		4
.L_180:
        /*02c8*/ 	.word	index@(crowding_distance)
        /*02cc*/ 	.word	0x00000000


	//----- nvinfo : EIATTR_REGCOUNT
	.align		4
.L_181:
        /*02d0*/ 	.byte	0x04, 0x2f
        /*02d2*/ 	.short	(.L_183 - .L_182)
	.align		4
.L_182:
        /*02d4*/ 	.word	index@(crowding_distance2)
        /*02d8*/ 	.word	0x00000022


	//----- nvinfo : EIATTR_FRAME_SIZE
	.align		4
.L_183:
        /*02dc*/ 	.byte	0x04, 0x11
        /*02de*/ 	.short	(.L_185 - .L_184)
	.align		4
.L_184:
        /*02e0*/ 	.word	index@($__internal_8_$__cuda_sm20_div_rn_f64_full)
        /*02e4*/ 	.word	0x00000028


	//----- nvinfo : EIATTR_FRAME_SIZE
	.align		4
.L_185:
        /*02e8*/ 	.byte	0x04, 0x11
        /*02ea*/ 	.short	(.L_187 - .L_186)
	.align		4
.L_186:
        /*02ec*/ 	.word	index@(crowding_distance2)
        /*02f0*/ 	.word	0x00000028


	//----- nvinfo : EIATTR_REGCOUNT
	.align		4
.L_187:
        /*02f4*/ 	.byte	0x04, 0x2f
        /*02f6*/ 	.short	(.L_189 - .L_188)
	.align		4
.L_188:
        /*02f8*/ 	.word	index@(crowding_distance3)
        /*02fc*/ 	.word	0x0000001d


	//----- nvinfo : EIATTR_FRAME_SIZE
	.align		4
.L_189:
        /*0300*/ 	.byte	0x04, 0x11
        /*0302*/ 	.short	(.L_191 - .L_190)
	.align		4
.L_190:
        /*0304*/ 	.word	index@($__internal_7_$__cuda_sm20_div_rn_f64_full)
        /*0308*/ 	.word	0x00000000


	//----- nvinfo : EIATTR_FRAME_SIZE
	.align		4
.L_191:
        /*030c*/ 	.byte	0x04, 0x11
        /*030e*/ 	.short	(.L_193 - .L_192)
	.align		4
.L_192:
        /*0310*/ 	.word	index@(crowding_distance3)
        /*0314*/ 	.word	0x00000000


	//----- nvinfo : EIATTR_REGCOUNT
	.align		4
.L_193:
        /*0318*/ 	.byte	0x04, 0x2f
        /*031a*/ 	.short	(.L_195 - .L_194)
	.align		4
.L_194:
        /*031c*/ 	.word	index@(crowding_distance4)
        /*0320*/ 	.word	0x0000001c


	//----- nvinfo : EIATTR_FRAME_SIZE
	.align		4
.L_195:
        /*0324*/ 	.byte	0x04, 0x11
        /*0326*/ 	.short	(.L_197 - .L_196)
	.align		4
.L_196:
        /*0328*/ 	.word	index@($__internal_6_$__cuda_sm20_div_rn_f64_full)
        /*032c*/ 	.word	0x00000000


	//----- nvinfo : EIATTR_FRAME_SIZE
	.align		4
.L_197:
        /*0330*/ 	.byte	0x04, 0x11
        /*0332*/ 	.short	(.L_199 - .L_198)
	.align		4
.L_198:
        /*0334*/ 	.word	index@(crowding_distance4)
        /*0338*/ 	.word	0x00000000


	//----- nvinfo : EIATTR_REGCOUNT
	.align		4
.L_199:
        /*033c*/ 	.byte	0x04, 0x2f
        /*033e*/ 	.short	(.L_201 - .L_200)
	.align		4
.L_200:
        /*0340*/ 	.word	index@(memory_inicialization2)
        /*0344*/ 	.word	0x00000012


	//----- nvinfo : EIATTR_FRAME_SIZE
	.align		4
.L_201:
        /*0348*/ 	.byte	0x04, 0x11
        /*034a*/ 	.short	(.L_203 - .L_202)
	.align		4
.L_202:
        /*034c*/ 	.word	index@(memory_inicialization2)
        /*0350*/ 	.word	0x00000000


	//----- nvinfo : EIATTR_REGCOUNT
	.align		4
.L_203:
        /*0354*/ 	.byte	0x04, 0x2f
        /*0356*/ 	.short	(.L_205 - .L_204)
	.align		4
.L_204:
        /*0358*/ 	.word	index@(memory_inicialization2_1)
        /*035c*/ 	.word	0x00000012


	//----- nvinfo : EIATTR_FRAME_SIZE
	.align		4
.L_205:
        /*0360*/ 	.byte	0x04, 0x11
        /*0362*/ 	.short	(.L_207 - .L_206)
	.align		4
.L_206:
        /*0364*/ 	.word	index@(memory_inicialization2_1)
        /*0368*/ 	.word	0x00000000


	//----- nvinfo : EIATTR_REGCOUNT
	.align		4
.L_207:
        /*036c*/ 	.byte	0x04, 0x2f
        /*036e*/ 	.short	(.L_209 - .L_208)
	.align		4
.L_208:
        /*0370*/ 	.word	index@(memory_inicialization2_2)
        /*0374*/ 	.word	0x00000014


	//----- nvinfo : EIATTR_FRAME_SIZE
	.align		4
.L_209:
        /*0378*/ 	.byte	0x04, 0x11
        /*037a*/ 	.short	(.L_211 - .L_210)
	.align		4
.L_210:
        /*037c*/ 	.word	index@(memory_inicialization2_2)
        /*0380*/ 	.word	0x00000000


	//----- nvinfo : EIATTR_REGCOUNT
	.align		4
.L_211:
        /*0384*/ 	.byte	0x04, 0x2f
        /*0386*/ 	.short	(.L_213 - .L_212)
	.align		4
.L_212:
        /*0388*/ 	.word	index@(memory_inicialization3)
        /*038c*/ 	.word	0x00000012


	//----- nvinfo : EIATTR_FRAME_SIZE
	.align		4
.L_213:
        /*0390*/ 	.byte	0x04, 0x11
        /*0392*/ 	.short	(.L_215 - .L_214)
	.align		4
.L_214:
        /*0394*/ 	.word	index@(memory_inicialization3)
        /*0398*/ 	.word	0x00000000


	//----- nvinfo : EIATTR_REGCOUNT
	.align		4
.L_215:
        /*039c*/ 	.byte	0x04, 0x2f
        /*039e*/ 	.short	(.L_217 - .L_216)
	.align		4
.L_216:
        /*03a0*/ 	.word	index@(memory_inicialization4)
        /*03a4*/ 	.word	0x00000011


	//----- nvinfo : EIATTR_FRAME_SIZE
	.align		4
.L_217:
        /*03a8*/ 	.byte	0x04, 0x11
        /*03aa*/ 	.short	(.L_219 - .L_218)
	.align		4
.L_218:
        /*03ac*/ 	.word	index@(memory_inicialization4)
        /*03b0*/ 	.word	0x00000000


	//----- nvinfo : EIATTR_REGCOUNT
	.align		4
.L_219:
        /*03b4*/ 	.byte	0x04, 0x2f
        /*03b6*/ 	.short	(.L_221 - .L_220)
	.align		4
.L_220:
        /*03b8*/ 	.word	index@(memory_inicialization5)
        /*03bc*/ 	.word	0x00000018


	//----- nvinfo : EIATTR_FRAME_SIZE
	.align		4
.L_221:
        /*03c0*/ 	.byte	0x04, 0x11
        /*03c2*/ 	.short	(.L_223 - .L_222)
	.align		4
.L_222:
        /*03c4*/ 	.word	index@(memory_inicialization5)
        /*03c8*/ 	.word	0x00000000


	//----- nvinfo : EIATTR_REGCOUNT
	.align		4
.L_223:
        /*03cc*/ 	.byte	0x04, 0x2f
        /*03ce*/ 	.short	(.L_225 - .L_224)
	.align		4
.L_224:
        /*03d0*/ 	.word	index@(update_personal_best)
        /*03d4*/ 	.word	0x00000018


	//----- nvinfo : EIATTR_FRAME_SIZE
	.align		4
.L_225:
        /*03d8*/ 	.byte	0x04, 0x11
        /*03da*/ 	.short	(.L_227 - .L_226)
	.align		4
.L_226:
        /*03dc*/ 	.word	index@(update_personal_best)
        /*03e0*/ 	.word	0x00000000


	//----- nvinfo : EIATTR_REGCOUNT
	.align		4
.L_227:
        /*03e4*/ 	.byte	0x04, 0x2f
        /*03e6*/ 	.short	(.L_229 - .L_228)
	.align		4
.L_228:
        /*03e8*/ 	.word	index@(update_personal_best2)
        /*03ec*/ 	.word	0x00000020


	//----- nvinfo : EIATTR_FRAME_SIZE
	.align		4
.L_229:
        /*03f0*/ 	.byte	0x04, 0x11
        /*03f2*/ 	.short	(.L_231 - .L_230)
	.align		4
.L_230:
        /*03f4*/ 	.word	index@(update_personal_best2)
        /*03f8*/ 	.word	0x00000040


	//----- nvinfo : EIATTR_REGCOUNT
	.align		4
.L_231:
        /*03fc*/ 	.byte	0x04, 0x2f
        /*03fe*/ 	.short	(.L_233 - .L_232)
	.align		4
.L_232:
        /*0400*/ 	.word	index@(update_personal_best3)
        /*0404*/ 	.word	0x0000001e


	//----- nvinfo : EIATTR_FRAME_SIZE
	.align		4
.L_233:
        /*0408*/ 	.byte	0x04, 0x11
        /*040a*/ 	.short	(.L_235 - .L_234)
	.align		4
.L_234:
        /*040c*/ 	.word	index@(update_personal_best3)
        /*0410*/ 	.word	0x00000000


	//----- nvinfo : EIATTR_REGCOUNT
	.align		4
.L_235:
        /*0414*/ 	.byte	0x04, 0x2f
        /*0416*/ 	.short	(.L_237 - .L_236)
	.align		4
.L_236:
        /*0418*/ 	.word	index@(update_personal_best3_validation)
        /*041c*/ 	.word	0x0000001e


	//----- nvinfo : EIATTR_FRAME_SIZE
	.align		4
.L_237:
        /*0420*/ 	.byte	0x04, 0x11
        /*0422*/ 	.short	(.L_239 - .L_238)
	.align		4
.L_238:
        /*0424*/ 	.word	index@(update_personal_best3_validation)
        /*0428*/ 	.word	0x00000000


	//----- nvinfo : EIATTR_REGCOUNT
	.align		4
.L_239:
        /*042c*/ 	.byte	0x04, 0x2f
        /*042e*/ 	.short	(.L_241 - .L_240)
	.align		4
.L_240:
        /*0430*/ 	.word	index@(differential_mutation)
        /*0434*/ 	.word	0x00000035


	//----- nvinfo : EIATTR_FRAME_SIZE
	.align		4
.L_241:
        /*0438*/ 	.byte	0x04, 0x11
        /*043a*/ 	.short	(.L_243 - .L_242)
	.align		4
.L_242:
        /*043c*/ 	.word	index@($differential_mutation$__internal_trig_reduction_slowpathd)
        /*0440*/ 	.word	0x000022c0


	//----- nvinfo : EIATTR_FRAME_SIZE
	.align		4
.L_243:
        /*0444*/ 	.byte	0x04, 0x11
        /*0446*/ 	.short	(.L_245 - .L_244)
	.align		4
.L_244:
        /*0448*/ 	.word	index@($differential_mutation$__internal_accurate_pow)
        /*044c*/ 	.word	0x000022c0


	//----- nvinfo : EIATTR_FRAME_SIZE
	.align		4
.L_245:
        /*0450*/ 	.byte	0x04, 0x11
        /*0452*/ 	.short	(.L_247 - .L_246)
	.align		4
.L_246:
        /*0454*/ 	.word	index@($__internal_5_$__cuda_sm20_dsqrt_rn_f64_mediumpath_v1)
        /*0458*/ 	.word	0x000022c0


	//----- nvinfo : EIATTR_FRAME_SIZE
	.align		4
.L_247:
        /*045c*/ 	.byte	0x04, 0x11
        /*045e*/ 	.short	(.L_249 - .L_248)
	.align		4
.L_248:
        /*0460*/ 	.word	index@($__internal_4_$__cuda_sm20_div_rn_f64_full)
        /*0464*/ 	.word	0x000022c0


	//----- nvinfo : EIATTR_FRAME_SIZE
	.align		4
.L_249:
        /*0468*/ 	.byte	0x04, 0x11
        /*046a*/ 	.short	(.L_251 - .L_250)
	.align		4
.L_250:
        /*046c*/ 	.word	index@($__internal_3_$__cuda_sm20_dblrcp_rn_slowpath_v3)
        /*0470*/ 	.word	0x000022c0


	//----- nvinfo : EIATTR_FRAME_SIZE
	.align		4
.L_251:
        /*0474*/ 	.byte	0x04, 0x11
        /*0476*/ 	.short	(.L_253 - .L_252)
	.align		4
.L_252:
        /*0478*/ 	.word	index@(differential_mutation)
        /*047c*/ 	.word	0x000022c0


	//----- nvinfo : EIATTR_REGCOUNT
	.align		4
.L_253:
        /*0480*/ 	.byte	0x04, 0x2f
        /*0482*/ 	.short	(.L_255 - .L_254)
	.align		4
.L_254:
        /*0484*/ 	.word	index@(inicialize_front0_mem)
        /*0488*/ 	.word	0x00000016


	//----- nvinfo : EIATTR_FRAME_SIZE
	.align		4
.L_255:
        /*048c*/ 	.byte	0x04, 0x11
        /*048e*/ 	.short	(.L_257 - .L_256)
	.align		4
.L_256:
        /*0490*/ 	.word	index@(inicialize_front0_mem)
        /*0494*/ 	.word	0x00000000


	//----- nvinfo : EIATTR_REGCOUNT
	.align		4
.L_257:
        /*0498*/ 	.byte	0x04, 0x2f
        /*049a*/ 	.short	(.L_259 - .L_258)
	.align		4
.L_258:
        /*049c*/ 	.word	index@(inicialize_front0_mem2)
        /*04a0*/ 	.word	0x00000018


	//----- nvinfo : EIATTR_FRAME_SIZE
	.align		4
.L_259:
        /*04a4*/ 	.byte	0x04, 0x11
        /*04a6*/ 	.short	(.L_261 - .L_260)
	.align		4
.L_260:
        /*04a8*/ 	.word	index@(inicialize_front0_mem2)
        /*04ac*/ 	.word	0x00000000


	//----- nvinfo : EIATTR_REGCOUNT
	.align		4
.L_261:
        /*04b0*/ 	.byte	0x04, 0x2f
        /*04b2*/ 	.short	(.L_263 - .L_262)
	.align		4
.L_262:
        /*04b4*/ 	.word	index@(copy)
        /*04b8*/ 	.word	0x0000000c


	//----- nvinfo : EIATTR_FRAME_SIZE
	.align		4
.L_263:
        /*04bc*/ 	.byte	0x04, 0x11
        /*04be*/ 	.short	(.L_265 - .L_264)
	.align		4
.L_264:
        /*04c0*/ 	.word	index@(copy)
        /*04c4*/ 	.word	0x00000000


	//----- nvinfo : EIATTR_REGCOUNT
	.align		4
.L_265:
        /*04c8*/ 	.byte	0x04, 0x2f
        /*04ca*/ 	.short	(.L_267 - .L_266)
	.align		4
.L_266:
        /*04cc*/ 	.word	index@(copy2)
        /*04d0*/ 	.word	0x0000000c


	//----- nvinfo : EIATTR_FRAME_SIZE
	.align		4
.L_267:
        /*04d4*/ 	.byte	0x04, 0x11
        /*04d6*/ 	.short	(.L_269 - .L_268)
	.align		4
.L_268:
        /*04d8*/ 	.word	index@(copy2)
        /*04dc*/ 	.word	0x00000000


	//----- nvinfo : EIATTR_REGCOUNT
	.align		4
.L_269:
        /*04e0*/ 	.byte	0x04, 0x2f
        /*04e2*/ 	.short	(.L_271 - .L_270)
	.align		4
.L_270:
        /*04e4*/ 	.word	index@(copy3)
        /*04e8*/ 	.word	0x00000010


	//----- nvinfo : EIATTR_FRAME_SIZE
	.align		4
.L_271:
        /*04ec*/ 	.byte	0x04, 0x11
        /*04ee*/ 	.short	(.L_273 - .L_272)
	.align		4
.L_272:
        /*04f0*/ 	.word	index@(copy3)
        /*04f4*/ 	.word	0x00000000


	//----- nvinfo : EIATTR_REGCOUNT
	.align		4
.L_273:
        /*04f8*/ 	.byte	0x04, 0x2f
        /*04fa*/ 	.short	(.L_275 - .L_274)
	.align		4
.L_274:
        /*04fc*/ 	.word	index@(sigma_eval)
        /*0500*/ 	.word	0x0000001e


	//----- nvinfo : EIATTR_FRAME_SIZE
	.align		4
.L_275:
        /*0504*/ 	.byte	0x04, 0x11
        /*0506*/ 	.short	(.L_277 - .L_276)
	.align		4
.L_276:
        /*0508*/ 	.word	index@($__internal_2_$__cuda_sm20_div_rn_f64_full)
        /*050c*/ 	.word	0x00000000


	//----- nvinfo : EIATTR_FRAME_SIZE
	.align		4
.L_277:
        /*0510*/ 	.byte	0x04, 0x11
        /*0512*/ 	.short	(.L_279 - .L_278)
	.align		4
.L_278:
        /*0514*/ 	.word	index@(sigma_eval)
        /*0518*/ 	.word	0x00000000


	//----- nvinfo : EIATTR_REGCOUNT
	.align		4
.L_279:
        /*051c*/ 	.byte	0x04, 0x2f
        /*051e*/ 	.short	(.L_281 - .L_280)
	.align		4
.L_280:
        /*0520*/ 	.word	index@(sigma_nearest)
        /*0524*/ 	.word	0x0000001e


	//----- nvinfo : EIATTR_FRAME_SIZE
	.align		4
.L_281:
        /*0528*/ 	.byte	0x04, 0x11
        /*052a*/ 	.short	(.L_283 - .L_282)
	.align		4
.L_282:
        /*052c*/ 	.word	index@($__internal_1_$__cuda_sm20_dsqrt_rn_f64_mediumpath_v1)
        /*0530*/ 	.word	0x00000000


	//----- nvinfo : EIATTR_FRAME_SIZE
	.align		4
.L_283:
        /*0534*/ 	.byte	0x04, 0x11
        /*0536*/ 	.short	(.L_285 - .L_284)
	.align		4
.L_284:
        /*0538*/ 	.word	index@(sigma_nearest)
        /*053c*/ 	.word	0x00000000


	//----- nvinfo : EIATTR_REGCOUNT
	.align		4
.L_285:
        /*0540*/ 	.byte	0x04, 0x2f
        /*0542*/ 	.short	(.L_287 - .L_286)
	.align		4
.L_286:
        /*0544*/ 	.word	index@(move_particle)
        /*0548*/ 	.word	0x00000020


	//----- nvinfo : EIATTR_FRAME_SIZE
	.align		4
.L_287:
        /*054c*/ 	.byte	0x04, 0x11
        /*054e*/ 	.short	(.L_289 - .L_288)
	.align		4
.L_288:
        /*0550*/ 	.word	index@(move_particle)
        /*0554*/ 	.word	0x00003eb0


	//----- nvinfo : EIATTR_REGCOUNT
	.align		4
.L_289:
        /*0558*/ 	.byte	0x04, 0x2f
        /*055a*/ 	.short	(.L_291 - .L_290)
	.align		4
.L_290:
        /*055c*/ 	.word	index@(move_particle2)
        /*0560*/ 	.word	0x00000014


	//----- nvinfo : EIATTR_FRAME_SIZE
	.align		4
.L_291:
        /*0564*/ 	.byte	0x04, 0x11
        /*0566*/ 	.short	(.L_293 - .L_292)
	.align		4
.L_292:
        /*0568*/ 	.word	index@(move_particle2)
        /*056c*/ 	.word	0x00000000


	//----- nvinfo : EIATTR_REGCOUNT
	.align		4
.L_293:
        /*0570*/ 	.byte	0x04, 0x2f
        /*0572*/ 	.short	(.L_295 - .L_294)
	.align		4
.L_294:
        /*0574*/ 	.word	index@(nextgen1)
        /*0578*/ 	.word	0x00000010


	//----- nvinfo : EIATTR_FRAME_SIZE
	.align		4
.L_295:
        /*057c*/ 	.byte	0x04, 0x11
        /*057e*/ 	.short	(.L_297 - .L_296)
	.align		4
.L_296:
        /*0580*/ 	.word	index@(nextgen1)
        /*0584*/ 	.word	0x00000000


	//----- nvinfo : EIATTR_REGCOUNT
	.align		4
.L_297:
        /*0588*/ 	.byte	0x04, 0x2f
        /*058a*/ 	.short	(.L_299 - .L_298)
	.align		4
.L_298:
        /*058c*/ 	.word	index@(population_index_inicialization)
        /*0590*/ 	.word	0x00000008


	//----- nvinfo : EIATTR_FRAME_SIZE
	.align		4
.L_299:
        /*0594*/ 	.byte	0x04, 0x11
        /*0596*/ 	.short	(.L_301 - .L_300)
	.align		4
.L_300:
        /*0598*/ 	.word	index@(population_index_inicialization)
        /*059c*/ 	.word	0x00000000


	//----- nvinfo : EIATTR_REGCOUNT
	.align		4
.L_301:
        /*05a0*/ 	.byte	0x04, 0x2f
        /*05a2*/ 	.short	(.L_303 - .L_302)
	.align		4
.L_302:
        /*05a4*/ 	.word	index@(index_sort_par)
        /*05a8*/ 	.word	0x00000008


	//----- nvinfo : EIATTR_FRAME_SIZE
	.align		4
.L_303:
        /*05ac*/ 	.byte	0x04, 0x11
        /*05ae*/ 	.short	(.L_305 - .L_304)
	.align		4
.L_304:
        /*05b0*/ 	.word	index@(index_sort_par)
        /*05b4*/ 	.word	0x00000000


	//----- nvinfo : EIATTR_REGCOUNT
	.align		4
.L_305:
        /*05b8*/ 	.byte	0x04, 0x2f
        /*05ba*/ 	.short	(.L_307 - .L_306)
	.align		4
.L_306:
        /*05bc*/ 	.word	index@(index_sort_impar)
        /*05c0*/ 	.word	0x00000008


	//----- nvinfo : EIATTR_FRAME_SIZE
	.align		4
.L_307:
        /*05c4*/ 	.byte	0x04, 0x11
        /*05c6*/ 	.short	(.L_309 - .L_308)
	.align		4
.L_308:
        /*05c8*/ 	.word	index@(index_sort_impar)
        /*05cc*/ 	.word	0x00000000


	//----- nvinfo : EIATTR_REGCOUNT
	.align		4
.L_309:
        /*05d0*/ 	.byte	0x04, 0x2f
        /*05d2*/ 	.short	(.L_311 - .L_310)
	.align		4
.L_310:
        /*05d4*/ 	.word	index@(create_next_gen1)
        /*05d8*/ 	.word	0x0000000c


	//----- nvinfo : EIATTR_FRAME_SIZE
	.align		4
.L_311:
        /*05dc*/ 	.byte	0x04, 0x11
        /*05de*/ 	.short	(.L_313 - .L_312)
	.align		4
.L_312:
        /*05e0*/ 	.word	index@(create_next_gen1)
        /*05e4*/ 	.word	0x00000000


	//----- nvinfo : EIATTR_REGCOUNT
	.align		4
.L_313:
        /*05e8*/ 	.byte	0x04, 0x2f
        /*05ea*/ 	.short	(.L_315 - .L_314)
	.align		4
.L_314:
        /*05ec*/ 	.word	index@(create_next_gen2)
        /*05f0*/ 	.word	0x0000000a


	//----- nvinfo : EIATTR_FRAME_SIZE
	.align		4
.L_315:
        /*05f4*/ 	.byte	0x04, 0x11
        /*05f6*/ 	.short	(.L_317 - .L_316)
	.align		4
.L_316:
        /*05f8*/ 	.word	index@(create_next_gen2)
        /*05fc*/ 	.word	0x00000000


	//----- nvinfo : EIATTR_REGCOUNT
	.align		4
.L_317:
        /*0600*/ 	.byte	0x04, 0x2f
        /*0602*/ 	.short	(.L_319 - .L_318)
	.align		4
.L_318:
        /*0604*/ 	.word	index@(index_sort_par2)
        /*0608*/ 	.word	0x00000016


	//----- nvinfo : EIATTR_FRAME_SIZE
	.align		4
.L_319:
        /*060c*/ 	.byte	0x04, 0x11
        /*060e*/ 	.short	(.L_321 - .L_320)
	.align		4
.L_320:
        /*0610*/ 	.word	index@(index_sort_par2)
        /*0614*/ 	.word	0x00000000


	//----- nvinfo : EIATTR_REGCOUNT
	.align		4
.L_321:
        /*0618*/ 	.byte	0x04, 0x2f
        /*061a*/ 	.short	(.L_323 - .L_322)
	.align		4
.L_322:
        /*061c*/ 	.word	index@(index_sort_impar2)
        /*0620*/ 	.word	0x00000016


	//----- nvinfo : EIATTR_FRAME_SIZE
	.align		4
.L_323:
        /*0624*/ 	.byte	0x04, 0x11
        /*0626*/ 	.short	(.L_325 - .L_324)
	.align		4
.L_324:
        /*0628*/ 	.word	index@(index_sort_impar2)
        /*062c*/ 	.word	0x00000000


	//----- nvinfo : EIATTR_REGCOUNT
	.align		4
.L_325:
        /*0630*/ 	.byte	0x04, 0x2f
        /*0632*/ 	.short	(.L_327 - .L_326)
	.align		4
.L_326:
        /*0634*/ 	.word	index@(initial_memory_velocity1)
        /*0638*/ 	.word	0x0000000a


	//----- nvinfo : EIATTR_FRAME_SIZE
	.align		4
.L_327:
        /*063c*/ 	.byte	0x04, 0x11
        /*063e*/ 	.short	(.L_329 - .L_328)
	.align		4
.L_328:
        /*0640*/ 	.word	index@(initial_memory_velocity1)
        /*0644*/ 	.word	0x00000000


	//----- nvinfo : EIATTR_REGCOUNT
	.align		4
.L_329:
        /*0648*/ 	.byte	0x04, 0x2f
        /*064a*/ 	.short	(.L_331 - .L_330)
	.align		4
.L_330:
        /*064c*/ 	.word	index@(initial_memory_velocity2)
        /*0650*/ 	.word	0x00000012


	//----- nvinfo : EIATTR_FRAME_SIZE
	.align		4
.L_331:
        /*0654*/ 	.byte	0x04, 0x11
        /*0656*/ 	.short	(.L_333 - .L_332)
	.align		4
.L_332:
        /*0658*/ 	.word	index@(initial_memory_velocity2)
        /*065c*/ 	.word	0x00000000


	//----- nvinfo : EIATTR_REGCOUNT
	.align		4
.L_333:
        /*0660*/ 	.byte	0x04, 0x2f
        /*0662*/ 	.short	(.L_335 - .L_334)
	.align		4
.L_334:
        /*0664*/ 	.word	index@(initial_memory_velocity3)
        /*0668*/ 	.word	0x00000012


	//----- nvinfo : EIATTR_FRAME_SIZE
	.align		4
.L_335:
        /*066c*/ 	.byte	0x04, 0x11
        /*066e*/ 	.short	(.L_337 - .L_336)
	.align		4
.L_336:
        /*0670*/ 	.word	index@(initial_memory_velocity3)
        /*0674*/ 	.word	0x00000000


	//----- nvinfo : EIATTR_REGCOUNT
	.align		4
.L_337:
        /*0678*/ 	.byte	0x04, 0x2f
        /*067a*/ 	.short	(.L_339 - .L_338)
	.align		4
.L_338:
        /*067c*/ 	.word	index@(initial_memory_velocity)
        /*0680*/ 	.word	0x0000000c


	//----- nvinfo : EIATTR_FRAME_SIZE
	.align		4
.L_339:
        /*0684*/ 	.byte	0x04, 0x11
        /*0686*/ 	.short	(.L_341 - .L_340)
	.align		4
.L_340:
        /*0688*/ 	.word	index@(initial_memory_velocity)
        /*068c*/ 	.word	0x00000000


	//----- nvinfo : EIATTR_REGCOUNT
	.align		4
.L_341:
        /*0690*/ 	.byte	0x04, 0x2f
        /*0692*/ 	.short	(.L_343 - .L_342)
	.align		4
.L_342:
        /*0694*/ 	.word	index@(population_init)
        /*0698*/ 	.word	0x0000001f


	//----- nvinfo : EIATTR_FRAME_SIZE
	.align		4
.L_343:
        /*069c*/ 	.byte	0x04, 0x11
        /*069e*/ 	.short	(.L_345 - .L_344)
	.align		4
.L_344:
        /*06a0*/ 	.word	index@(population_init)
        /*06a4*/ 	.word	0x00000030


	//----- nvinfo : EIATTR_REGCOUNT
	.align		4
.L_345:
        /*06a8*/ 	.byte	0x04, 0x2f
        /*06aa*/ 	.short	(.L_347 - .L_346)
	.align		4
.L_346:
        /*06ac*/ 	.word	index@(init_population)
        /*06b0*/ 	.word	0x00000020


	//----- nvinfo : EIATTR_FRAME_SIZE
	.align		4
.L_347:
        /*06b4*/ 	.byte	0x04, 0x11
        /*06b6*/ 	.short	(.L_349 - .L_348)
	.align		4
.L_348:
        /*06b8*/ 	.word	index@(init_population)
        /*06bc*/ 	.word	0x00000030


	//----- nvinfo : EIATTR_REGCOUNT
	.align		4
.L_349:
        /*06c0*/ 	.byte	0x04, 0x2f
        /*06c2*/ 	.short	(.L_351 - .L_350)
	.align		4
.L_350:
        /*06c4*/ 	.word	index@(mutate_weights)
        /*06c8*/ 	.word	0x0000001f


	//----- nvinfo : EIATTR_FRAME_SIZE
	.align		4
.L_351:
        /*06cc*/ 	.byte	0x04, 0x11
        /*06ce*/ 	.short	(.L_353 - .L_352)
	.align		4
.L_352:
        /*06d0*/ 	.word	index@($__internal_0_$__cuda_sm20_sqrt_rn_f32_slowpath)
        /*06d4*/ 	.word	0x00000030


	//----- nvinfo : EIATTR_FRAME_SIZE
	.align		4
.L_353:
        /*06d8*/ 	.byte	0x04, 0x11
        /*06da*/ 	.short	(.L_355 - .L_354)
	.align		4
.L_354:
        /*06dc*/ 	.word	index@(mutate_weights)
        /*06e0*/ 	.word	0x00000030


	//----- nvinfo : EIATTR_REGCOUNT
	.align		4
.L_355:
        /*06e4*/ 	.byte	0x04, 0x2f
        /*06e6*/ 	.short	(.L_357 - .L_356)
	.align		4
.L_356:
        /*06e8*/ 	.word	index@(mutate_weights2)
        /*06ec*/ 	.word	0x0000000e


	//----- nvinfo : EIATTR_FRAME_SIZE
	.align		4
.L_357:
        /*06f0*/ 	.byte	0x04, 0x11
        /*06f2*/ 	.short	(.L_359 - .L_358)
	.align		4
.L_358:
        /*06f4*/ 	.word	index@(mutate_weights2)
        /*06f8*/ 	.word	0x00000000


	//----- nvinfo : EIATTR_REGCOUNT
	.align		4
.L_359:
        /*06fc*/ 	.byte	0x04, 0x2f
        /*06fe*/ 	.short	(.L_361 - .L_360)
	.align		4
.L_360:
        /*0700*/ 	.word	index@(mutate_weights3)
        /*0704*/ 	.word	0x00000012


	//----- nvinfo : EIATTR_FRAME_SIZE
	.align		4
.L_361:
        /*0708*/ 	.byte	0x04, 0x11
        /*070a*/ 	.short	(.L_363 - .L_362)
	.align		4
.L_362:
        /*070c*/ 	.word	index@(mutate_weights3)
        /*0710*/ 	.word	0x00000000


	//----- nvinfo : EIATTR_MIN_STACK_SIZE
	.align		4
.L_363:
        /*0714*/ 	.byte	0x04, 0x12
        /*0716*/ 	.short	(.L_365 - .L_364)
	.align		4
.L_364:
        /*0718*/ 	.word	index@(mutate_weights3)
        /*071c*/ 	.word	0x00000000


	//----- nvinfo : EIATTR_MIN_STACK_SIZE
	.align		4
.L_365:
        /*0720*/ 	.byte	0x04, 0x12
        /*0722*/ 	.short	(.L_367 - .L_366)
	.align		4
.L_366:
        /*0724*/ 	.word	index@(mutate_weights2)
        /*0728*/ 	.word	0x00000000


	//----- nvinfo : EIATTR_MIN_STACK_SIZE
	.align		4
.L_367:
        /*072c*/ 	.byte	0x04, 0x12
        /*072e*/ 	.short	(.L_369 - .L_368)
	.align		4
.L_368:
        /*0730*/ 	.word	index@(mutate_weights)
        /*0734*/ 	.word	0x00000030


	//----- nvinfo : EIATTR_MIN_STACK_SIZE
	.align		4
.L_369:
        /*0738*/ 	.byte	0x04, 0x12
        /*073a*/ 	.short	(.L_371 - .L_370)
	.align		4
.L_370:
        /*073c*/ 	.word	index@(init_population)
        /*0740*/ 	.word	0x00000030


	//----- nvinfo : EIATTR_MIN_STACK_SIZE
	.align		4
.L_371:
        /*0744*/ 	.byte	0x04, 0x12
        /*0746*/ 	.short	(.L_373 - .L_372)
	.align		4
.L_372:
        /*0748*/ 	.word	index@(population_init)
        /*074c*/ 	.word	0x00000030


	//----- nvinfo : EIATTR_MIN_STACK_SIZE
	.align		4
.L_373:
        /*0750*/ 	.byte	0x04, 0x12
        /*0752*/ 	.short	(.L_375 - .L_374)
	.align		4
.L_374:
        /*0754*/ 	.word	index@(initial_memory_velocity)
        /*0758*/ 	.word	0x00000000


	//----- nvinfo : EIATTR_MIN_STACK_SIZE
	.align		4
.L_375:
        /*075c*/ 	.byte	0x04, 0x12
        /*075e*/ 	.short	(.L_377 - .L_376)
	.align		4
.L_376:
        /*0760*/ 	.word	index@(initial_memory_velocity3)
        /*0764*/ 	.word	0x00000000


	//----- nvinfo : EIATTR_MIN_STACK_SIZE
	.align		4
.L_377:
        /*0768*/ 	.byte	0x04, 0x12
        /*076a*/ 	.short	(.L_379 - .L_378)
	.align		4
.L_378:
        /*076c*/ 	.word	index@(initial_memory_velocity2)
        /*0770*/ 	.word	0x00000000


	//----- nvinfo : EIATTR_MIN_STACK_SIZE
	.align		4
.L_379:
        /*0774*/ 	.byte	0x04, 0x12
        /*0776*/ 	.short	(.L_381 - .L_380)
	.align		4
.L_380:
        /*0778*/ 	.word	index@(initial_memory_velocity1)
        /*077c*/ 	.word	0x00000000


	//----- nvinfo : EIATTR_MIN_STACK_SIZE
	.align		4
.L_381:
        /*0780*/ 	.byte	0x04, 0x12
        /*0782*/ 	.short	(.L_383 - .L_382)
	.align		4
.L_382:
        /*0784*/ 	.word	index@(index_sort_impar2)
        /*0788*/ 	.word	0x00000000


	//----- nvinfo : EIATTR_MIN_STACK_SIZE
	.align		4
.L_383:
        /*078c*/ 	.byte	0x04, 0x12
        /*078e*/ 	.short	(.L_385 - .L_384)
	.align		4
.L_384:
        /*0790*/ 	.word	index@(index_sort_par2)
        /*0794*/ 	.word	0x00000000


	//----- nvinfo : EIATTR_MIN_STACK_SIZE
	.align		4
.L_385:
        /*0798*/ 	.byte	0x04, 0x12
        /*079a*/ 	.short	(.L_387 - .L_386)
	.align		4
.L_386:
        /*079c*/ 	.word	index@(create_next_gen2)
        /*07a0*/ 	.word	0x00000000


	//----- nvinfo : EIATTR_MIN_STACK_SIZE
	.align		4
.L_387:
        /*07a4*/ 	.byte	0x04, 0x12
        /*07a6*/ 	.short	(.L_389 - .L_388)
	.align		4
.L_388:
        /*07a8*/ 	.word	index@(create_next_gen1)
        /*07ac*/ 	.word	0x00000000


	//----- nvinfo : EIATTR_MIN_STACK_SIZE
	.align		4
.L_389:
        /*07b0*/ 	.byte	0x04, 0x12
        /*07b2*/ 	.short	(.L_391 - .L_390)
	.align		4
.L_390:
        /*07b4*/ 	.word	index@(index_sort_impar)
        /*07b8*/ 	.word	0x00000000


	//----- nvinfo : EIATTR_MIN_STACK_SIZE
	.align		4
.L_391:
        /*07bc*/ 	.byte	0x04, 0x12
        /*07be*/ 	.short	(.L_393 - .L_392)
	.align		4
.L_392:
        /*07c0*/ 	.word	index@(index_sort_par)
        /*07c4*/ 	.word	0x00000000


	//----- nvinfo : EIATTR_MIN_STACK_SIZE
	.align		4
.L_393:
        /*07c8*/ 	.byte	0x04, 0x12
        /*07ca*/ 	.short	(.L_395 - .L_394)
	.align		4
.L_394:
        /*07cc*/ 	.word	index@(population_index_inicialization)
        /*07d0*/ 	.word	0x00000000


	//----- nvinfo : EIATTR_MIN_STACK_SIZE
	.align		4
.L_395:
        /*07d4*/ 	.byte	0x04, 0x12
        /*07d6*/ 	.short	(.L_397 - .L_396)
	.align		4
.L_396:
        /*07d8*/ 	.word	index@(nextgen1)
        /*07dc*/ 	.word	0x00000000


	//----- nvinfo : EIATTR_MIN_STACK_SIZE
	.align		4
.L_397:
        /*07e0*/ 	.byte	0x04, 0x12
        /*07e2*/ 	.short	(.L_399 - .L_398)
	.align		4
.L_398:
        /*07e4*/ 	.word	index@(move_particle2)
        /*07e8*/ 	.word	0x00000000


	//----- nvinfo : EIATTR_MIN_STACK_SIZE
	.align		4
.L_399:
        /*07ec*/ 	.byte	0x04, 0x12
        /*07ee*/ 	.short	(.L_401 - .L_400)
	.align		4
.L_400:
        /*07f0*/ 	.word	index@(move_particle)
        /*07f4*/ 	.word	0x00003eb0


	//----- nvinfo : EIATTR_MIN_STACK_SIZE
	.align		4
.L_401:
        /*07f8*/ 	.byte	0x04, 0x12
        /*07fa*/ 	.short	(.L_403 - .L_402)
	.align		4
.L_402:
        /*07fc*/ 	.word	index@(sigma_nearest)
        /*0800*/ 	.word	0x00000000


	//----- nvinfo : EIATTR_MIN_STACK_SIZE
	.align		4
.L_403:
        /*0804*/ 	.byte	0x04, 0x12
        /*0806*/ 	.short	(.L_405 - .L_404)
	.align		4
.L_404:
        /*0808*/ 	.word	index@(sigma_eval)
        /*080c*/ 	.word	0x00000000


	//----- nvinfo : EIATTR_MIN_STACK_SIZE
	.align		4
.L_405:
        /*0810*/ 	.byte	0x04, 0x12
        /*0812*/ 	.short	(.L_407 - .L_406)
	.align		4
.L_406:
        /*0814*/ 	.word	index@(copy3)
        /*0818*/ 	.word	0x00000000


	//----- nvinfo : EIATTR_MIN_STACK_SIZE
	.align		4
.L_407:
        /*081c*/ 	.byte	0x04, 0x12
        /*081e*/ 	.short	(.L_409 - .L_408)
	.align		4
.L_408:
        /*0820*/ 	.word	index@(copy2)
        /*0824*/ 	.word	0x00000000


	//----- nvinfo : EIATTR_MIN_STACK_SIZE
	.align		4
.L_409:
        /*0828*/ 	.byte	0x04, 0x12
        /*082a*/ 	.short	(.L_411 - .L_410)
	.align		4
.L_410:
        /*082c*/ 	.word	index@(copy)
        /*0830*/ 	.word	0x00000000


	//----- nvinfo : EIATTR_MIN_STACK_SIZE
	.align		4
.L_411:
        /*0834*/ 	.byte	0x04, 0x12
        /*0836*/ 	.short	(.L_413 - .L_412)
	.align		4
.L_412:
        /*0838*/ 	.word	index@(inicialize_front0_mem2)
        /*083c*/ 	.word	0x00000000


	//----- nvinfo : EIATTR_MIN_STACK_SIZE
	.align		4
.L_413:
        /*0840*/ 	.byte	0x04, 0x12
        /*0842*/ 	.short	(.L_415 - .L_414)
	.align		4
.L_414:
        /*0844*/ 	.word	index@(inicialize_front0_mem)
        /*0848*/ 	.word	0x00000000


	//----- nvinfo : EIATTR_MIN_STACK_SIZE
	.align		4
.L_415:
        /*084c*/ 	.byte	0x04, 0x12
        /*084e*/ 	.short	(.L_417 - .L_416)
	.align		4
.L_416:
        /*0850*/ 	.word	index@(differential_mutation)
        /*0854*/ 	.word	0x000022c0


	//----- nvinfo : EIATTR_MIN_STACK_SIZE
	.align		4
.L_417:
        /*0858*/ 	.byte	0x04, 0x12
        /*085a*/ 	.short	(.L_419 - .L_418)
	.align		4
.L_418:
        /*085c*/ 	.word	index@(update_personal_best3_validation)
        /*0860*/ 	.word	0x00000000


	//----- nvinfo : EIATTR_MIN_STACK_SIZE
	.align		4
.L_419:
        /*0864*/ 	.byte	0x04, 0x12
        /*0866*/ 	.short	(.L_421 - .L_420)
	.align		4
.L_420:
        /*0868*/ 	.word	index@(update_personal_best3)
        /*086c*/ 	.word	0x00000000


	//----- nvinfo : EIATTR_MIN_STACK_SIZE
	.align		4
.L_421:
        /*0870*/ 	.byte	0x04, 0x12
        /*0872*/ 	.short	(.L_423 - .L_422)
	.align		4
.L_422:
        /*0874*/ 	.word	index@(update_personal_best2)
        /*0878*/ 	.word	0x00000040


	//----- nvinfo : EIATTR_MIN_STACK_SIZE
	.align		4
.L_423:
        /*087c*/ 	.byte	0x04, 0x12
        /*087e*/ 	.short	(.L_425 - .L_424)
	.align		4
.L_424:
        /*0880*/ 	.word	index@(update_personal_best)
        /*0884*/ 	.word	0x00000000


	//----- nvinfo : EIATTR_MIN_STACK_SIZE
	.align		4
.L_425:
        /*0888*/ 	.byte	0x04, 0x12
        /*088a*/ 	.short	(.L_427 - .L_426)
	.align		4
.L_426:
        /*088c*/ 	.word	index@(memory_inicialization5)
        /*0890*/ 	.word	0x00000000


	//----- nvinfo : EIATTR_MIN_STACK_SIZE
	.align		4
.L_427:
        /*0894*/ 	.byte	0x04, 0x12
        /*0896*/ 	.short	(.L_429 - .L_428)
	.align		4
.L_428:
        /*0898*/ 	.word	index@(memory_inicialization4)
        /*089c*/ 	.word	0x00000000


	//----- nvinfo : EIATTR_MIN_STACK_SIZE
	.align		4
.L_429:
        /*08a0*/ 	.byte	0x04, 0x12
        /*08a2*/ 	.short	(.L_431 - .L_430)
	.align		4
.L_430:
        /*08a4*/ 	.word	index@(memory_inicialization3)
        /*08a8*/ 	.word	0x00000000


	//----- nvinfo : EIATTR_MIN_STACK_SIZE
	.align		4
.L_431:
        /*08ac*/ 	.byte	0x04, 0x12
        /*08ae*/ 	.short	(.L_433 - .L_432)
	.align		4
.L_432:
        /*08b0*/ 	.word	index@(memory_inicialization2_2)
        /*08b4*/ 	.word	0x00000000


	//----- nvinfo : EIATTR_MIN_STACK_SIZE
	.align		4
.L_433:
        /*08b8*/ 	.byte	0x04, 0x12
        /*08ba*/ 	.short	(.L_435 - .L_434)
	.align		4
.L_434:
        /*08bc*/ 	.word	index@(memory_inicialization2_1)
        /*08c0*/ 	.word	0x00000000


	//----- nvinfo : EIATTR_MIN_STACK_SIZE
	.align		4
.L_435:
        /*08c4*/ 	.byte	0x04, 0x12
        /*08c6*/ 	.short	(.L_437 - .L_436)
	.align		4
.L_436:
        /*08c8*/ 	.word	index@(memory_inicialization2)
        /*08cc*/ 	.word	0x00000000


	//----- nvinfo : EIATTR_MIN_STACK_SIZE
	.align		4
.L_437:
        /*08d0*/ 	.byte	0x04, 0x12
        /*08d2*/ 	.short	(.L_439 - .L_438)
	.align		4
.L_438:
        /*08d4*/ 	.word	index@(crowding_distance4)
        /*08d8*/ 	.word	0x00000000


	//----- nvinfo : EIATTR_MIN_STACK_SIZE
	.align		4
.L_439:
        /*08dc*/ 	.byte	0x04, 0x12
        /*08de*/ 	.short	(.L_441 - .L_440)
	.align		4
.L_440:
        /*08e0*/ 	.word	index@(crowding_distance3)
        /*08e4*/ 	.word	0x00000000


	//----- nvinfo : EIATTR_MIN_STACK_SIZE
	.align		4
.L_441:
        /*08e8*/ 	.byte	0x04, 0x12
        /*08ea*/ 	.short	(.L_443 - .L_442)
	.align		4
.L_442:
        /*08ec*/ 	.word	index@(crowding_distance2)
        /*08f0*/ 	.word	0x00000028


	//----- nvinfo : EIATTR_MIN_STACK_SIZE
	.align		4
.L_443:
        /*08f4*/ 	.byte	0x04, 0x12
        /*08f6*/ 	.short	(.L_445 - .L_444)
	.align		4
.L_444:
        /*08f8*/ 	.word	index@(crowding_distance)
        /*08fc*/ 	.word	0x00000000


	//----- nvinfo : EIATTR_MIN_STACK_SIZE
	.align		4
.L_445:
        /*0900*/ 	.byte	0x04, 0x12
        /*0902*/ 	.short	(.L_447 - .L_446)
	.align		4
.L_446:
        /*0904*/ 	.word	index@(front_sort_crowding_distance4)
        /*0908*/ 	.word	0x00000000


	//----- nvinfo : EIATTR_MIN_STACK_SIZE
	.align		4
.L_447:
        /*090c*/ 	.byte	0x04, 0x12
        /*090e*/ 	.short	(.L_449 - .L_448)
	.align		4
.L_448:
        /*0910*/ 	.word	index@(front_sort_crowding_distance3)
        /*0914*/ 	.word	0x00000000


	//----- nvinfo : EIATTR_MIN_STACK_SIZE
	.align		4
.L_449:
        /*0918*/ 	.byte	0x04, 0x12
        /*091a*/ 	.short	(.L_451 - .L_450)
	.align		4
.L_450:
        /*091c*/ 	.word	index@(front_sort_crowding_distance2)
        /*0920*/ 	.word	0x00000000


	//----- nvinfo : EIATTR_MIN_STACK_SIZE
	.align		4
.L_451:
        /*0924*/ 	.byte	0x04, 0x12
        /*0926*/ 	.short	(.L_453 - .L_452)
	.align		4
.L_452:
        /*0928*/ 	.word	index@(front_sort_crowding_distance)
        /*092c*/ 	.word	0x00000000


	//----- nvinfo : EIATTR_MIN_STACK_SIZE
	.align		4
.L_453:
        /*0930*/ 	.byte	0x04, 0x12
        /*0932*/ 	.short	(.L_455 - .L_454)
	.align		4
.L_454:
        /*0934*/ 	.word	index@(front_sort5_impar)
        /*0938*/ 	.word	0x00000000


	//----- nvinfo : EIATTR_MIN_STACK_SIZE
	.align		4
.L_455:
        /*093c*/ 	.byte	0x04, 0x12
        /*093e*/ 	.short	(.L_457 - .L_456)
	.align		4
.L_456:
        /*0940*/ 	.word	index@(front_sort5_par)
        /*0944*/ 	.word	0x00000000


	//----- nvinfo : EIATTR_MIN_STACK_SIZE
	.align		4
.L_457:
        /*0948*/ 	.byte	0x04, 0x12
        /*094a*/ 	.short	(.L_459 - .L_458)
	.align		4
.L_458:
        /*094c*/ 	.word	index@(front_sort4)
        /*0950*/ 	.word	0x00000000


	//----- nvinfo : EIATTR_MIN_STACK_SIZE
	.align		4
.L_459:
        /*0954*/ 	.byte	0x04, 0x12
        /*0956*/ 	.short	(.L_461 - .L_460)
	.align		4
.L_460:
        /*0958*/ 	.word	index@(front_sort3)
        /*095c*/ 	.word	0x00000000


	//----- nvinfo : EIATTR_MIN_STACK_SIZE
	.align		4
.L_461:
        /*0960*/ 	.byte	0x04, 0x12
        /*0962*/ 	.short	(.L_463 - .L_462)
	.align		4
.L_462:
        /*0964*/ 	.word	index@(front_sort2)
        /*0968*/ 	.word	0x00000000


	//----- nvinfo : EIATTR_MIN_STACK_SIZE
	.align		4
.L_463:
        /*096c*/ 	.byte	0x04, 0x12
        /*096e*/ 	.short	(.L_465 - .L_464)
	.align		4
.L_464:
        /*0970*/ 	.word	index@(front_sort)
        /*0974*/ 	.word	0x00000000


	//----- nvinfo : EIATTR_MIN_STACK_SIZE
	.align		4
.L_465:
        /*0978*/ 	.byte	0x04, 0x12
        /*097a*/ 	.short	(.L_467 - .L_466)
	.align		4
.L_466:
        /*097c*/ 	.word	index@(crowding_distance_inicialization)
        /*0980*/ 	.word	0x00000000


	//----- nvinfo : EIATTR_MIN_STACK_SIZE
	.align		4
.L_467:
        /*0984*/ 	.byte	0x04, 0x12
        /*0986*/ 	.short	(.L_469 - .L_468)
	.align		4
.L_468:
        /*0988*/ 	.word	index@(memory_inicialization1)
        /*098c*/ 	.word	0x00000000


	//----- nvinfo : EIATTR_MIN_STACK_SIZE
	.align		4
.L_469:
        /*0990*/ 	.byte	0x04, 0x12
        /*0992*/ 	.short	(.L_471 - .L_470)
	.align		4
.L_470:
        /*0994*/ 	.word	index@(print_dominantion_counter)
        /*0998*/ 	.word	0x00000008


	//----- nvinfo : EIATTR_MIN_STACK_SIZE
	.align		4
.L_471:
        /*099c*/ 	.byte	0x04, 0x12
        /*099e*/ 	.short	(.L_473 - .L_472)
	.align		4
.L_472:
        /*09a0*/ 	.word	index@(fast_nondominated_sort6)
        /*09a4*/ 	.word	0x00000000


	//----- nvinfo : EIATTR_MIN_STACK_SIZE
	.align		4
.L_473:
        /*09a8*/ 	.byte	0x04, 0x12
        /*09aa*/ 	.short	(.L_475 - .L_474)
	.align		4
.L_474:
        /*09ac*/ 	.word	index@(fast_nondominated_sort3_teste)
        /*09b0*/ 	.word	0x00000020


	//----- nvinfo : EIATTR_MIN_STACK_SIZE
	.align		4
.L_475:
        /*09b4*/ 	.byte	0x04, 0x12
        /*09b6*/ 	.short	(.L_477 - .L_476)
	.align		4
.L_476:
        /*09b8*/ 	.word	index@(fast_nondominated_sort3)
        /*09bc*/ 	.word	0x00000000


	//----- nvinfo : EIATTR_MIN_STACK_SIZE
	.align		4
.L_477:
        /*09c0*/ 	.byte	0x04, 0x12
        /*09c2*/ 	.short	(.L_479 - .L_478)
	.align		4
.L_478:
        /*09c4*/ 	.word	index@(fast_nondominated_sort7)
        /*09c8*/ 	.word	0x00000000


	//----- nvinfo : EIATTR_MIN_STACK_SIZE
	.align		4
.L_479:
        /*09cc*/ 	.byte	0x04, 0x12
        /*09ce*/ 	.short	(.L_481 - .L_480)
	.align		4
.L_480:
        /*09d0*/ 	.word	index@(fast_nondominated_sort4_2)
        /*09d4*/ 	.word	0x00000000


	//----- nvinfo : EIATTR_MIN_STACK_SIZE
	.align		4
.L_481:
        /*09d8*/ 	.byte	0x04, 0x12
        /*09da*/ 	.short	(.L_483 - .L_482)
	.align		4
.L_482:
        /*09dc*/ 	.word	index@(fast_nondominated_sort4)
        /*09e0*/ 	.word	0x00000000


	//----- nvinfo : EIATTR_MIN_STACK_SIZE
	.align		4
.L_483:
        /*09e4*/ 	.byte	0x04, 0x12
        /*09e6*/ 	.short	(.L_485 - .L_484)
	.align		4
.L_484:
        /*09e8*/ 	.word	index@(fast_nondominated_sort)
        /*09ec*/ 	.word	0x00000000


	//----- nvinfo : EIATTR_MIN_STACK_SIZE
	.align		4
.L_485:
        /*09f0*/ 	.byte	0x04, 0x12
        /*09f2*/ 	.short	(.L_487 - .L_486)
	.align		4
.L_486:
        /*09f4*/ 	.word	index@(fast_nondominated_sort5)
        /*09f8*/ 	.word	0x00000000


	//----- nvinfo : EIATTR_MIN_STACK_SIZE
	.align		4
.L_487:
        /*09fc*/ 	.byte	0x04, 0x12
        /*09fe*/ 	.short	(.L_489 - .L_488)
	.align		4
.L_488:
        /*0a00*/ 	.word	index@(fast_nondominated_sort2)
        /*0a04*/ 	.word	0x00000000


	//----- nvinfo : EIATTR_MIN_STACK_SIZE
	.align		4
.L_489:
        /*0a08*/ 	.byte	0x04, 0x12
        /*0a0a*/ 	.short	(.L_491 - .L_490)
	.align		4
.L_490:
        /*0a0c*/ 	.word	index@(function)
        /*0a10*/ 	.word	0x00000350


	//----- nvinfo : EIATTR_MIN_STACK_SIZE
	.align		4
.L_491:
        /*0a14*/ 	.byte	0x04, 0x12
        /*0a16*/ 	.short	(.L_493 - .L_492)
	.align		4
.L_492:
        /*0a18*/ 	.word	index@(test_position)
        /*0a1c*/ 	.word	0x00000008


	//----- nvinfo : EIATTR_MIN_STACK_SIZE
	.align		4
.L_493:
        /*0a20*/ 	.byte	0x04, 0x12
        /*0a22*/ 	.short	(.L_495 - .L_494)
	.align		4
.L_494:
        /*0a24*/ 	.word	index@(test_mesh)
        /*0a28*/ 	.word	0x00000018


	//----- nvinfo : EIATTR_MIN_STACK_SIZE
	.align		4
.L_495:
        /*0a2c*/ 	.byte	0x04, 0x12
        /*0a2e*/ 	.short	(.L_497 - .L_496)
	.align		4
.L_496:
        /*0a30*/ 	.word	index@(test_mesh_params)
        /*0a34*/ 	.word	0x00000018
.L_497:


//--------------------- .nv.compat                --------------------------
	.section	.nv.compat,"",@"SHT_CUDA_COMPAT_INFO"
	.align	4
        /*0000*/ 	.byte	0x02, 0x09, 0x00, 0x00, 0x02, 0x02, 0x01, 0x00, 0x02, 0x05, 0x05, 0x00, 0x03, 0x07, 0x01, 0x01
        /*0010*/ 	.byte	0x02, 0x03, 0x00, 0x00, 0x02, 0x06, 0x01, 0x00, 0x04, 0x0b, 0x08, 0x00, 0x01, 0x00, 0x00, 0x00
        /*0020*/ 	.byte	0x00, 0x00, 0x00, 0x00


//--------------------- .nv.info.mutate_weights3  --------------------------
	.section	.nv.info.mutate_weights3,"",@"SHT_CUDA_INFO"
	.sectionflags	@""
	.align	4


	//----- nvinfo : EIATTR_CUDA_API_VERSION
	.align		4
        /*0000*/ 	.byte	0x04, 0x37
        /*0002*/ 	.short	(.L_499 - .L_498)
.L_498:
        /*0004*/ 	.word	0x00000082


	//----- nvinfo : EIATTR_KPARAM_INFO
	.align		4
.L_499:
        /*0008*/ 	.byte	0x04, 0x17
        /*000a*/ 	.short	(.L_501 - .L_500)
.L_500:
        /*000c*/ 	.word	0x00000000
        /*0010*/ 	.short	0x0001
        /*0012*/ 	.short	0x0008
        /*0014*/ 	.byte	0x00, 0xf5, 0x21, 0x00


	//----- nvinfo : EIATTR_KPARAM_INFO
	.align		4
.L_501:
        /*0018*/ 	.byte	0x04, 0x17
        /*001a*/ 	.short	(.L_503 - .L_502)
.L_502:
        /*001c*/ 	.word	0x00000000
        /*0020*/ 	.short	0x0000
        /*0022*/ 	.short	0x0000
        /*0024*/ 	.byte	0x00, 0xf5, 0x21, 0x00


	//----- nvinfo : EIATTR_SPARSE_MMA_MASK
	.align		4
.L_503:
        /*0028*/ 	.byte	0x03, 0x50
        /*002a*/ 	.short	0x0000


	//----- nvinfo : EIATTR_MAXREG_COUNT
	.align		4
        /*002c*/ 	.byte	0x03, 0x1b
        /*002e*/ 	.short	0x00ff


	//----- nvinfo : EIATTR_MERCURY_ISA_VERSION
	.align		4
        /*0030*/ 	.byte	0x03, 0x5f
        /*0032*/ 	.short	0x0101


	//----- nvinfo : EIATTR_VRC_CTA_INIT_COUNT
	.align		4
        /*0034*/ 	.byte	0x02, 0x4a
	.zero		1
	.zero		1


	//----- nvinfo : EIATTR_EXIT_INSTR_OFFSETS
	.align		4
        /*0038*/ 	.byte	0x04, 0x1c
        /*003a*/ 	.short	(.L_505 - .L_504)


	//   ....[0]....
.L_504:
        /*003c*/ 	.word	0x000001e0


	//   ....[1]....
        /*0040*/ 	.word	0x00000220


	//----- nvinfo : EIATTR_CBANK_PARAM_SIZE
	.align		4
.L_505:
        /*0044*/ 	.byte	0x03, 0x19
        /*0046*/ 	.short	0x0010


	//----- nvinfo : EIATTR_PARAM_CBANK
	.align		4
        /*0048*/ 	.byte	0x04, 0x0a
        /*004a*/ 	.short	(.L_507 - .L_506)
	.align		4
.L_506:
        /*004c*/ 	.word	index@(.nv.constant0.mutate_weights3)
        /*0050*/ 	.short	0x0380
        /*0052*/ 	.short	0x0010


	//----- nvinfo : EIATTR_SW_WAR
	.align		4
.L_507:
        /*0054*/ 	.byte	0x04, 0x36
        /*0056*/ 	.short	(.L_509 - .L_508)
.L_508:
        /*0058*/ 	.word	0x00000008
.L_509:


//--------------------- .nv.info.mutate_weights2  --------------------------
	.section	.nv.info.mutate_weights2,"",@"SHT_CUDA_INFO"
	.sectionflags	@""
	.align	4


	//----- nvinfo : EIATTR_CUDA_API_VERSION
	.align		4
        /*0000*/ 	.byte	0x04, 0x37
        /*0002*/ 	.short	(.L_511 - .L_510)
.L_510:
        /*0004*/ 	.word	0x00000082


	//----- nvinfo : EIATTR_KPARAM_INFO
	.align		4
.L_511:
        /*0008*/ 	.byte	0x04, 0x17
        /*000a*/ 	.short	(.L_513 - .L_512)
.L_512:
        /*000c*/ 	.word	0x00000000
        /*0010*/ 	.short	0x0001
        /*0012*/ 	.short	0x0008
        /*0014*/ 	.byte	0x00, 0xf5, 0x21, 0x00


	//----- nvinfo : EIATTR_KPARAM_INFO
	.align		4
.L_513:
        /*0018*/ 	.byte	0x04, 0x17
        /*001a*/ 	.short	(.L_515 - .L_514)
.L_514:
        /*001c*/ 	.word	0x00000000
        /*0020*/ 	.short	0x0000
        /*0022*/ 	.short	0x0000
        /*0024*/ 	.byte	0x00, 0xf5, 0x21, 0x00


	//----- nvinfo : EIATTR_SPARSE_MMA_MASK
	.align		4
.L_515:
        /*0028*/ 	.byte	0x03, 0x50
        /*002a*/ 	.short	0x0000


	//----- nvinfo : EIATTR_MAXREG_COUNT
	.align		4
        /*002c*/ 	.byte	0x03, 0x1b
        /*002e*/ 	.short	0x00ff


	//----- nvinfo : EIATTR_MERCURY_ISA_VERSION
	.align		4
        /*0030*/ 	.byte	0x03, 0x5f
        /*0032*/ 	.short	0x0101


	//----- nvinfo : EIATTR_VRC_CTA_INIT_COUNT
	.align		4
        /*0034*/ 	.byte	0x02, 0x4a
	.zero		1
	.zero		1


	//----- nvinfo : EIATTR_EXIT_INSTR_OFFSETS
	.align		4
        /*0038*/ 	.byte	0x04, 0x1c
        /*003a*/ 	.short	(.L_517 - .L_516)


	//   ....[0]....
.L_516:
        /*003c*/ 	.word	0x00000110


	//   ....[1]....
        /*0040*/ 	.word	0x00000150


	//----- nvinfo : EIATTR_CBANK_PARAM_SIZE
	.align		4
.L_517:
        /*0044*/ 	.byte	0x03, 0x19
        /*0046*/ 	.short	0x0010


	//----- nvinfo : EIATTR_PARAM_CBANK
	.align		4
        /*0048*/ 	.byte	0x04, 0x0a
        /*004a*/ 	.short	(.L_519 - .L_518)
	.align		4
.L_518:
        /*004c*/ 	.word	index@(.nv.constant0.mutate_weights2)
        /*0050*/ 	.short	0x0380
        /*0052*/ 	.short	0x0010


	//----- nvinfo : EIATTR_SW_WAR
	.align		4
.L_519:
        /*0054*/ 	.byte	0x04, 0x36
        /*0056*/ 	.short	(.L_521 - .L_520)
.L_520:
        /*0058*/ 	.word	0x00000008
.L_521:


//--------------------- .nv.info.mutate_weights   --------------------------
	.section	.nv.info.mutate_weights,"",@"SHT_CUDA_INFO"
	.sectionflags	@""
	.align	4


	//----- nvinfo : EIATTR_CUDA_API_VERSION
	.align		4
        /*0000*/ 	.byte	0x04, 0x37
        /*0002*/ 	.short	(.L_523 - .L_522)
.L_522:
        /*0004*/ 	.word	0x00000082


	//----- nvinfo : EIATTR_KPARAM_INFO
	.align		4
.L_523:
        /*0008*/ 	.byte	0x04, 0x17
        /*000a*/ 	.short	(.L_525 - .L_524)
.L_524:
        /*000c*/ 	.word	0x00000000
        /*0010*/ 	.short	0x0003
        /*0012*/ 	.short	0x0018
        /*0014*/ 	.byte	0x00, 0xf5, 0x21, 0x00


	//----- nvinfo : EIATTR_KPARAM_INFO
	.align		4
.L_525:
        /*0018*/ 	.byte	0x04, 0x17
        /*001a*/ 	.short	(.L_527 - .L_526)
.L_526:
        /*001c*/ 	.word	0x00000000
        /*0020*/ 	.short	0x0002
        /*0022*/ 	.short	0x0010
        /*0024*/ 	.byte	0x00, 0xf5, 0x21, 0x00


	//----- nvinfo : EIATTR_KPARAM_INFO
	.align		4
.L_527:
        /*0028*/ 	.byte	0x04, 0x17
        /*002a*/ 	.short	(.L_529 - .L_528)
.L_528:
        /*002c*/ 	.word	0x00000000
        /*0030*/ 	.short	0x0001
        /*0032*/ 	.short	0x0008
        /*0034*/ 	.byte	0x00, 0xf5, 0x21, 0x00


	//----- nvinfo : EIATTR_KPARAM_INFO
	.align		4
.L_529:
        /*0038*/ 	.byte	0x04, 0x17
        /*003a*/ 	.short	(.L_531 - .L_530)
.L_530:
        /*003c*/ 	.word	0x00000000
        /*0040*/ 	.short	0x0000
        /*0042*/ 	.short	0x0000
        /*0044*/ 	.byte	0x00, 0xf5, 0x21, 0x00


	//----- nvinfo : EIATTR_SPARSE_MMA_MASK
	.align		4
.L_531:
        /*0048*/ 	.byte	0x03, 0x50
        /*004a*/ 	.short	0x0000


	//----- nvinfo : EIATTR_MAXREG_COUNT
	.align		4
        /*004c*/ 	.byte	0x03, 0x1b
        /*004e*/ 	.short	0x00ff


	//----- nvinfo : EIATTR_MERCURY_ISA_VERSION
	.align		4
        /*0050*/ 	.byte	0x03, 0x5f
        /*0052*/ 	.short	0x0101


	//----- nvinfo : EIATTR_VRC_CTA_INIT_COUNT
	.align		4
        /*0054*/ 	.byte	0x02, 0x4a
	.zero		1
	.zero		1


	//----- nvinfo : EIATTR_EXIT_INSTR_OFFSETS
	.align		4
        /*0058*/ 	.byte	0x04, 0x1c
        /*005a*/ 	.short	(.L_533 - .L_532)


	//   ....[0]....
.L_532:
        /*005c*/ 	.word	0x00002b50


	//----- nvinfo : EIATTR_CRS_STACK_SIZE
	.align		4
.L_533:
        /*0060*/ 	.byte	0x04, 0x1e
        /*0062*/ 	.short	(.L_535 - .L_534)
.L_534:
        /*0064*/ 	.word	0x00000000


	//----- nvinfo : EIATTR_CBANK_PARAM_SIZE
	.align		4
.L_535:
        /*0068*/ 	.byte	0x03, 0x19
        /*006a*/ 	.short	0x0020


	//----- nvinfo : EIATTR_PARAM_CBANK
	.align		4
        /*006c*/ 	.byte	0x04, 0x0a
        /*006e*/ 	.short	(.L_537 - .L_536)
	.align		4
.L_536:
        /*0070*/ 	.word	index@(.nv.constant0.mutate_weights)
        /*0074*/ 	.short	0x0380
        /*0076*/ 	.short	0x0020


	//----- nvinfo : EIATTR_SW_WAR
	.align		4
.L_537:
        /*0078*/ 	.byte	0x04, 0x36
        /*007a*/ 	.short	(.L_539 - .L_538)
.L_538:
        /*007c*/ 	.word	0x00000008
.L_539:


//--------------------- .nv.info.init_population  --------------------------
	.section	.nv.info.init_population,"",@"SHT_CUDA_INFO"
	.sectionflags	@""
	.align	4


	//----- nvinfo : EIATTR_CUDA_API_VERSION
	.align		4
        /*0000*/ 	.byte	0x04, 0x37
        /*0002*/ 	.short	(.L_541 - .L_540)
.L_540:
        /*0004*/ 	.word	0x00000082


	//----- nvinfo : EIATTR_KPARAM_INFO
	.align		4
.L_541:
        /*0008*/ 	.byte	0x04, 0x17
        /*000a*/ 	.short	(.L_543 - .L_542)
.L_542:
        /*000c*/ 	.word	0x00000000
        /*0010*/ 	.short	0x0004
        /*0012*/ 	.short	0x0020
        /*0014*/ 	.byte	0x00, 0xf5, 0x21, 0x00


	//----- nvinfo : EIATTR_KPARAM_INFO
	.align		4
.L_543:
        /*0018*/ 	.byte	0x04, 0x17
        /*001a*/ 	.short	(.L_545 - .L_544)
.L_544:
        /*001c*/ 	.word	0x00000000
        /*0020*/ 	.short	0x0003
        /*0022*/ 	.short	0x0018
        /*0024*/ 	.byte	0x00, 0xf5, 0x21, 0x00


	//----- nvinfo : EIATTR_KPARAM_INFO
	.align		4
.L_545:
        /*0028*/ 	.byte	0x04, 0x17
        /*002a*/ 	.short	(.L_547 - .L_546)
.L_546:
        /*002c*/ 	.word	0x00000000
        /*0030*/ 	.short	0x0002
        /*0032*/ 	.short	0x0010
        /*0034*/ 	.byte	0x00, 0xf5, 0x21, 0x00


	//----- nvinfo : EIATTR_KPARAM_INFO
	.align		4
.L_547:
        /*0038*/ 	.byte	0x04, 0x17
        /*003a*/ 	.short	(.L_549 - .L_548)
.L_548:
        /*003c*/ 	.word	0x00000000
        /*0040*/ 	.short	0x0001
        /*0042*/ 	.short	0x0008
        /*0044*/ 	.byte	0x00, 0xf5, 0x21, 0x00


	//----- nvinfo : EIATTR_KPARAM_INFO
	.align		4
.L_549:
        /*0048*/ 	.byte	0x04, 0x17
        /*004a*/ 	.short	(.L_551 - .L_550)
.L_550:
        /*004c*/ 	.word	0x00000000
        /*0050*/ 	.short	0x0000
        /*0052*/ 	.short	0x0000
        /*0054*/ 	.byte	0x00, 0xf5, 0x21, 0x00


	//----- nvinfo : EIATTR_SPARSE_MMA_MASK
	.align		4
.L_551:
        /*0058*/ 	.byte	0x03, 0x50
        /*005a*/ 	.short	0x0000


	//----- nvinfo : EIATTR_MAXREG_COUNT
	.align		4
        /*005c*/ 	.byte	0x03, 0x1b
        /*005e*/ 	.short	0x00ff


	//----- nvinfo : EIATTR_MERCURY_ISA_VERSION
	.align		4
        /*0060*/ 	.byte	0x03, 0x5f
        /*0062*/ 	.short	0x0101


	//----- nvinfo : EIATTR_VRC_CTA_INIT_COUNT
	.align		4
        /*0064*/ 	.byte	0x02, 0x4a
	.zero		1
	.zero		1


	//----- nvinfo : EIATTR_EXIT_INSTR_OFFSETS
	.align		4
        /*0068*/ 	.byte	0x04, 0x1c
        /*006a*/ 	.short	(.L_553 - .L_552)


	//   ....[0]....
.L_552:
        /*006c*/ 	.word	0x000026b0


	//   ....[1]....
        /*0070*/ 	.word	0x00002990


	//----- nvinfo : EIATTR_CRS_STACK_SIZE
	.align		4
.L_553:
        /*0074*/ 	.byte	0x04, 0x1e
        /*0076*/ 	.short	(.L_555 - .L_554)
.L_554:
        /*0078*/ 	.word	0x00000000


	//----- nvinfo : EIATTR_CBANK_PARAM_SIZE
	.align		4
.L_555:
        /*007c*/ 	.byte	0x03, 0x19
        /*007e*/ 	.short	0x0028


	//----- nvinfo : EIATTR_PARAM_CBANK
	.align		4
        /*0080*/ 	.byte	0x04, 0x0a
        /*0082*/ 	.short	(.L_557 - .L_556)
	.align		4
.L_556:
        /*0084*/ 	.word	index@(.nv.constant0.init_population)
        /*0088*/ 	.short	0x0380
        /*008a*/ 	.short	0x0028


	//----- nvinfo : EIATTR_SW_WAR
	.align		4
.L_557:
        /*008c*/ 	.byte	0x04, 0x36
        /*008e*/ 	.short	(.L_559 - .L_558)
.L_558:
        /*0090*/ 	.word	0x00000008
.L_559:


//--------------------- .nv.info.population_init  --------------------------
	.section	.nv.info.population_init,"",@"SHT_CUDA_INFO"
	.sectionflags	@""
	.align	4


	//----- nvinfo : EIATTR_CUDA_API_VERSION
	.align		4
        /*0000*/ 	.byte	0x04, 0x37
        /*0002*/ 	.short	(.L_561 - .L_560)
.L_560:
        /*0004*/ 	.word	0x00000082


	//----- nvinfo : EIATTR_KPARAM_INFO
	.align		4
.L_561:
        /*0008*/ 	.byte	0x04, 0x17
        /*000a*/ 	.short	(.L_563 - .L_562)
.L_562:
        /*000c*/ 	.word	0x00000000
        /*0010*/ 	.short	0x0004
        /*0012*/ 	.short	0x0020
        /*0014*/ 	.byte	0x00, 0xf5, 0x21, 0x00


	//----- nvinfo : EIATTR_KPARAM_INFO
	.align		4
.L_563:
        /*0018*/ 	.byte	0x04, 0x17
        /*001a*/ 	.short	(.L_565 - .L_564)
.L_564:
        /*001c*/ 	.word	0x00000000
        /*0020*/ 	.short	0x0003
        /*0022*/ 	.short	0x0018
        /*0024*/ 	.byte	0x00, 0xf5, 0x21, 0x00


	//----- nvinfo : EIATTR_KPARAM_INFO
	.align		4
.L_565:
        /*0028*/ 	.byte	0x04, 0x17
        /*002a*/ 	.short	(.L_567 - .L_566)
.L_566:
        /*002c*/ 	.word	0x00000000
        /*0030*/ 	.short	0x0002
        /*0032*/ 	.short	0x0010
        /*0034*/ 	.byte	0x00, 0xf5, 0x21, 0x00


	//----- nvinfo : EIATTR_KPARAM_INFO
	.align		4
.L_567:
        /*0038*/ 	.byte	0x04, 0x17
        /*003a*/ 	.short	(.L_569 - .L_568)
.L_568:
        /*003c*/ 	.word	0x00000000
        /*0040*/ 	.short	0x0001
        /*0042*/ 	.short	0x0008
        /*0044*/ 	.byte	0x00, 0xf5, 0x21, 0x00


	//----- nvinfo : EIATTR_KPARAM_INFO
	.align		4
.L_569:
        /*0048*/ 	.byte	0x04, 0x17
        /*004a*/ 	.short	(.L_571 - .L_570)
.L_570:
        /*004c*/ 	.word	0x00000000
        /*0050*/ 	.short	0x0000
        /*0052*/ 	.short	0x0000
        /*0054*/ 	.byte	0x00, 0xf5, 0x21, 0x00


	//----- nvinfo : EIATTR_SPARSE_MMA_MASK
	.align		4
.L_571:
        /*0058*/ 	.byte	0x03, 0x50
        /*005a*/ 	.short	0x0000


	//----- nvinfo : EIATTR_MAXREG_COUNT
	.align		4
        /*005c*/ 	.byte	0x03, 0x1b
        /*005e*/ 	.short	0x00ff


	//----- nvinfo : EIATTR_MERCURY_ISA_VERSION
	.align		4
        /*0060*/ 	.byte	0x03, 0x5f
        /*0062*/ 	.short	0x0101


	//----- nvinfo : EIATTR_VRC_CTA_INIT_COUNT
	.align		4
        /*0064*/ 	.byte	0x02, 0x4a
	.zero		1
	.zero		1


	//----- nvinfo : EIATTR_EXIT_INSTR_OFFSETS
	.align		4
        /*0068*/ 	.byte	0x04, 0x1c
        /*006a*/ 	.short	(.L_573 - .L_572)


	//   ....[0]....
.L_572:
        /*006c*/ 	.word	0x000026b0


	//   ....[1]....
        /*0070*/ 	.word	0x00002970


	//----- nvinfo : EIATTR_CRS_STACK_SIZE
	.align		4
.L_573:
        /*0074*/ 	.byte	0x04, 0x1e
        /*0076*/ 	.short	(.L_575 - .L_574)
.L_574:
        /*0078*/ 	.word	0x00000000


	//----- nvinfo : EIATTR_CBANK_PARAM_SIZE
	.align		4
.L_575:
        /*007c*/ 	.byte	0x03, 0x19
        /*007e*/ 	.short	0x0028


	//----- nvinfo : EIATTR_PARAM_CBANK
	.align		4
        /*0080*/ 	.byte	0x04, 0x0a
        /*0082*/ 	.short	(.L_577 - .L_576)
	.align		4
.L_576:
        /*0084*/ 	.word	index@(.nv.constant0.population_init)
        /*0088*/ 	.short	0x0380
        /*008a*/ 	.short	0x0028


	//----- nvinfo : EIATTR_SW_WAR
	.align		4
.L_577:
        /*008c*/ 	.byte	0x04, 0x36
        /*008e*/ 	.short	(.L_579 - .L_578)
.L_578:
        /*0090*/ 	.word	0x00000008
.L_579:


//--------------------- .nv.info.initial_memory_velocity --------------------------
	.section	.nv.info.initial_memory_velocity,"",@"SHT_CUDA_INFO"
	.sectionflags	@""
	.align	4


	//----- nvinfo : EIATTR_CUDA_API_VERSION
	.align		4
        /*0000*/ 	.byte	0x04, 0x37
        /*0002*/ 	.short	(.L_581 - .L_580)
.L_580:
        /*0004*/ 	.word	0x00000082


	//----- nvinfo : EIATTR_KPARAM_INFO
	.align		4
.L_581:
        /*0008*/ 	.byte	0x04, 0x17
        /*000a*/ 	.short	(.L_583 - .L_582)
.L_582:
        /*000c*/ 	.word	0x00000000
        /*0010*/ 	.short	0x0001
        /*0012*/ 	.short	0x0008
        /*0014*/ 	.byte	0x00, 0xf5, 0x21, 0x00


	//----- nvinfo : EIATTR_KPARAM_INFO
	.align		4
.L_583:
        /*0018*/ 	.byte	0x04, 0x17
        /*001a*/ 	.short	(.L_585 - .L_584)
.L_584:
        /*001c*/ 	.word	0x00000000
        /*0020*/ 	.short	0x0000
        /*0022*/ 	.short	0x0000
        /*0024*/ 	.byte	0x00, 0xf5, 0x21, 0x00


	//----- nvinfo : EIATTR_SPARSE_MMA_MASK
	.align		4
.L_585:
        /*0028*/ 	.byte	0x03, 0x50
        /*002a*/ 	.short	0x0000


	//----- nvinfo : EIATTR_MAXREG_COUNT
	.align		4
        /*002c*/ 	.byte	0x03, 0x1b
        /*002e*/ 	.short	0x00ff


	//----- nvinfo : EIATTR_MERCURY_ISA_VERSION
	.align		4
        /*0030*/ 	.byte	0x03, 0x5f
        /*0032*/ 	.short	0x0101


	//----- nvinfo : EIATTR_VRC_CTA_INIT_COUNT
	.align		4
        /*0034*/ 	.byte	0x02, 0x4a
	.zero		1
	.zero		1


	//----- nvinfo : EIATTR_EXIT_INSTR_OFFSETS
	.align		4
        /*0038*/ 	.byte	0x04, 0x1c
        /*003a*/ 	.short	(.L_587 - .L_586)


	//   ....[0]....
.L_586:
        /*003c*/ 	.word	0x00000160


	//----- nvinfo : EIATTR_CBANK_PARAM_SIZE
	.align		4
.L_587:
        /*0040*/ 	.byte	0x03, 0x19
        /*0042*/ 	.short	0x0010


	//----- nvinfo : EIATTR_PARAM_CBANK
	.align		4
        /*0044*/ 	.byte	0x04, 0x0a
        /*0046*/ 	.short	(.L_589 - .L_588)
	.align		4
.L_588:
        /*0048*/ 	.word	index@(.nv.constant0.initial_memory_velocity)
        /*004c*/ 	.short	0x0380
        /*004e*/ 	.short	0x0010


	//----- nvinfo : EIATTR_SW_WAR
	.align		4
.L_589:
        /*0050*/ 	.byte	0x04, 0x36
        /*0052*/ 	.short	(.L_591 - .L_590)
.L_590:
        /*0054*/ 	.word	0x00000008
.L_591:


//--------------------- .nv.info.initial_memory_velocity3 --------------------------
	.section	.nv.info.initial_memory_velocity3,"",@"SHT_CUDA_INFO"
	.sectionflags	@""
	.align	4


	//----- nvinfo : EIATTR_CUDA_API_VERSION
	.align		4
        /*0000*/ 	.byte	0x04, 0x37
        /*0002*/ 	.short	(.L_593 - .L_592)
.L_592:
        /*0004*/ 	.word	0x00000082


	//----- nvinfo : EIATTR_KPARAM_INFO
	.align		4
.L_593:
        /*0008*/ 	.byte	0x04, 0x17
        /*000a*/ 	.short	(.L_595 - .L_594)
.L_594:
        /*000c*/ 	.word	0x00000000
        /*0010*/ 	.short	0x0003
        /*0012*/ 	.short	0x0018
        /*0014*/ 	.byte	0x00, 0xf5, 0x21, 0x00


	//----- nvinfo : EIATTR_KPARAM_INFO
	.align		4
.L_595:
        /*0018*/ 	.byte	0x04, 0x17
        /*001a*/ 	.short	(.L_597 - .L_596)
.L_596:
        /*001c*/ 	.word	0x00000000
        /*0020*/ 	.short	0x0002
        /*0022*/ 	.short	0x0010
        /*0024*/ 	.byte	0x00, 0xf5, 0x21, 0x00


	//----- nvinfo : EIATTR_KPARAM_INFO
	.align		4
.L_597:
        /*0028*/ 	.byte	0x04, 0x17
        /*002a*/ 	.short	(.L_599 - .L_598)
.L_598:
        /*002c*/ 	.word	0x00000000
        /*0030*/ 	.short	0x0001
        /*0032*/ 	.short	0x0008
        /*0034*/ 	.byte	0x00, 0xf5, 0x21, 0x00


	//----- nvinfo : EIATTR_KPARAM_INFO
	.align		4
.L_599:
        /*0038*/ 	.byte	0x04, 0x17
        /*003a*/ 	.short	(.L_601 - .L_600)
.L_600:
        /*003c*/ 	.word	0x00000000
        /*0040*/ 	.short	0x0000
        /*0042*/ 	.short	0x0000
        /*0044*/ 	.byte	0x00, 0xf5, 0x21, 0x00


	//----- nvinfo : EIATTR_SPARSE_MMA_MASK
	.align		4
.L_601:
        /*0048*/ 	.byte	0x03, 0x50
        /*004a*/ 	.short	0x0000


	//----- nvinfo : EIATTR_MAXREG_COUNT
	.align		4
        /*004c*/ 	.byte	0x03, 0x1b
        /*004e*/ 	.short	0x00ff


	//----- nvinfo : EIATTR_MERCURY_ISA_VERSION
	.align		4
        /*0050*/ 	.byte	0x03, 0x5f
        /*0052*/ 	.short	0x0101


	//----- nvinfo : EIATTR_VRC_CTA_INIT_COUNT
	.align		4
        /*0054*/ 	.byte	0x02, 0x4a
	.zero		1
	.zero		1


	//----- nvinfo : EIATTR_EXIT_INSTR_OFFSETS
	.align		4
        /*0058*/ 	.byte	0x04, 0x1c
        /*005a*/ 	.short	(.L_603 - .L_602)


	//   ....[0]....
.L_602:
        /*005c*/ 	.word	0x00000080


	//   ....[1]....
        /*0060*/ 	.word	0x000001c0


	//----- nvinfo : EIATTR_CBANK_PARAM_SIZE
	.align		4
.L_603:
        /*0064*/ 	.byte	0x03, 0x19
        /*0066*/ 	.short	0x0020


	//----- nvinfo : EIATTR_PARAM_CBANK
	.align		4
        /*0068*/ 	.byte	0x04, 0x0a
        /*006a*/ 	.short	(.L_605 - .L_604)
	.align		4
.L_604:
        /*006c*/ 	.word	index@(.nv.constant0.initial_memory_velocity3)
        /*0070*/ 	.short	0x0380
        /*0072*/ 	.short	0x0020


	//----- nvinfo : EIATTR_SW_WAR
	.align		4
.L_605:
        /*0074*/ 	.byte	0x04, 0x36
        /*0076*/ 	.short	(.L_607 - .L_606)
.L_606:
        /*0078*/ 	.word	0x00000008
.L_607:


//--------------------- .nv.info.initial_memory_velocity2 --------------------------
	.section	.nv.info.initial_memory_velocity2,"",@"SHT_CUDA_INFO"
	.sectionflags	@""
	.align	4


	//----- nvinfo : EIATTR_CUDA_API_VERSION
	.align		4
        /*0000*/ 	.byte	0x04, 0x37
        /*0002*/ 	.short	(.L_609 - .L_608)
.L_608:
        /*0004*/ 	.word	0x00000082


	//----- nvinfo : EIATTR_KPARAM_INFO
	.align		4
.L_609:
        /*0008*/ 	.byte	0x04, 0x17
        /*000a*/ 	.short	(.L_611 - .L_610)
.L_610:
        /*000c*/ 	.word	0x00000000
        /*0010*/ 	.short	0x0003
        /*0012*/ 	.short	0x0018
        /*0014*/ 	.byte	0x00, 0xf5, 0x21, 0x00


	//----- nvinfo : EIATTR_KPARAM_INFO
	.align		4
.L_611:
        /*0018*/ 	.byte	0x04, 0x17
        /*001a*/ 	.short	(.L_613 - .L_612)
.L_612:
        /*001c*/ 	.word	0x00000000
        /*0020*/ 	.short	0x0002
        /*0022*/ 	.short	0x0010
        /*0024*/ 	.byte	0x00, 0xf5, 0x21, 0x00


	//----- nvinfo : EIATTR_KPARAM_INFO
	.align		4
.L_613:
        /*0028*/ 	.byte	0x04, 0x17
        /*002a*/ 	.short	(.L_615 - .L_614)
.L_614:
        /*002c*/ 	.word	0x00000000
        /*0030*/ 	.short	0x0001
        /*0032*/ 	.short	0x0008
        /*0034*/ 	.byte	0x00, 0xf5, 0x21, 0x00


	//----- nvinfo : EIATTR_KPARAM_INFO
	.align		4
.L_615:
        /*0038*/ 	.byte	0x04, 0x17
        /*003a*/ 	.short	(.L_617 - .L_616)
.L_616:
        /*003c*/ 	.word	0x00000000
        /*0040*/ 	.short	0x0000
        /*0042*/ 	.short	0x0000
        /*0044*/ 	.byte	0x00, 0xf5, 0x21, 0x00


	//----- nvinfo : EIATTR_SPARSE_MMA_MASK
	.align		4
.L_617:
        /*0048*/ 	.byte	0x03, 0x50
        /*004a*/ 	.short	0x0000


	//----- nvinfo : EIATTR_MAXREG_COUNT
	.align		4
        /*004c*/ 	.byte	0x03, 0x1b
        /*004e*/ 	.short	0x00ff


	//----- nvinfo : EIATTR_MERCURY_ISA_VERSION
	.align		4
        /*0050*/ 	.byte	0x03, 0x5f
        /*0052*/ 	.short	0x0101


	//----- nvinfo : EIATTR_VRC_CTA_INIT_COUNT
	.align		4
        /*0054*/ 	.byte	0x02, 0x4a
	.zero		1
	.zero		1


	//----- nvinfo : EIATTR_EXIT_INSTR_OFFSETS
	.align		4
        /*0058*/ 	.byte	0x04, 0x1c
        /*005a*/ 	.short	(.L_619 - .L_618)


	//   ....[0]....
.L_618:
        /*005c*/ 	.word	0x00000080


	//   ....[1]....
        /*0060*/ 	.word	0x000001c0


	//----- nvinfo : EIATTR_CBANK_PARAM_SIZE
	.align		4
.L_619:
        /*0064*/ 	.byte	0x03, 0x19
        /*0066*/ 	.short	0x0020


	//----- nvinfo : EIATTR_PARAM_CBANK
	.align		4
        /*0068*/ 	.byte	0x04, 0x0a
        /*006a*/ 	.short	(.L_621 - .L_620)
	.align		4
.L_620:
        /*006c*/ 	.word	index@(.nv.constant0.initial_memory_velocity2)
        /*0070*/ 	.short	0x0380
        /*0072*/ 	.short	0x0020


	//----- nvinfo : EIATTR_SW_WAR
	.align		4
.L_621:
        /*0074*/ 	.byte	0x04, 0x36
        /*0076*/ 	.short	(.L_623 - .L_622)
.L_622:
        /*0078*/ 	.word	0x00000008
.L_623:


//--------------------- .nv.info.initial_memory_velocity1 --------------------------
	.section	.nv.info.initial_memory_velocity1,"",@"SHT_CUDA_INFO"
	.sectionflags	@""
	.align	4


	//----- nvinfo : EIATTR_CUDA_API_VERSION
	.align		4
        /*0000*/ 	.byte	0x04, 0x37
        /*0002*/ 	.short	(.L_625 - .L_624)
.L_624:
        /*0004*/ 	.word	0x00000082


	//----- nvinfo : EIATTR_KPARAM_INFO
	.align		4
.L_625:
        /*0008*/ 	.byte	0x04, 0x17
        /*000a*/ 	.short	(.L_627 - .L_626)
.L_626:
        /*000c*/ 	.word	0x00000000
        /*0010*/ 	.short	0x0001
        /*0012*/ 	.short	0x0008
        /*0014*/ 	.byte	0x00, 0xf5, 0x21, 0x00


	//----- nvinfo : EIATTR_KPARAM_INFO
	.align		4
.L_627:
        /*0018*/ 	.byte	0x04, 0x17
        /*001a*/ 	.short	(.L_629 - .L_628)
.L_628:
        /*001c*/ 	.word	0x00000000
        /*0020*/ 	.short	0x0000
        /*0022*/ 	.short	0x0000
        /*0024*/ 	.byte	0x00, 0xf5, 0x21, 0x00


	//----- nvinfo : EIATTR_SPARSE_MMA_MASK
	.align		4
.L_629:
        /*0028*/ 	.byte	0x03, 0x50
        /*002a*/ 	.short	0x0000


	//----- nvinfo : EIATTR_MAXREG_COUNT
	.align		4
        /*002c*/ 	.byte	0x03, 0x1b
        /*002e*/ 	.short	0x00ff


	//----- nvinfo : EIATTR_MERCURY_ISA_VERSION
	.align		4
        /*0030*/ 	.byte	0x03, 0x5f
        /*0032*/ 	.short	0x0101


	//----- nvinfo : EIATTR_VRC_CTA_INIT_COUNT
	.align		4
        /*0034*/ 	.byte	0x02, 0x4a
	.zero		1
	.zero		1


	//----- nvinfo : EIATTR_EXIT_INSTR_OFFSETS
	.align		4
        /*0038*/ 	.byte	0x04, 0x1c
        /*003a*/ 	.short	(.L_631 - .L_630)


	//   ....[0]....
.L_630:
        /*003c*/ 	.word	0x000000c0


	//----- nvinfo : EIATTR_CBANK_PARAM_SIZE
	.align		4
.L_631:
        /*0040*/ 	.byte	0x03, 0x19
        /*0042*/ 	.short	0x0010


	//----- nvinfo : EIATTR_PARAM_CBANK
	.align		4
        /*0044*/ 	.byte	0x04, 0x0a
        /*0046*/ 	.short	(.L_633 - .L_632)
	.align		4
.L_632:
        /*0048*/ 	.word	index@(.nv.constant0.initial_memory_velocity1)
        /*004c*/ 	.short	0x0380
        /*004e*/ 	.short	0x0010


	//----- nvinfo : EIATTR_SW_WAR
	.align		4
.L_633:
        /*0050*/ 	.byte	0x04, 0x36
        /*0052*/ 	.short	(.L_635 - .L_634)
.L_634:
        /*0054*/ 	.word	0x00000008
.L_635:


//--------------------- .nv.info.index_sort_impar2 --------------------------
	.section	.nv.info.index_sort_impar2,"",@"SHT_CUDA_INFO"
	.sectionflags	@""
	.align	4


	//----- nvinfo : EIATTR_CUDA_API_VERSION
	.align		4
        /*0000*/ 	.byte	0x04, 0x37
        /*0002*/ 	.short	(.L_637 - .L_636)
.L_636:
        /*0004*/ 	.word	0x00000082


	//----- nvinfo : EIATTR_KPARAM_INFO
	.align		4
.L_637:
        /*0008*/ 	.byte	0x04, 0x17
        /*000a*/ 	.short	(.L_639 - .L_638)
.L_638:
        /*000c*/ 	.word	0x00000000
        /*0010*/ 	.short	0x0003
        /*0012*/ 	.short	0x0018
        /*0014*/ 	.byte	0x00, 0xf5, 0x21, 0x00


	//----- nvinfo : EIATTR_KPARAM_INFO
	.align		4
.L_639:
        /*0018*/ 	.byte	0x04, 0x17
        /*001a*/ 	.short	(.L_641 - .L_640)
.L_640:
        /*001c*/ 	.word	0x00000000
        /*0020*/ 	.short	0x0002
        /*0022*/ 	.short	0x0010
        /*0024*/ 	.byte	0x00, 0xf5, 0x21, 0x00


	//----- nvinfo : EIATTR_KPARAM_INFO
	.align		4
.L_641:
        /*0028*/ 	.byte	0x04, 0x17
        /*002a*/ 	.short	(.L_643 - .L_642)
.L_642:
        /*002c*/ 	.word	0x00000000
        /*0030*/ 	.short	0x0001
        /*0032*/ 	.short	0x0008
        /*0034*/ 	.byte	0x00, 0xf5, 0x21, 0x00


	//----- nvinfo : EIATTR_KPARAM_INFO
	.align		4
.L_643:
        /*0038*/ 	.byte	0x04, 0x17
        /*003a*/ 	.short	(.L_645 - .L_644)
.L_644:
        /*003c*/ 	.word	0x00000000
        /*0040*/ 	.short	0x0000
        /*0042*/ 	.short	0x0000
        /*0044*/ 	.byte	0x00, 0xf5, 0x21, 0x00


	//----- nvinfo : EIATTR_SPARSE_MMA_MASK
	.align		4
.L_645:
        /*0048*/ 	.byte	0x03, 0x50
        /*004a*/ 	.short	0x0000


	//----- nvinfo : EIATTR_MAXREG_COUNT
	.align		4
        /*004c*/ 	.byte	0x03, 0x1b
        /*004e*/ 	.short	0x00ff


	//----- nvinfo : EIATTR_MERCURY_ISA_VERSION
	.align		4
        /*0050*/ 	.byte	0x03, 0x5f
        /*0052*/ 	.short	0x0101


	//----- nvinfo : EIATTR_VRC_CTA_INIT_COUNT
	.align		4
        /*0054*/ 	.byte	0x02, 0x4a
	.zero		1
	.zero		1


	//----- nvinfo : EIATTR_EXIT_INSTR_OFFSETS
	.align		4
        /*0058*/ 	.byte	0x04, 0x1c
        /*005a*/ 	.short	(.L_647 - .L_646)


	//   ....[0]....
.L_646:
        /*005c*/ 	.word	0x00000090


	//   ....[1]....
        /*0060*/ 	.word	0x00000370


	//----- nvinfo : EIATTR_CBANK_PARAM_SIZE
	.align		4
.L_647:
        /*0064*/ 	.byte	0x03, 0x19
        /*0066*/ 	.short	0x0020


	//----- nvinfo : EIATTR_PARAM_CBANK
	.align		4
        /*0068*/ 	.byte	0x04, 0x0a
        /*006a*/ 	.short	(.L_649 - .L_648)
	.align		4
.L_648:
        /*006c*/ 	.word	index@(.nv.constant0.index_sort_impar2)
        /*0070*/ 	.short	0x0380
        /*0072*/ 	.short	0x0020


	//----- nvinfo : EIATTR_SW_WAR
	.align		4
.L_649:
        /*0074*/ 	.byte	0x04, 0x36
        /*0076*/ 	.short	(.L_651 - .L_650)
.L_650:
        /*0078*/ 	.word	0x00000008
.L_651:


//--------------------- .nv.info.index_sort_par2  --------------------------
	.section	.nv.info.index_sort_par2,"",@"SHT_CUDA_INFO"
	.sectionflags	@""
	.align	4


	//----- nvinfo : EIATTR_CUDA_API_VERSION
	.align		4
        /*0000*/ 	.byte	0x04, 0x37
        /*0002*/ 	.short	(.L_653 - .L_652)
.L_652:
        /*0004*/ 	.word	0x00000082


	//----- nvinfo : EIATTR_KPARAM_INFO
	.align		4
.L_653:
        /*0008*/ 	.byte	0x04, 0x17
        /*000a*/ 	.short	(.L_655 - .L_654)
.L_654:
        /*000c*/ 	.word	0x00000000
        /*0010*/ 	.short	0x0003
        /*0012*/ 	.short	0x0018
        /*0014*/ 	.byte	0x00, 0xf5, 0x21, 0x00


	//----- nvinfo : EIATTR_KPARAM_INFO
	.align		4
.L_655:
        /*0018*/ 	.byte	0x04, 0x17
        /*001a*/ 	.short	(.L_657 - .L_656)
.L_656:
        /*001c*/ 	.word	0x00000000
        /*0020*/ 	.short	0x0002
        /*0022*/ 	.short	0x0010
        /*0024*/ 	.byte	0x00, 0xf5, 0x21, 0x00


	//----- nvinfo : EIATTR_KPARAM_INFO
	.align		4
.L_657:
        /*0028*/ 	.byte	0x04, 0x17
        /*002a*/ 	.short	(.L_659 - .L_658)
.L_658:
        /*002c*/ 	.word	0x00000000
        /*0030*/ 	.short	0x0001
        /*0032*/ 	.short	0x0008
        /*0034*/ 	.byte	0x00, 0xf5, 0x21, 0x00


	//----- nvinfo : EIATTR_KPARAM_INFO
	.align		4
.L_659:
        /*0038*/ 	.byte	0x04, 0x17
        /*003a*/ 	.short	(.L_661 - .L_660)
.L_660:
        /*003c*/ 	.word	0x00000000
        /*0040*/ 	.short	0x0000
        /*0042*/ 	.short	0x0000
        /*0044*/ 	.byte	0x00, 0xf5, 0x21, 0x00


	//----- nvinfo : EIATTR_SPARSE_MMA_MASK
	.align		4
.L_661:
        /*0048*/ 	.byte	0x03, 0x50
        /*004a*/ 	.short	0x0000


	//----- nvinfo : EIATTR_MAXREG_COUNT
	.align		4
        /*004c*/ 	.byte	0x03, 0x1b
        /*004e*/ 	.short	0x00ff


	//----- nvinfo : EIATTR_MERCURY_ISA_VERSION
	.align		4
        /*0050*/ 	.byte	0x03, 0x5f
        /*0052*/ 	.short	0x0101


	//----- nvinfo : EIATTR_VRC_CTA_INIT_COUNT
	.align		4
        /*0054*/ 	.byte	0x02, 0x4a
	.zero		1
	.zero		1


	//----- nvinfo : EIATTR_EXIT_INSTR_OFFSETS
	.align		4
        /*0058*/ 	.byte	0x04, 0x1c
        /*005a*/ 	.short	(.L_663 - .L_662)


	//   ....[0]....
.L_662:
        /*005c*/ 	.word	0x00000090


	//   ....[1]....
        /*0060*/ 	.word	0x00000370


	//----- nvinfo : EIATTR_CBANK_PARAM_SIZE
	.align		4
.L_663:
        /*0064*/ 	.byte	0x03, 0x19
        /*0066*/ 	.short	0x0020


	//----- nvinfo : EIATTR_PARAM_CBANK
	.align		4
        /*0068*/ 	.byte	0x04, 0x0a
        /*006a*/ 	.short	(.L_665 - .L_664)
	.align		4
.L_664:
        /*006c*/ 	.word	index@(.nv.constant0.index_sort_par2)
        /*0070*/ 	.short	0x0380
        /*0072*/ 	.short	0x0020


	//----- nvinfo : EIATTR_SW_WAR
	.align		4
.L_665:
        /*0074*/ 	.byte	0x04, 0x36
        /*0076*/ 	.short	(.L_667 - .L_666)
.L_666:
        /*0078*/ 	.word	0x00000008
.L_667:


//--------------------- .nv.info.create_next_gen2 --------------------------
	.section	.nv.info.create_next_gen2,"",@"SHT_CUDA_INFO"
	.sectionflags	@""
	.align	4


	//----- nvinfo : EIATTR_CUDA_API_VERSION
	.align		4
        /*0000*/ 	.byte	0x04, 0x37
        /*0002*/ 	.short	(.L_669 - .L_668)
.L_668:
        /*0004*/ 	.word	0x00000082


	//----- nvinfo : EIATTR_KPARAM_INFO
	.align		4
.L_669:
        /*0008*/ 	.byte	0x04, 0x17
        /*000a*/ 	.short	(.L_671 - .L_670)
.L_670:
        /*000c*/ 	.word	0x00000000
        /*0010*/ 	.short	0x0001
        /*0012*/ 	.short	0x0008
        /*0014*/ 	.byte	0x00, 0xf5, 0x21, 0x00


	//----- nvinfo : EIATTR_KPARAM_INFO
	.align		4
.L_671:
        /*0018*/ 	.byte	0x04, 0x17
        /*001a*/ 	.short	(.L_673 - .L_672)
.L_672:
        /*001c*/ 	.word	0x00000000
        /*0020*/ 	.short	0x0000
        /*0022*/ 	.short	0x0000
        /*0024*/ 	.byte	0x00, 0xf5, 0x21, 0x00


	//----- nvinfo : EIATTR_SPARSE_MMA_MASK
	.align		4
.L_673:
        /*0028*/ 	.byte	0x03, 0x50
        /*002a*/ 	.short	0x0000


	//----- nvinfo : EIATTR_MAXREG_COUNT
	.align		4
        /*002c*/ 	.byte	0x03, 0x1b
        /*002e*/ 	.short	0x00ff


	//----- nvinfo : EIATTR_MERCURY_ISA_VERSION
	.align		4
        /*0030*/ 	.byte	0x03, 0x5f
        /*0032*/ 	.short	0x0101


	//----- nvinfo : EIATTR_VRC_CTA_INIT_COUNT
	.align		4
        /*0034*/ 	.byte	0x02, 0x4a
	.zero		1
	.zero		1


	//----- nvinfo : EIATTR_EXIT_INSTR_OFFSETS
	.align		4
        /*0038*/ 	.byte	0x04, 0x1c
        /*003a*/ 	.short	(.L_675 - .L_674)


	//   ....[0]....
.L_674:
        /*003c*/ 	.word	0x00000110


	//----- nvinfo : EIATTR_CBANK_PARAM_SIZE
	.align		4
.L_675:
        /*0040*/ 	.byte	0x03, 0x19
        /*0042*/ 	.short	0x0010


	//----- nvinfo : EIATTR_PARAM_CBANK
	.align		4
        /*0044*/ 	.byte	0x04, 0x0a
        /*0046*/ 	.short	(.L_677 - .L_676)
	.align		4
.L_676:
        /*0048*/ 	.word	index@(.nv.constant0.create_next_gen2)
        /*004c*/ 	.short	0x0380
        /*004e*/ 	.short	0x0010


	//----- nvinfo : EIATTR_SW_WAR
	.align		4
.L_677:
        /*0050*/ 	.byte	0x04, 0x36
        /*0052*/ 	.short	(.L_679 - .L_678)
.L_678:
        /*0054*/ 	.word	0x00000008
.L_679:


//--------------------- .nv.info.create_next_gen1 --------------------------
	.section	.nv.info.create_next_gen1,"",@"SHT_CUDA_INFO"
	.sectionflags	@""
	.align	4


	//----- nvinfo : EIATTR_CUDA_API_VERSION
	.align		4
        /*0000*/ 	.byte	0x04, 0x37
        /*0002*/ 	.short	(.L_681 - .L_680)
.L_680:
        /*0004*/ 	.word	0x00000082


	//----- nvinfo : EIATTR_KPARAM_INFO
	.align		4
.L_681:
        /*0008*/ 	.byte	0x04, 0x17
        /*000a*/ 	.short	(.L_683 - .L_682)
.L_682:
        /*000c*/ 	.word	0x00000000
        /*0010*/ 	.short	0x0002
        /*0012*/ 	.short	0x0010
        /*0014*/ 	.byte	0x00, 0xf5, 0x21, 0x00


	//----- nvinfo : EIATTR_KPARAM_INFO
	.align		4
.L_683:
        /*0018*/ 	.byte	0x04, 0x17
        /*001a*/ 	.short	(.L_685 - .L_684)
.L_684:
        /*001c*/ 	.word	0x00000000
        /*0020*/ 	.short	0x0001
        /*0022*/ 	.short	0x0008
        /*0024*/ 	.byte	0x00, 0xf5, 0x21, 0x00


	//----- nvinfo : EIATTR_KPARAM_INFO
	.align		4
.L_685:
        /*0028*/ 	.byte	0x04, 0x17
        /*002a*/ 	.short	(.L_687 - .L_686)
.L_686:
        /*002c*/ 	.word	0x00000000
        /*0030*/ 	.short	0x0000
        /*0032*/ 	.short	0x0000
        /*0034*/ 	.byte	0x00, 0xf5, 0x21, 0x00


	//----- nvinfo : EIATTR_SPARSE_MMA_MASK
	.align		4
.L_687:
        /*0038*/ 	.byte	0x03, 0x50
        /*003a*/ 	.short	0x0000


	//----- nvinfo : EIATTR_MAXREG_COUNT
	.align		4
        /*003c*/ 	.byte	0x03, 0x1b
        /*003e*/ 	.short	0x00ff


	//----- nvinfo : EIATTR_MERCURY_ISA_VERSION
	.align		4
        /*0040*/ 	.byte	0x03, 0x5f
        /*0042*/ 	.short	0x0101


	//----- nvinfo : EIATTR_VRC_CTA_INIT_COUNT
	.align		4
        /*0044*/ 	.byte	0x02, 0x4a
	.zero		1
	.zero		1


	//----- nvinfo : EIATTR_EXIT_INSTR_OFFSETS
	.align		4
        /*0048*/ 	.byte	0x04, 0x1c
        /*004a*/ 	.short	(.L_689 - .L_688)


	//   ....[0]....
.L_688:
        /*004c*/ 	.word	0x00000150


	//----- nvinfo : EIATTR_CBANK_PARAM_SIZE
	.align		4
.L_689:
        /*0050*/ 	.byte	0x03, 0x19
        /*0052*/ 	.short	0x0018


	//----- nvinfo : EIATTR_PARAM_CBANK
	.align		4
        /*0054*/ 	.byte	0x04, 0x0a
        /*0056*/ 	.short	(.L_691 - .L_690)
	.align		4
.L_690:
        /*0058*/ 	.word	index@(.nv.constant0.create_next_gen1)
        /*005c*/ 	.short	0x0380
        /*005e*/ 	.short	0x0018


	//----- nvinfo : EIATTR_SW_WAR
	.align		4
.L_691:
        /*0060*/ 	.byte	0x04, 0x36
        /*0062*/ 	.short	(.L_693 - .L_692)
.L_692:
        /*0064*/ 	.word	0x00000008
.L_693:


//--------------------- .nv.info.index_sort_impar --------------------------
	.section	.nv.info.index_sort_impar,"",@"SHT_CUDA_INFO"
	.sectionflags	@""
	.align	4


	//----- nvinfo : EIATTR_CUDA_API_VERSION
	.align		4
        /*0000*/ 	.byte	0x04, 0x37
        /*0002*/ 	.short	(.L_695 - .L_694)
.L_694:
        /*0004*/ 	.word	0x00000082


	//----- nvinfo : EIATTR_KPARAM_INFO
	.align		4
.L_695:
        /*0008*/ 	.byte	0x04, 0x17
        /*000a*/ 	.short	(.L_697 - .L_696)
.L_696:
        /*000c*/ 	.word	0x00000000
        /*0010*/ 	.short	0x0001
        /*0012*/ 	.short	0x0008
        /*0014*/ 	.byte	0x00, 0xf5, 0x21, 0x00


	//----- nvinfo : EIATTR_KPARAM_INFO
	.align		4
.L_697:
        /*0018*/ 	.byte	0x04, 0x17
        /*001a*/ 	.short	(.L_699 - .L_698)
.L_698:
        /*001c*/ 	.word	0x00000000
        /*0020*/ 	.short	0x0000
        /*0022*/ 	.short	0x0000
        /*0024*/ 	.byte	0x00, 0xf5, 0x21, 0x00


	//----- nvinfo : EIATTR_SPARSE_MMA_MASK
	.align		4
.L_699:
        /*0028*/ 	.byte	0x03, 0x50
        /*002a*/ 	.short	0x0000


	//----- nvinfo : EIATTR_MAXREG_COUNT
	.align		4
        /*002c*/ 	.byte	0x03, 0x1b
        /*002e*/ 	.short	0x00ff


	//----- nvinfo : EIATTR_MERCURY_ISA_VERSION
	.align		4
        /*0030*/ 	.byte	0x03, 0x5f
        /*0032*/ 	.short	0x0101


	//----- nvinfo : EIATTR_VRC_CTA_INIT_COUNT
	.align		4
        /*0034*/ 	.byte	0x02, 0x4a
	.zero		1
	.zero		1


	//----- nvinfo : EIATTR_EXIT_INSTR_OFFSETS
	.align		4
        /*0038*/ 	.byte	0x04, 0x1c
        /*003a*/ 	.short	(.L_701 - .L_700)


	//   ....[0]....
.L_700:
        /*003c*/ 	.word	0x00000090


	//   ....[1]....
        /*0040*/ 	.word	0x000000c0


	//----- nvinfo : EIATTR_CBANK_PARAM_SIZE
	.align		4
.L_701:
        /*0044*/ 	.byte	0x03, 0x19
        /*0046*/ 	.short	0x0010


	//----- nvinfo : EIATTR_PARAM_CBANK
	.align		4
        /*0048*/ 	.byte	0x04, 0x0a
        /*004a*/ 	.short	(.L_703 - .L_702)
	.align		4
.L_702:
        /*004c*/ 	.word	index@(.nv.constant0.index_sort_impar)
        /*0050*/ 	.short	0x0380
        /*0052*/ 	.short	0x0010


	//----- nvinfo : EIATTR_SW_WAR
	.align		4
.L_703:
        /*0054*/ 	.byte	0x04, 0x36
        /*0056*/ 	.short	(.L_705 - .L_704)
.L_704:
        /*0058*/ 	.word	0x00000008
.L_705:


//--------------------- .nv.info.index_sort_par   --------------------------
	.section	.nv.info.index_sort_par,"",@"SHT_CUDA_INFO"
	.sectionflags	@""
	.align	4


	//----- nvinfo : EIATTR_CUDA_API_VERSION
	.align		4
        /*0000*/ 	.byte	0x04, 0x37
        /*0002*/ 	.short	(.L_707 - .L_706)
.L_706:
        /*0004*/ 	.word	0x00000082


	//----- nvinfo : EIATTR_KPARAM_INFO
	.align		4
.L_707:
        /*0008*/ 	.byte	0x04, 0x17
        /*000a*/ 	.short	(.L_709 - .L_708)
.L_708:
        /*000c*/ 	.word	0x00000000
        /*0010*/ 	.short	0x0001
        /*0012*/ 	.short	0x0008
        /*0014*/ 	.byte	0x00, 0xf5, 0x21, 0x00


	//----- nvinfo : EIATTR_KPARAM_INFO
	.align		4
.L_709:
        /*0018*/ 	.byte	0x04, 0x17
        /*001a*/ 	.short	(.L_711 - .L_710)
.L_710:
        /*001c*/ 	.word	0x00000000
        /*0020*/ 	.short	0x0000
        /*0022*/ 	.short	0x0000
        /*0024*/ 	.byte	0x00, 0xf5, 0x21, 0x00


	//----- nvinfo : EIATTR_SPARSE_MMA_MASK
	.align		4
.L_711:
        /*0028*/ 	.byte	0x03, 0x50
        /*002a*/ 	.short	0x0000


	//----- nvinfo : EIATTR_MAXREG_COUNT
	.align		4
        /*002c*/ 	.byte	0x03, 0x1b
        /*002e*/ 	.short	0x00ff


	//----- nvinfo : EIATTR_MERCURY_ISA_VERSION
	.align		4
        /*0030*/ 	.byte	0x03, 0x5f
        /*0032*/ 	.short	0x0101


	//----- nvinfo : EIATTR_VRC_CTA_INIT_COUNT
	.align		4
        /*0034*/ 	.byte	0x02, 0x4a
	.zero		1
	.zero		1


	//----- nvinfo : EIATTR_EXIT_INSTR_OFFSETS
	.align		4
        /*0038*/ 	.byte	0x04, 0x1c
        /*003a*/ 	.short	(.L_713 - .L_712)


	//   ....[0]....
.L_712:
        /*003c*/ 	.word	0x00000090


	//   ....[1]....
        /*0040*/ 	.word	0x000000c0


	//----- nvinfo : EIATTR_CBANK_PARAM_SIZE
	.align		4
.L_713:
        /*0044*/ 	.byte	0x03, 0x19
        /*0046*/ 	.short	0x0010


	//----- nvinfo : EIATTR_PARAM_CBANK
	.align		4
        /*0048*/ 	.byte	0x04, 0x0a
        /*004a*/ 	.short	(.L_715 - .L_714)
	.align		4
.L_714:
        /*004c*/ 	.word	index@(.nv.constant0.index_sort_par)
        /*0050*/ 	.short	0x0380
        /*0052*/ 	.short	0x0010


	//----- nvinfo : EIATTR_SW_WAR
	.align		4
.L_715:
        /*0054*/ 	.byte	0x04, 0x36
        /*0056*/ 	.short	(.L_717 - .L_716)
.L_716:
        /*0058*/ 	.word	0x00000008
.L_717:


//--------------------- .nv.info.population_index_inicialization --------------------------
	.section	.nv.info.population_index_inicialization,"",@"SHT_CUDA_INFO"
	.sectionflags	@""
	.align	4


	//----- nvinfo : EIATTR_CUDA_API_VERSION
	.align		4
        /*0000*/ 	.byte	0x04, 0x37
        /*0002*/ 	.short	(.L_719 - .L_718)
.L_718:
        /*0004*/ 	.word	0x00000082


	//----- nvinfo : EIATTR_KPARAM_INFO
	.align		4
.L_719:
        /*0008*/ 	.byte	0x04, 0x17
        /*000a*/ 	.short	(.L_721 - .L_720)
.L_720:
        /*000c*/ 	.word	0x00000000
        /*0010*/ 	.short	0x0000
        /*0012*/ 	.short	0x0000
        /*0014*/ 	.byte	0x00, 0xf5, 0x21, 0x00


	//----- nvinfo : EIATTR_SPARSE_MMA_MASK
	.align		4
.L_721:
        /*0018*/ 	.byte	0x03, 0x50
        /*001a*/ 	.short	0x0000


	//----- nvinfo : EIATTR_MAXREG_COUNT
	.align		4
        /*001c*/ 	.byte	0x03, 0x1b
        /*001e*/ 	.short	0x00ff


	//----- nvinfo : EIATTR_MERCURY_ISA_VERSION
	.align		4
        /*0020*/ 	.byte	0x03, 0x5f
        /*0022*/ 	.short	0x0101


	//----- nvinfo : EIATTR_VRC_CTA_INIT_COUNT
	.align		4
        /*0024*/ 	.byte	0x02, 0x4a
	.zero		1
	.zero		1


	//----- nvinfo : EIATTR_EXIT_INSTR_OFFSETS
	.align		4
        /*0028*/ 	.byte	0x04, 0x1c
        /*002a*/ 	.short	(.L_723 - .L_722)


	//   ....[0]....
.L_722:
        /*002c*/ 	.word	0x00000060


	//----- nvinfo : EIATTR_CBANK_PARAM_SIZE
	.align		4
.L_723:
        /*0030*/ 	.byte	0x03, 0x19
        /*0032*/ 	.short	0x0008


	//----- nvinfo : EIATTR_PARAM_CBANK
	.align		4
        /*0034*/ 	.byte	0x04, 0x0a
        /*0036*/ 	.short	(.L_725 - .L_724)
	.align		4
.L_724:
        /*0038*/ 	.word	index@(.nv.constant0.population_index_inicialization)
        /*003c*/ 	.short	0x0380
        /*003e*/ 	.short	0x0008


	//----- nvinfo : EIATTR_SW_WAR
	.align		4
.L_725:
        /*0040*/ 	.byte	0x04, 0x36
        /*0042*/ 	.short	(.L_727 - .L_726)
.L_726:
        /*0044*/ 	.word	0x00000008
.L_727:


//--------------------- .nv.info.nextgen1         --------------------------
	.section	.nv.info.nextgen1,"",@"SHT_CUDA_INFO"
	.sectionflags	@""
	.align	4


	//----- nvinfo : EIATTR_CUDA_API_VERSION
	.align		4
        /*0000*/ 	.byte	0x04, 0x37
        /*0002*/ 	.short	(.L_729 - .L_728)
.L_728:
        /*0004*/ 	.word	0x00000082


	//----- nvinfo : EIATTR_KPARAM_INFO
	.align		4
.L_729:
        /*0008*/ 	.byte	0x04, 0x17
        /*000a*/ 	.short	(.L_731 - .L_730)
.L_730:
        /*000c*/ 	.word	0x00000000
        /*0010*/ 	.short	0x0002
        /*0012*/ 	.short	0x0010
        /*0014*/ 	.byte	0x00, 0xf5, 0x21, 0x00


	//----- nvinfo : EIATTR_KPARAM_INFO
	.align		4
.L_731:
        /*0018*/ 	.byte	0x04, 0x17
        /*001a*/ 	.short	(.L_733 - .L_732)
.L_732:
        /*001c*/ 	.word	0x00000000
        /*0020*/ 	.short	0x0001
        /*0022*/ 	.short	0x0008
        /*0024*/ 	.byte	0x00, 0xf5, 0x21, 0x00


	//----- nvinfo : EIATTR_KPARAM_INFO
	.align		4
.L_733:
        /*0028*/ 	.byte	0x04, 0x17
        /*002a*/ 	.short	(.L_735 - .L_734)
.L_734:
        /*002c*/ 	.word	0x00000000
        /*0030*/ 	.short	0x0000
        /*0032*/ 	.short	0x0000
        /*0034*/ 	.byte	0x00, 0xf5, 0x21, 0x00


	//----- nvinfo : EIATTR_SPARSE_MMA_MASK
	.align		4
.L_735:
        /*0038*/ 	.byte	0x03, 0x50
        /*003a*/ 	.short	0x0000


	//----- nvinfo : EIATTR_MAXREG_COUNT
	.align		4
        /*003c*/ 	.byte	0x03, 0x1b
        /*003e*/ 	.short	0x00ff


	//----- nvinfo : EIATTR_MERCURY_ISA_VERSION
	.align		4
        /*0040*/ 	.byte	0x03, 0x5f
        /*0042*/ 	.short	0x0101


	//----- nvinfo : EIATTR_VRC_CTA_INIT_COUNT
	.align		4
        /*0044*/ 	.byte	0x02, 0x4a
	.zero		1
	.zero		1


	//----- nvinfo : EIATTR_EXIT_INSTR_OFFSETS
	.align		4
        /*0048*/ 	.byte	0x04, 0x1c
        /*004a*/ 	.short	(.L_737 - .L_736)


	//   ....[0]....
.L_736:
        /*004c*/ 	.word	0x000001c0


	//----- nvinfo : EIATTR_CBANK_PARAM_SIZE
	.align		4
.L_737:
        /*0050*/ 	.byte	0x03, 0x19
        /*0052*/ 	.short	0x0018


	//----- nvinfo : EIATTR_PARAM_CBANK
	.align		4
        /*0054*/ 	.byte	0x04, 0x0a
        /*0056*/ 	.short	(.L_739 - .L_738)
	.align		4
.L_738:
        /*0058*/ 	.word	index@(.nv.constant0.nextgen1)
        /*005c*/ 	.short	0x0380
        /*005e*/ 	.short	0x0018


	//----- nvinfo : EIATTR_SW_WAR
	.align		4
.L_739:
        /*0060*/ 	.byte	0x04, 0x36
        /*0062*/ 	.short	(.L_741 - .L_740)
.L_740:
        /*0064*/ 	.word	0x00000008
.L_741:


//--------------------- .nv.info.move_particle2   --------------------------
	.section	.nv.info.move_particle2,"",@"SHT_CUDA_INFO"
	.sectionflags	@""
	.align	4


	//----- nvinfo : EIATTR_CUDA_API_VERSION
	.align		4
        /*0000*/ 	.byte	0x04, 0x37
        /*0002*/ 	.short	(.L_743 - .L_742)
.L_742:
        /*0004*/ 	.word	0x00000082


	//----- nvinfo : EIATTR_KPARAM_INFO
	.align		4
.L_743:
        /*0008*/ 	.byte	0x04, 0x17
        /*000a*/ 	.short	(.L_745 - .L_744)
.L_744:
        /*000c*/ 	.word	0x00000000
        /*0010*/ 	.short	0x0003
        /*0012*/ 	.short	0x0018
        /*0014*/ 	.byte	0x00, 0xf5, 0x21, 0x00


	//----- nvinfo : EIATTR_KPARAM_INFO
	.align		4
.L_745:
        /*0018*/ 	.byte	0x04, 0x17
        /*001a*/ 	.short	(.L_747 - .L_746)
.L_746:
        /*001c*/ 	.word	0x00000000
        /*0020*/ 	.short	0x0002
        /*0022*/ 	.short	0x0010
        /*0024*/ 	.byte	0x00, 0xf5, 0x21, 0x00


	//----- nvinfo : EIATTR_KPARAM_INFO
	.align		4
.L_747:
        /*0028*/ 	.byte	0x04, 0x17
        /*002a*/ 	.short	(.L_749 - .L_748)
.L_748:
        /*002c*/ 	.word	0x00000000
        /*0030*/ 	.short	0x0001
        /*0032*/ 	.short	0x0008
        /*0034*/ 	.byte	0x00, 0xf5, 0x21, 0x00


	//----- nvinfo : EIATTR_KPARAM_INFO
	.align		4
.L_749:
        /*0038*/ 	.byte	0x04, 0x17
        /*003a*/ 	.short	(.L_751 - .L_750)
.L_750:
        /*003c*/ 	.word	0x00000000
        /*0040*/ 	.short	0x0000
        /*0042*/ 	.short	0x0000
        /*0044*/ 	.byte	0x00, 0xf5, 0x21, 0x00


	//----- nvinfo : EIATTR_SPARSE_MMA_MASK
	.align		4
.L_751:
        /*0048*/ 	.byte	0x03, 0x50
        /*004a*/ 	.short	0x0000


	//----- nvinfo : EIATTR_MAXREG_COUNT
	.align		4
        /*004c*/ 	.byte	0x03, 0x1b
        /*004e*/ 	.short	0x00ff


	//----- nvinfo : EIATTR_MERCURY_ISA_VERSION
	.align		4
        /*0050*/ 	.byte	0x03, 0x5f
        /*0052*/ 	.short	0x0101


	//----- nvinfo : EIATTR_VRC_CTA_INIT_COUNT
	.align		4
        /*0054*/ 	.byte	0x02, 0x4a
	.zero		1
	.zero		1


	//----- nvinfo : EIATTR_EXIT_INSTR_OFFSETS
	.align		4
        /*0058*/ 	.byte	0x04, 0x1c
        /*005a*/ 	.short	(.L_753 - .L_752)


	//   ....[0]....
.L_752:
        /*005c*/ 	.word	0x000002b0


	//   ....[1]....
        /*0060*/ 	.word	0x000002e0


	//   ....[2]....
        /*0064*/ 	.word	0x00000310


	//----- nvinfo : EIATTR_CRS_STACK_SIZE
	.align		4
.L_753:
        /*0068*/ 	.byte	0x04, 0x1e
        /*006a*/ 	.short	(.L_755 - .L_754)
.L_754:
        /*006c*/ 	.word	0x00000000


	//----- nvinfo : EIATTR_CBANK_PARAM_SIZE
	.align		4
.L_755:
        /*0070*/ 	.byte	0x03, 0x19
        /*0072*/ 	.short	0x0020


	//----- nvinfo : EIATTR_PARAM_CBANK
	.align		4
        /*0074*/ 	.byte	0x04, 0x0a
        /*0076*/ 	.short	(.L_757 - .L_756)
	.align		4
.L_756:
        /*0078*/ 	.word	index@(.nv.constant0.move_particle2)
        /*007c*/ 	.short	0x0380
        /*007e*/ 	.short	0x0020


	//----- nvinfo : EIATTR_SW_WAR
	.align		4
.L_757:
        /*0080*/ 	.byte	0x04, 0x36
        /*0082*/ 	.short	(.L_759 - .L_758)
.L_758:
        /*0084*/ 	.word	0x00000008
.L_759:


//--------------------- .nv.info.move_particle    --------------------------
	.section	.nv.info.move_particle,"",@"SHT_CUDA_INFO"
	.sectionflags	@""
	.align	4


	//----- nvinfo : EIATTR_CUDA_API_VERSION
	.align		4
        /*0000*/ 	.byte	0x04, 0x37
        /*0002*/ 	.short	(.L_761 - .L_760)
.L_760:
        /*0004*/ 	.word	0x00000082


	//----- nvinfo : EIATTR_KPARAM_INFO
	.align		4
.L_761:
        /*0008*/ 	.byte	0x04, 0x17
        /*000a*/ 	.short	(.L_763 - .L_762)
.L_762:
        /*000c*/ 	.word	0x00000000
        /*0010*/ 	.short	0x000a
        /*0012*/ 	.short	0x0050
        /*0014*/ 	.byte	0x00, 0xf5, 0x21, 0x00


	//----- nvinfo : EIATTR_KPARAM_INFO
	.align		4
.L_763:
        /*0018*/ 	.byte	0x04, 0x17
        /*001a*/ 	.short	(.L_765 - .L_764)
.L_764:
        /*001c*/ 	.word	0x00000000
        /*0020*/ 	.short	0x0009
        /*0022*/ 	.short	0x0048
        /*0024*/ 	.byte	0x00, 0xf5, 0x21, 0x00


	//----- nvinfo : EIATTR_KPARAM_INFO
	.align		4
.L_765:
        /*0028*/ 	.byte	0x04, 0x17
        /*002a*/ 	.short	(.L_767 - .L_766)
.L_766:
        /*002c*/ 	.word	0x00000000
        /*0030*/ 	.short	0x0008
        /*0032*/ 	.short	0x0040
        /*0034*/ 	.byte	0x00, 0xf5, 0x21, 0x00


	//----- nvinfo : EIATTR_KPARAM_INFO
	.align		4
.L_767:
        /*0038*/ 	.byte	0x04, 0x17
        /*003a*/ 	.short	(.L_769 - .L_768)
.L_768:
        /*003c*/ 	.word	0x00000000
        /*0040*/ 	.short	0x0007
        /*0042*/ 	.short	0x0038
        /*0044*/ 	.byte	0x00, 0xf5, 0x21, 0x00


	//----- nvinfo : EIATTR_KPARAM_INFO
	.align		4
.L_769:
        /*0048*/ 	.byte	0x04, 0x17
        /*004a*/ 	.short	(.L_771 - .L_770)
.L_770:
        /*004c*/ 	.word	0x00000000
        /*0050*/ 	.short	0x0006
        /*0052*/ 	.short	0x0030
        /*0054*/ 	.byte	0x00, 0xf5, 0x21, 0x00


	//----- nvinfo : EIATTR_KPARAM_INFO
	.align		4
.L_771:
        /*0058*/ 	.byte	0x04, 0x17
        /*005a*/ 	.short	(.L_773 - .L_772)
.L_772:
        /*005c*/ 	.word	0x00000000
        /*0060*/ 	.short	0x0005
        /*0062*/ 	.short	0x0028
        /*0064*/ 	.byte	0x00, 0xf5, 0x21, 0x00


	//----- nvinfo : EIATTR_KPARAM_INFO
	.align		4
.L_773:
        /*0068*/ 	.byte	0x04, 0x17
        /*006a*/ 	.short	(.L_775 - .L_774)
.L_774:
        /*006c*/ 	.word	0x00000000
        /*0070*/ 	.short	0x0004
        /*0072*/ 	.short	0x0020
        /*0074*/ 	.byte	0x00, 0xf5, 0x21, 0x00


	//----- nvinfo : EIATTR_KPARAM_INFO
	.align		4
.L_775:
        /*0078*/ 	.byte	0x04, 0x17
        /*007a*/ 	.short	(.L_777 - .L_776)
.L_776:
        /*007c*/ 	.word	0x00000000
        /*0080*/ 	.short	0x0003
        /*0082*/ 	.short	0x0018
        /*0084*/ 	.byte	0x00, 0xf5, 0x21, 0x00


	//----- nvinfo : EIATTR_KPARAM_INFO
	.align		4
.L_777:
        /*0088*/ 	.byte	0x04, 0x17
        /*008a*/ 	.short	(.L_779 - .L_778)
.L_778:
        /*008c*/ 	.word	0x00000000
        /*0090*/ 	.short	0x0002
        /*0092*/ 	.short	0x0010
        /*0094*/ 	.byte	0x00, 0xf5, 0x21, 0x00


	//----- nvinfo : EIATTR_KPARAM_INFO
	.align		4
.L_779:
        /*0098*/ 	.byte	0x04, 0x17
        /*009a*/ 	.short	(.L_781 - .L_780)
.L_780:
        /*009c*/ 	.word	0x00000000
        /*00a0*/ 	.short	0x0001
        /*00a2*/ 	.short	0x0008
        /*00a4*/ 	.byte	0x00, 0xf5, 0x21, 0x00


	//----- nvinfo : EIATTR_KPARAM_INFO
	.align		4
.L_781:
        /*00a8*/ 	.byte	0x04, 0x17
        /*00aa*/ 	.short	(.L_783 - .L_782)
.L_782:
        /*00ac*/ 	.word	0x00000000
        /*00b0*/ 	.short	0x0000
        /*00b2*/ 	.short	0x0000
        /*00b4*/ 	.byte	0x00, 0xf5, 0x21, 0x00


	//----- nvinfo : EIATTR_SPARSE_MMA_MASK
	.align		4
.L_783:
        /*00b8*/ 	.byte	0x03, 0x50
        /*00ba*/ 	.short	0x0000


	//----- nvinfo : EIATTR_MAXREG_COUNT
	.align		4
        /*00bc*/ 	.byte	0x03, 0x1b
        /*00be*/ 	.short	0x00ff


	//----- nvinfo : EIATTR_MERCURY_ISA_VERSION
	.align		4
        /*00c0*/ 	.byte	0x03, 0x5f
        /*00c2*/ 	.short	0x0101


	//----- nvinfo : EIATTR_VRC_CTA_INIT_COUNT
	.align		4
        /*00c4*/ 	.byte	0x02, 0x4a
	.zero		1
	.zero		1


	//----- nvinfo : EIATTR_EXIT_INSTR_OFFSETS
	.align		4
        /*00c8*/ 	.byte	0x04, 0x1c
        /*00ca*/ 	.short	(.L_785 - .L_784)


	//   ....[0]....
.L_784:
        /*00cc*/ 	.word	0x00003840


	//   ....[1]....
        /*00d0*/ 	.word	0x00003860


	//----- nvinfo : EIATTR_CRS_STACK_SIZE
	.align		4
.L_785:
        /*00d4*/ 	.byte	0x04, 0x1e
        /*00d6*/ 	.short	(.L_787 - .L_786)
.L_786:
        /*00d8*/ 	.word	0x00000000


	//----- nvinfo : EIATTR_CBANK_PARAM_SIZE
	.align		4
.L_787:
        /*00dc*/ 	.byte	0x03, 0x19
        /*00de*/ 	.short	0x0058


	//----- nvinfo : EIATTR_PARAM_CBANK
	.align		4
        /*00e0*/ 	.byte	0x04, 0x0a
        /*00e2*/ 	.short	(.L_789 - .L_788)
	.align		4
.L_788:
        /*00e4*/ 	.word	index@(.nv.constant0.move_particle)
        /*00e8*/ 	.short	0x0380
        /*00ea*/ 	.short	0x0058


	//----- nvinfo : EIATTR_SW_WAR
	.align		4
.L_789:
        /*00ec*/ 	.byte	0x04, 0x36
        /*00ee*/ 	.short	(.L_791 - .L_790)
.L_790:
        /*00f0*/ 	.word	0x00000008
.L_791:


//--------------------- .nv.info.sigma_nearest    --------------------------
	.section	.nv.info.sigma_nearest,"",@"SHT_CUDA_INFO"
	.sectionflags	@""
	.align	4


	//----- nvinfo : EIATTR_CUDA_API_VERSION
	.align		4
        /*0000*/ 	.byte	0x04, 0x37
        /*0002*/ 	.short	(.L_793 - .L_792)
.L_792:
        /*0004*/ 	.word	0x00000082


	//----- nvinfo : EIATTR_KPARAM_INFO
	.align		4
.L_793:
        /*0008*/ 	.byte	0x04, 0x17
        /*000a*/ 	.short	(.L_795 - .L_794)
.L_794:
        /*000c*/ 	.word	0x00000000
        /*0010*/ 	.short	0x0008
        /*0012*/ 	.short	0x0040
        /*0014*/ 	.byte	0x00, 0xf5, 0x21, 0x00


	//----- nvinfo : EIATTR_KPARAM_INFO
	.align		4
.L_795:
        /*0018*/ 	.byte	0x04, 0x17
        /*001a*/ 	.short	(.L_797 - .L_796)
.L_796:
        /*001c*/ 	.word	0x00000000
        /*0020*/ 	.short	0x0007
        /*0022*/ 	.short	0x0038
        /*0024*/ 	.byte	0x00, 0xf5, 0x21, 0x00


	//----- nvinfo : EIATTR_KPARAM_INFO
	.align		4
.L_797:
        /*0028*/ 	.byte	0x04, 0x17
        /*002a*/ 	.short	(.L_799 - .L_798)
.L_798:
        /*002c*/ 	.word	0x00000000
        /*0030*/ 	.short	0x0006
        /*0032*/ 	.short	0x0030
        /*0034*/ 	.byte	0x00, 0xf5, 0x21, 0x00


	//----- nvinfo : EIATTR_KPARAM_INFO
	.align		4
.L_799:
        /*0038*/ 	.byte	0x04, 0x17
        /*003a*/ 	.short	(.L_801 - .L_800)
.L_800:
        /*003c*/ 	.word	0x00000000
        /*0040*/ 	.short	0x0005
        /*0042*/ 	.short	0x0028
        /*0044*/ 	.byte	0x00, 0xf5, 0x21, 0x00


	//----- nvinfo : EIATTR_KPARAM_INFO
	.align		4
.L_801:
        /*0048*/ 	.byte	0x04, 0x17
        /*004a*/ 	.short	(.L_803 - .L_802)
.L_802:
        /*004c*/ 	.word	0x00000000
        /*0050*/ 	.short	0x0004
        /*0052*/ 	.short	0x0020
        /*0054*/ 	.byte	0x00, 0xf5, 0x21, 0x00


	//----- nvinfo : EIATTR_KPARAM_INFO
	.align		4
.L_803:
        /*0058*/ 	.byte	0x04, 0x17
        /*005a*/ 	.short	(.L_805 - .L_804)
.L_804:
        /*005c*/ 	.word	0x00000000
        /*0060*/ 	.short	0x0003
        /*0062*/ 	.short	0x0018
        /*0064*/ 	.byte	0x00, 0xf5, 0x21, 0x00


	//----- nvinfo : EIATTR_KPARAM_INFO
	.align		4
.L_805:
        /*0068*/ 	.byte	0x04, 0x17
        /*006a*/ 	.short	(.L_807 - .L_806)
.L_806:
        /*006c*/ 	.word	0x00000000
        /*0070*/ 	.short	0x0002
        /*0072*/ 	.short	0x0010
        /*0074*/ 	.byte	0x00, 0xf5, 0x21, 0x00


	//----- nvinfo : EIATTR_KPARAM_INFO
	.align		4
.L_807:
        /*0078*/ 	.byte	0x04, 0x17
        /*007a*/ 	.short	(.L_809 - .L_808)
.L_808:
        /*007c*/ 	.word	0x00000000
        /*0080*/ 	.short	0x0001
        /*0082*/ 	.short	0x0008
        /*0084*/ 	.byte	0x00, 0xf5, 0x21, 0x00


	//----- nvinfo : EIATTR_KPARAM_INFO
	.align		4
.L_809:
        /*0088*/ 	.byte	0x04, 0x17
        /*008a*/ 	.short	(.L_811 - .L_810)
.L_810:
        /*008c*/ 	.word	0x00000000
        /*0090*/ 	.short	0x0000
        /*0092*/ 	.short	0x0000
        /*0094*/ 	.byte	0x00, 0xf5, 0x21, 0x00


	//----- nvinfo : EIATTR_SPARSE_MMA_MASK
	.align		4
.L_811:
        /*0098*/ 	.byte	0x03, 0x50
        /*009a*/ 	.short	0x0000


	//----- nvinfo : EIATTR_MAXREG_COUNT
	.align		4
        /*009c*/ 	.byte	0x03, 0x1b
        /*009e*/ 	.short	0x00ff


	//----- nvinfo : EIATTR_MERCURY_ISA_VERSION
	.align		4
        /*00a0*/ 	.byte	0x03, 0x5f
        /*00a2*/ 	.short	0x0101


	//----- nvinfo : EIATTR_VRC_CTA_INIT_COUNT
	.align		4
        /*00a4*/ 	.byte	0x02, 0x4a
	.zero		1
	.zero		1


	//----- nvinfo : EIATTR_EXIT_INSTR_OFFSETS
	.align		4
        /*00a8*/ 	.byte	0x04, 0x1c
        /*00aa*/ 	.short	(.L_813 - .L_812)


	//   ....[0]....
.L_812:
        /*00ac*/ 	.word	0x00000740


	//   ....[1]....
        /*00b0*/ 	.word	0x00000960


	//   ....[2]....
        /*00b4*/ 	.word	0x000009a0


	//   ....[3]....
        /*00b8*/ 	.word	0x00001040


	//----- nvinfo : EIATTR_CRS_STACK_SIZE
	.align		4
.L_813:
        /*00bc*/ 	.byte	0x04, 0x1e
        /*00be*/ 	.short	(.L_815 - .L_814)
.L_814:
        /*00c0*/ 	.word	0x00000000


	//----- nvinfo : EIATTR_CBANK_PARAM_SIZE
	.align		4
.L_815:
        /*00c4*/ 	.byte	0x03, 0x19
        /*00c6*/ 	.short	0x0048


	//----- nvinfo : EIATTR_PARAM_CBANK
	.align		4
        /*00c8*/ 	.byte	0x04, 0x0a
        /*00ca*/ 	.short	(.L_817 - .L_816)
	.align		4
.L_816:
        /*00cc*/ 	.word	index@(.nv.constant0.sigma_nearest)
        /*00d0*/ 	.short	0x0380
        /*00d2*/ 	.short	0x0048


	//----- nvinfo : EIATTR_SW_WAR
	.align		4
.L_817:
        /*00d4*/ 	.byte	0x04, 0x36
        /*00d6*/ 	.short	(.L_819 - .L_818)
.L_818:
        /*00d8*/ 	.word	0x00000008
.L_819:


//--------------------- .nv.info.sigma_eval       --------------------------
	.section	.nv.info.sigma_eval,"",@"SHT_CUDA_INFO"
	.sectionflags	@""
	.align	4


	//----- nvinfo : EIATTR_CUDA_API_VERSION
	.align		4
        /*0000*/ 	.byte	0x04, 0x37
        /*0002*/ 	.short	(.L_821 - .L_820)
.L_820:
        /*0004*/ 	.word	0x00000082


	//----- nvinfo : EIATTR_KPARAM_INFO
	.align		4
.L_821:
        /*0008*/ 	.byte	0x04, 0x17
        /*000a*/ 	.short	(.L_823 - .L_822)
.L_822:
        /*000c*/ 	.word	0x00000000
        /*0010*/ 	.short	0x0002
        /*0012*/ 	.short	0x0010
        /*0014*/ 	.byte	0x00, 0xf5, 0x21, 0x00


	//----- nvinfo : EIATTR_KPARAM_INFO
	.align		4
.L_823:
        /*0018*/ 	.byte	0x04, 0x17
        /*001a*/ 	.short	(.L_825 - .L_824)
.L_824:
        /*001c*/ 	.word	0x00000000
        /*0020*/ 	.short	0x0001
        /*0022*/ 	.short	0x0008
        /*0024*/ 	.byte	0x00, 0xf5, 0x21, 0x00


	//----- nvinfo : EIATTR_KPARAM_INFO
	.align		4
.L_825:
        /*0028*/ 	.byte	0x04, 0x17
        /*002a*/ 	.short	(.L_827 - .L_826)
.L_826:
        /*002c*/ 	.word	0x00000000
        /*0030*/ 	.short	0x0000
        /*0032*/ 	.short	0x0000
        /*0034*/ 	.byte	0x00, 0xf5, 0x21, 0x00


	//----- nvinfo : EIATTR_SPARSE_MMA_MASK
	.align		4
.L_827:
        /*0038*/ 	.byte	0x03, 0x50
        /*003a*/ 	.short	0x0000


	//----- nvinfo : EIATTR_MAXREG_COUNT
	.align		4
        /*003c*/ 	.byte	0x03, 0x1b
        /*003e*/ 	.short	0x00ff


	//----- nvinfo : EIATTR_MERCURY_ISA_VERSION
	.align		4
        /*0040*/ 	.byte	0x03, 0x5f
        /*0042*/ 	.short	0x0101


	//----- nvinfo : EIATTR_VRC_CTA_INIT_COUNT
	.align		4
        /*0044*/ 	.byte	0x02, 0x4a
	.zero		1
	.zero		1


	//----- nvinfo : EIATTR_EXIT_INSTR_OFFSETS
	.align		4
        /*0048*/ 	.byte	0x04, 0x1c
        /*004a*/ 	.short	(.L_829 - .L_828)


	//   ....[0]....
.L_828:
        /*004c*/ 	.word	0x000009a0


	//   ....[1]....
        /*0050*/ 	.word	0x00001020


	//----- nvinfo : EIATTR_CRS_STACK_SIZE
	.align		4
.L_829:
        /*0054*/ 	.byte	0x04, 0x1e
        /*0056*/ 	.short	(.L_831 - .L_830)
.L_830:
        /*0058*/ 	.word	0x00000000


	//----- nvinfo : EIATTR_CBANK_PARAM_SIZE
	.align		4
.L_831:
        /*005c*/ 	.byte	0x03, 0x19
        /*005e*/ 	.short	0x0018


	//----- nvinfo : EIATTR_PARAM_CBANK
	.align		4
        /*0060*/ 	.byte	0x04, 0x0a
        /*0062*/ 	.short	(.L_833 - .L_832)
	.align		4
.L_832:
        /*0064*/ 	.word	index@(.nv.constant0.sigma_eval)
        /*0068*/ 	.short	0x0380
        /*006a*/ 	.short	0x0018


	//----- nvinfo : EIATTR_SW_WAR
	.align		4
.L_833:
        /*006c*/ 	.byte	0x04, 0x36
        /*006e*/ 	.short	(.L_835 - .L_834)
.L_834:
        /*0070*/ 	.word	0x00000008
.L_835:


//--------------------- .nv.info.copy3            --------------------------
	.section	.nv.info.copy3,"",@"SHT_CUDA_INFO"
	.sectionflags	@""
	.align	4


	//----- nvinfo : EIATTR_CUDA_API_VERSION
	.align		4
        /*0000*/ 	.byte	0x04, 0x37
        /*0002*/ 	.short	(.L_837 - .L_836)
.L_836:
        /*0004*/ 	.word	0x00000082


	//----- nvinfo : EIATTR_KPARAM_INFO
	.align		4
.L_837:
        /*0008*/ 	.byte	0x04, 0x17
        /*000a*/ 	.short	(.L_839 - .L_838)
.L_838:
        /*000c*/ 	.word	0x00000000
        /*0010*/ 	.short	0x0002
        /*0012*/ 	.short	0x0010
        /*0014*/ 	.byte	0x00, 0xf5, 0x21, 0x00


	//----- nvinfo : EIATTR_KPARAM_INFO
	.align		4
.L_839:
        /*0018*/ 	.byte	0x04, 0x17
        /*001a*/ 	.short	(.L_841 - .L_840)
.L_840:
        /*001c*/ 	.word	0x00000000
        /*0020*/ 	.short	0x0001
        /*0022*/ 	.short	0x0008
        /*0024*/ 	.byte	0x00, 0xf5, 0x21, 0x00


	//----- nvinfo : EIATTR_KPARAM_INFO
	.align		4
.L_841:
        /*0028*/ 	.byte	0x04, 0x17
        /*002a*/ 	.short	(.L_843 - .L_842)
.L_842:
        /*002c*/ 	.word	0x00000000
        /*0030*/ 	.short	0x0000
        /*0032*/ 	.short	0x0000
        /*0034*/ 	.byte	0x00, 0xf5, 0x21, 0x00


	//----- nvinfo : EIATTR_SPARSE_MMA_MASK
	.align		4
.L_843:
        /*0038*/ 	.byte	0x03, 0x50
        /*003a*/ 	.short	0x0000


	//----- nvinfo : EIATTR_MAXREG_COUNT
	.align		4
        /*003c*/ 	.byte	0x03, 0x1b
        /*003e*/ 	.short	0x00ff


	//----- nvinfo : EIATTR_MERCURY_ISA_VERSION
	.align		4
        /*0040*/ 	.byte	0x03, 0x5f
        /*0042*/ 	.short	0x0101


	//----- nvinfo : EIATTR_VRC_CTA_INIT_COUNT
	.align		4
        /*0044*/ 	.byte	0x02, 0x4a
	.zero		1
	.zero		1


	//----- nvinfo : EIATTR_EXIT_INSTR_OFFSETS
	.align		4
        /*0048*/ 	.byte	0x04, 0x1c
        /*004a*/ 	.short	(.L_845 - .L_844)


	//   ....[0]....
.L_844:
        /*004c*/ 	.word	0x00000050


	//   ....[1]....
        /*0050*/ 	.word	0x00000160


	//----- nvinfo : EIATTR_CBANK_PARAM_SIZE
	.align		4
.L_845:
        /*0054*/ 	.byte	0x03, 0x19
        /*0056*/ 	.short	0x0018


	//----- nvinfo : EIATTR_PARAM_CBANK
	.align		4
        /*0058*/ 	.byte	0x04, 0x0a
        /*005a*/ 	.short	(.L_847 - .L_846)
	.align		4
.L_846:
        /*005c*/ 	.word	index@(.nv.constant0.copy3)
        /*0060*/ 	.short	0x0380
        /*0062*/ 	.short	0x0018


	//----- nvinfo : EIATTR_SW_WAR
	.align		4
.L_847:
        /*0064*/ 	.byte	0x04, 0x36
        /*0066*/ 	.short	(.L_849 - .L_848)
.L_848:
        /*0068*/ 	.word	0x00000008
.L_849:


//--------------------- .nv.info.copy2            --------------------------
	.section	.nv.info.copy2,"",@"SHT_CUDA_INFO"
	.sectionflags	@""
	.align	4


	//----- nvinfo : EIATTR_CUDA_API_VERSION
	.align		4
        /*0000*/ 	.byte	0x04, 0x37
        /*0002*/ 	.short	(.L_851 - .L_850)
.L_850:
        /*0004*/ 	.word	0x00000082


	//----- nvinfo : EIATTR_KPARAM_INFO
	.align		4
.L_851:
        /*0008*/ 	.byte	0x04, 0x17
        /*000a*/ 	.short	(.L_853 - .L_852)
.L_852:
        /*000c*/ 	.word	0x00000000
        /*0010*/ 	.short	0x0001
        /*0012*/ 	.short	0x0008
        /*0014*/ 	.byte	0x00, 0xf5, 0x21, 0x00


	//----- nvinfo : EIATTR_KPARAM_INFO
	.align		4
.L_853:
        /*0018*/ 	.byte	0x04, 0x17
        /*001a*/ 	.short	(.L_855 - .L_854)
.L_854:
        /*001c*/ 	.word	0x00000000
        /*0020*/ 	.short	0x0000
        /*0022*/ 	.short	0x0000
        /*0024*/ 	.byte	0x00, 0xf5, 0x21, 0x00


	//----- nvinfo : EIATTR_SPARSE_MMA_MASK
	.align		4
.L_855:
        /*0028*/ 	.byte	0x03, 0x50
        /*002a*/ 	.short	0x0000


	//----- nvinfo : EIATTR_MAXREG_COUNT
	.align		4
        /*002c*/ 	.byte	0x03, 0x1b
        /*002e*/ 	.short	0x00ff


	//----- nvinfo : EIATTR_MERCURY_ISA_VERSION
	.align		4
        /*0030*/ 	.byte	0x03, 0x5f
        /*0032*/ 	.short	0x0101


	//----- nvinfo : EIATTR_VRC_CTA_INIT_COUNT
	.align		4
        /*0034*/ 	.byte	0x02, 0x4a
	.zero		1
	.zero		1


	//----- nvinfo : EIATTR_EXIT_INSTR_OFFSETS
	.align		4
        /*0038*/ 	.byte	0x04, 0x1c
        /*003a*/ 	.short	(.L_857 - .L_856)


	//   ....[0]....
.L_856:
        /*003c*/ 	.word	0x00000120


	//----- nvinfo : EIATTR_CBANK_PARAM_SIZE
	.align		4
.L_857:
        /*0040*/ 	.byte	0x03, 0x19
        /*0042*/ 	.short	0x0010


	//----- nvinfo : EIATTR_PARAM_CBANK
	.align		4
        /*0044*/ 	.byte	0x04, 0x0a
        /*0046*/ 	.short	(.L_859 - .L_858)
	.align		4
.L_858:
        /*0048*/ 	.word	index@(.nv.constant0.copy2)
        /*004c*/ 	.short	0x0380
        /*004e*/ 	.short	0x0010


	//----- nvinfo : EIATTR_SW_WAR
	.align		4
.L_859:
        /*0050*/ 	.byte	0x04, 0x36
        /*0052*/ 	.short	(.L_861 - .L_860)
.L_860:
        /*0054*/ 	.word	0x00000008
.L_861:


//--------------------- .nv.info.copy             --------------------------
	.section	.nv.info.copy,"",@"SHT_CUDA_INFO"
	.sectionflags	@""
	.align	4


	//----- nvinfo : EIATTR_CUDA_API_VERSION
	.align		4
        /*0000*/ 	.byte	0x04, 0x37
        /*0002*/ 	.short	(.L_863 - .L_862)
.L_862:
        /*0004*/ 	.word	0x00000082


	//----- nvinfo : EIATTR_KPARAM_INFO
	.align		4
.L_863:
        /*0008*/ 	.byte	0x04, 0x17
        /*000a*/ 	.short	(.L_865 - .L_864)
.L_864:
        /*000c*/ 	.word	0x00000000
        /*0010*/ 	.short	0x0000
        /*0012*/ 	.short	0x0000
        /*0014*/ 	.byte	0x00, 0xf5, 0x21, 0x00


	//----- nvinfo : EIATTR_SPARSE_MMA_MASK
	.align		4
.L_865:
        /*0018*/ 	.byte	0x03, 0x50
        /*001a*/ 	.short	0x0000


	//----- nvinfo : EIATTR_MAXREG_COUNT
	.align		4
        /*001c*/ 	.byte	0x03, 0x1b
        /*001e*/ 	.short	0x00ff


	//----- nvinfo : EIATTR_MERCURY_ISA_VERSION
	.align		4
        /*0020*/ 	.byte	0x03, 0x5f
        /*0022*/ 	.short	0x0101


	//----- nvinfo : EIATTR_VRC_CTA_INIT_COUNT
	.align		4
        /*0024*/ 	.byte	0x02, 0x4a
	.zero		1
	.zero		1


	//----- nvinfo : EIATTR_EXIT_INSTR_OFFSETS
	.align		4
        /*0028*/ 	.byte	0x04, 0x1c
        /*002a*/ 	.short	(.L_867 - .L_866)


	//   ....[0]....
.L_866:
        /*002c*/ 	.word	0x00000130


	//----- nvinfo : EIATTR_CBANK_PARAM_SIZE
	.align		4
.L_867:
        /*0030*/ 	.byte	0x03, 0x19
        /*0032*/ 	.short	0x0008


	//----- nvinfo : EIATTR_PARAM_CBANK
	.align		4
        /*0034*/ 	.byte	0x04, 0x0a
        /*0036*/ 	.short	(.L_869 - .L_868)
	.align		4
.L_868:
        /*0038*/ 	.word	index@(.nv.constant0.copy)
        /*003c*/ 	.short	0x0380
        /*003e*/ 	.short	0x0008


	//----- nvinfo : EIATTR_SW_WAR
	.align		4
.L_869:
        /*0040*/ 	.byte	0x04, 0x36
        /*0042*/ 	.short	(.L_871 - .L_870)
.L_870:
        /*0044*/ 	.word	0x00000008
.L_871:


//--------------------- .nv.info.inicialize_front0_mem2 --------------------------
	.section	.nv.info.inicialize_front0_mem2,"",@"SHT_CUDA_INFO"
	.sectionflags	@""
	.align	4


	//----- nvinfo : EIATTR_CUDA_API_VERSION
	.align		4
        /*0000*/ 	.byte	0x04, 0x37
        /*0002*/ 	.short	(.L_873 - .L_872)
.L_872:
        /*0004*/ 	.word	0x00000082


	//----- nvinfo : EIATTR_KPARAM_INFO
	.align		4
.L_873:
        /*0008*/ 	.byte	0x04, 0x17
        /*000a*/ 	.short	(.L_875 - .L_874)
.L_874:
        /*000c*/ 	.word	0x00000000
        /*0010*/ 	.short	0x0008
        /*0012*/ 	.short	0x0040
        /*0014*/ 	.byte	0x00, 0xf5, 0x21, 0x00


	//----- nvinfo : EIATTR_KPARAM_INFO
	.align		4
.L_875:
        /*0018*/ 	.byte	0x04, 0x17
        /*001a*/ 	.short	(.L_877 - .L_876)
.L_876:
        /*001c*/ 	.word	0x00000000
        /*0020*/ 	.short	0x0007
        /*0022*/ 	.short	0x0038
        /*0024*/ 	.byte	0x00, 0xf5, 0x21, 0x00


	//----- nvinfo : EIATTR_KPARAM_INFO
	.align		4
.L_877:
        /*0028*/ 	.byte	0x04, 0x17
        /*002a*/ 	.short	(.L_879 - .L_878)
.L_878:
        /*002c*/ 	.word	0x00000000
        /*0030*/ 	.short	0x0006
        /*0032*/ 	.short	0x0030
        /*0034*/ 	.byte	0x00, 0xf5, 0x21, 0x00


	//----- nvinfo : EIATTR_KPARAM_INFO
	.align		4
.L_879:
        /*0038*/ 	.byte	0x04, 0x17
        /*003a*/ 	.short	(.L_881 - .L_880)
.L_880:
        /*003c*/ 	.word	0x00000000
        /*0040*/ 	.short	0x0005
        /*0042*/ 	.short	0x0028
        /*0044*/ 	.byte	0x00, 0xf5, 0x21, 0x00


	//----- nvinfo : EIATTR_KPARAM_INFO
	.align		4
.L_881:
        /*0048*/ 	.byte	0x04, 0x17
        /*004a*/ 	.short	(.L_883 - .L_882)
.L_882:
        /*004c*/ 	.word	0x00000000
        /*0050*/ 	.short	0x0004
        /*0052*/ 	.short	0x0020
        /*0054*/ 	.byte	0x00, 0xf5, 0x21, 0x00


	//----- nvinfo : EIATTR_KPARAM_INFO
	.align		4
.L_883:
        /*0058*/ 	.byte	0x04, 0x17
        /*005a*/ 	.short	(.L_885 - .L_884)
.L_884:
        /*005c*/ 	.word	0x00000000
        /*0060*/ 	.short	0x0003
        /*0062*/ 	.short	0x0018
        /*0064*/ 	.byte	0x00, 0xf5, 0x21, 0x00


	//----- nvinfo : EIATTR_KPARAM_INFO
	.align		4
.L_885:
        /*0068*/ 	.byte	0x04, 0x17
        /*006a*/ 	.short	(.L_887 - .L_886)
.L_886:
        /*006c*/ 	.word	0x00000000
        /*0070*/ 	.short	0x0002
        /*0072*/ 	.short	0x0010
        /*0074*/ 	.byte	0x00, 0xf5, 0x21, 0x00


	//----- nvinfo : EIATTR_KPARAM_INFO
	.align		4
.L_887:
        /*0078*/ 	.byte	0x04, 0x17
        /*007a*/ 	.short	(.L_889 - .L_888)
.L_888:
        /*007c*/ 	.word	0x00000000
        /*0080*/ 	.short	0x0001
        /*0082*/ 	.short	0x0008
        /*0084*/ 	.byte	0x00, 0xf5, 0x21, 0x00


	//----- nvinfo : EIATTR_KPARAM_INFO
	.align		4
.L_889:
        /*0088*/ 	.byte	0x04, 0x17
        /*008a*/ 	.short	(.L_891 - .L_890)
.L_890:
        /*008c*/ 	.word	0x00000000
        /*0090*/ 	.short	0x0000
        /*0092*/ 	.short	0x0000
        /*0094*/ 	.byte	0x00, 0xf5, 0x21, 0x00


	//----- nvinfo : EIATTR_SPARSE_MMA_MASK
	.align		4
.L_891:
        /*0098*/ 	.byte	0x03, 0x50
        /*009a*/ 	.short	0x0000


	//----- nvinfo : EIATTR_MAXREG_COUNT
	.align		4
        /*009c*/ 	.byte	0x03, 0x1b
        /*009e*/ 	.short	0x00ff


	//----- nvinfo : EIATTR_MERCURY_ISA_VERSION
	.align		4
        /*00a0*/ 	.byte	0x03, 0x5f
        /*00a2*/ 	.short	0x0101


	//----- nvinfo : EIATTR_VRC_CTA_INIT_COUNT
	.align		4
        /*00a4*/ 	.byte	0x02, 0x4a
	.zero		1
	.zero		1


	//----- nvinfo : EIATTR_EXIT_INSTR_OFFSETS
	.align		4
        /*00a8*/ 	.byte	0x04, 0x1c
        /*00aa*/ 	.short	(.L_893 - .L_892)


	//   ....[0]....
.L_892:
        /*00ac*/ 	.word	0x00000190


	//   ....[1]....
        /*00b0*/ 	.word	0x00000380


	//----- nvinfo : EIATTR_CBANK_PARAM_SIZE
	.align		4
.L_893:
        /*00b4*/ 	.byte	0x03, 0x19
        /*00b6*/ 	.short	0x0048


	//----- nvinfo : EIATTR_PARAM_CBANK
	.align		4
        /*00b8*/ 	.byte	0x04, 0x0a
        /*00ba*/ 	.short	(.L_895 - .L_894)
	.align		4
.L_894:
        /*00bc*/ 	.word	index@(.nv.constant0.inicialize_front0_mem2)
        /*00c0*/ 	.short	0x0380
        /*00c2*/ 	.short	0x0048


	//----- nvinfo : EIATTR_SW_WAR
	.align		4
.L_895:
        /*00c4*/ 	.byte	0x04, 0x36
        /*00c6*/ 	.short	(.L_897 - .L_896)
.L_896:
        /*00c8*/ 	.word	0x00000008
.L_897:


//--------------------- .nv.info.inicialize_front0_mem --------------------------
	.section	.nv.info.inicialize_front0_mem,"",@"SHT_CUDA_INFO"
	.sectionflags	@""
	.align	4


	//----- nvinfo : EIATTR_CUDA_API_VERSION
	.align		4
        /*0000*/ 	.byte	0x04, 0x37
        /*0002*/ 	.short	(.L_899 - .L_898)
.L_898:
        /*0004*/ 	.word	0x00000082


	//----- nvinfo : EIATTR_KPARAM_INFO
	.align		4
.L_899:
        /*0008*/ 	.byte	0x04, 0x17
        /*000a*/ 	.short	(.L_901 - .L_900)
.L_900:
        /*000c*/ 	.word	0x00000000
        /*0010*/ 	.short	0x0008
        /*0012*/ 	.short	0x0040
        /*0014*/ 	.byte	0x00, 0xf5, 0x21, 0x00


	//----- nvinfo : EIATTR_KPARAM_INFO
	.align		4
.L_901:
        /*0018*/ 	.byte	0x04, 0x17
        /*001a*/ 	.short	(.L_903 - .L_902)
.L_902:
        /*001c*/ 	.word	0x00000000
        /*0020*/ 	.short	0x0007
        /*0022*/ 	.short	0x0038
        /*0024*/ 	.byte	0x00, 0xf5, 0x21, 0x00


	//----- nvinfo : EIATTR_KPARAM_INFO
	.align		4
.L_903:
        /*0028*/ 	.byte	0x04, 0x17
        /*002a*/ 	.short	(.L_905 - .L_904)
.L_904:
        /*002c*/ 	.word	0x00000000
        /*0030*/ 	.short	0x0006
        /*0032*/ 	.short	0x0030
        /*0034*/ 	.byte	0x00, 0xf5, 0x21, 0x00


	//----- nvinfo : EIATTR_KPARAM_INFO
	.align		4
.L_905:
        /*0038*/ 	.byte	0x04, 0x17
        /*003a*/ 	.short	(.L_907 - .L_906)
.L_906:
        /*003c*/ 	.word	0x00000000
        /*0040*/ 	.short	0x0005
        /*0042*/ 	.short	0x0028
        /*0044*/ 	.byte	0x00, 0xf5, 0x21, 0x00


	//----- nvinfo : EIATTR_KPARAM_INFO
	.align		4
.L_907:
        /*0048*/ 	.byte	0x04, 0x17
        /*004a*/ 	.short	(.L_909 - .L_908)
.L_908:
        /*004c*/ 	.word	0x00000000
        /*0050*/ 	.short	0x0004
        /*0052*/ 	.short	0x0020
        /*0054*/ 	.byte	0x00, 0xf5, 0x21, 0x00


	//----- nvinfo : EIATTR_KPARAM_INFO
	.align		4
.L_909:
        /*0058*/ 	.byte	0x04, 0x17
        /*005a*/ 	.short	(.L_911 - .L_910)
.L_910:
        /*005c*/ 	.word	0x00000000
        /*0060*/ 	.short	0x0003
        /*0062*/ 	.short	0x0018
        /*0064*/ 	.byte	0x00, 0xf5, 0x21, 0x00


	//----- nvinfo : EIATTR_KPARAM_INFO
	.align		4
.L_911:
        /*0068*/ 	.byte	0x04, 0x17
        /*006a*/ 	.short	(.L_913 - .L_912)
.L_912:
        /*006c*/ 	.word	0x00000000
        /*0070*/ 	.short	0x0002
        /*0072*/ 	.short	0x0010
        /*0074*/ 	.byte	0x00, 0xf5, 0x21, 0x00


	//----- nvinfo : EIATTR_KPARAM_INFO
	.align		4
.L_913:
        /*0078*/ 	.byte	0x04, 0x17
        /*007a*/ 	.short	(.L_915 - .L_914)
.L_914:
        /*007c*/ 	.word	0x00000000
        /*0080*/ 	.short	0x0001
        /*0082*/ 	.short	0x0008
        /*0084*/ 	.byte	0x00, 0xf5, 0x21, 0x00


	//----- nvinfo : EIATTR_KPARAM_INFO
	.align		4
.L_915:
        /*0088*/ 	.byte	0x04, 0x17
        /*008a*/ 	.short	(.L_917 - .L_916)
.L_916:
        /*008c*/ 	.word	0x00000000
        /*0090*/ 	.short	0x0000
        /*0092*/ 	.short	0x0000
        /*0094*/ 	.byte	0x00, 0xf5, 0x21, 0x00


	//----- nvinfo : EIATTR_SPARSE_MMA_MASK
	.align		4
.L_917:
        /*0098*/ 	.byte	0x03, 0x50
        /*009a*/ 	.short	0x0000


	//----- nvinfo : EIATTR_MAXREG_COUNT
	.align		4
        /*009c*/ 	.byte	0x03, 0x1b
        /*009e*/ 	.short	0x00ff


	//----- nvinfo : EIATTR_MERCURY_ISA_VERSION
	.align		4
        /*00a0*/ 	.byte	0x03, 0x5f
        /*00a2*/ 	.short	0x0101


	//----- nvinfo : EIATTR_VRC_CTA_INIT_COUNT
	.align		4
        /*00a4*/ 	.byte	0x02, 0x4a
	.zero		1
	.zero		1


	//----- nvinfo : EIATTR_EXIT_INSTR_OFFSETS
	.align		4
        /*00a8*/ 	.byte	0x04, 0x1c
        /*00aa*/ 	.short	(.L_919 - .L_918)


	//   ....[0]....
.L_918:
        /*00ac*/ 	.word	0x00000190


	//   ....[1]....
        /*00b0*/ 	.word	0x000005a0


	//----- nvinfo : EIATTR_CBANK_PARAM_SIZE
	.align		4
.L_919:
        /*00b4*/ 	.byte	0x03, 0x19
        /*00b6*/ 	.short	0x0048


	//----- nvinfo : EIATTR_PARAM_CBANK
	.align		4
        /*00b8*/ 	.byte	0x04, 0x0a
        /*00ba*/ 	.short	(.L_921 - .L_920)
	.align		4
.L_920:
        /*00bc*/ 	.word	index@(.nv.constant0.inicialize_front0_mem)
        /*00c0*/ 	.short	0x0380
        /*00c2*/ 	.short	0x0048


	//----- nvinfo : EIATTR_SW_WAR
	.align		4
.L_921:
        /*00c4*/ 	.byte	0x04, 0x36
        /*00c6*/ 	.short	(.L_923 - .L_922)
.L_922:
        /*00c8*/ 	.word	0x00000008
.L_923:


//--------------------- .nv.info.differential_mutation --------------------------
	.section	.nv.info.differential_mutation,"",@"SHT_CUDA_INFO"
	.sectionflags	@""
	.align	4


	//----- nvinfo : EIATTR_CUDA_API_VERSION
	.align		4
        /*0000*/ 	.byte	0x04, 0x37
        /*0002*/ 	.short	(.L_925 - .L_924)
.L_924:
        /*0004*/ 	.word	0x00000082


	//----- nvinfo : EIATTR_KPARAM_INFO
	.align		4
.L_925:
        /*0008*/ 	.byte	0x04, 0x17
        /*000a*/ 	.short	(.L_927 - .L_926)
.L_926:
        /*000c*/ 	.word	0x00000000
        /*0010*/ 	.short	0x001a
        /*0012*/ 	.short	0x00d0
        /*0014*/ 	.byte	0x00, 0xf5, 0x21, 0x00


	//----- nvinfo : EIATTR_KPARAM_INFO
	.align		4
.L_927:
        /*0018*/ 	.byte	0x04, 0x17
        /*001a*/ 	.short	(.L_929 - .L_928)
.L_928:
        /*001c*/ 	.word	0x00000000
        /*0020*/ 	.short	0x0019
        /*0022*/ 	.short	0x00c8
        /*0024*/ 	.byte	0x00, 0xf5, 0x21, 0x00


	//----- nvinfo : EIATTR_KPARAM_INFO
	.align		4
.L_929:
        /*0028*/ 	.byte	0x04, 0x17
        /*002a*/ 	.short	(.L_931 - .L_930)
.L_930:
        /*002c*/ 	.word	0x00000000
        /*0030*/ 	.short	0x0018
        /*0032*/ 	.short	0x00c0
        /*0034*/ 	.byte	0x00, 0xf5, 0x21, 0x00


	//----- nvinfo : EIATTR_KPARAM_INFO
	.align		4
.L_931:
        /*0038*/ 	.byte	0x04, 0x17
        /*003a*/ 	.short	(.L_933 - .L_932)
.L_932:
        /*003c*/ 	.word	0x00000000
        /*0040*/ 	.short	0x0017
        /*0042*/ 	.short	0x00b8
        /*0044*/ 	.byte	0x00, 0xf5, 0x21, 0x00


	//----- nvinfo : EIATTR_KPARAM_INFO
	.align		4
.L_933:
        /*0048*/ 	.byte	0x04, 0x17
        /*004a*/ 	.short	(.L_935 - .L_934)
.L_934:
        /*004c*/ 	.word	0x00000000
        /*0050*/ 	.short	0x0016
        /*0052*/ 	.short	0x00b0
        /*0054*/ 	.byte	0x00, 0xf5, 0x21, 0x00


	//----- nvinfo : EIATTR_KPARAM_INFO
	.align		4
.L_935:
        /*0058*/ 	.byte	0x04, 0x17
        /*005a*/ 	.short	(.L_937 - .L_936)
.L_936:
        /*005c*/ 	.word	0x00000000
        /*0060*/ 	.short	0x0015
        /*0062*/ 	.short	0x00a8
        /*0064*/ 	.byte	0x00, 0xf5, 0x21, 0x00


	//----- nvinfo : EIATTR_KPARAM_INFO
	.align		4
.L_937:
        /*0068*/ 	.byte	0x04, 0x17
        /*006a*/ 	.short	(.L_939 - .L_938)
.L_938:
        /*006c*/ 	.word	0x00000000
        /*0070*/ 	.short	0x0014
        /*0072*/ 	.short	0x00a0
        /*0074*/ 	.byte	0x00, 0xf5, 0x21, 0x00


	//----- nvinfo : EIATTR_KPARAM_INFO
	.align		4
.L_939:
        /*0078*/ 	.byte	0x04, 0x17
        /*007a*/ 	.short	(.L_941 - .L_940)
.L_940:
        /*007c*/ 	.word	0x00000000
        /*0080*/ 	.short	0x0013
        /*0082*/ 	.short	0x0098
        /*0084*/ 	.byte	0x00, 0xf5, 0x21, 0x00


	//----- nvinfo : EIATTR_KPARAM_INFO
	.align		4
.L_941:
        /*0088*/ 	.byte	0x04, 0x17
        /*008a*/ 	.short	(.L_943 - .L_942)
.L_942:
        /*008c*/ 	.word	0x00000000
        /*0090*/ 	.short	0x0012
        /*0092*/ 	.short	0x0090
        /*0094*/ 	.byte	0x00, 0xf5, 0x21, 0x00


	//----- nvinfo : EIATTR_KPARAM_INFO
	.align		4
.L_943:
        /*0098*/ 	.byte	0x04, 0x17
        /*009a*/ 	.short	(.L_945 - .L_944)
.L_944:
        /*009c*/ 	.word	0x00000000
        /*00a0*/ 	.short	0x0011
        /*00a2*/ 	.short	0x0088
        /*00a4*/ 	.byte	0x00, 0xf5, 0x21, 0x00


	//----- nvinfo : EIATTR_KPARAM_INFO
	.align		4
.L_945:
        /*00a8*/ 	.byte	0x04, 0x17
        /*00aa*/ 	.short	(.L_947 - .L_946)
.L_946:
        /*00ac*/ 	.word	0x00000000
        /*00b0*/ 	.short	0x0010
        /*00b2*/ 	.short	0x0080
        /*00b4*/ 	.byte	0x00, 0xf5, 0x21, 0x00


	//----- nvinfo : EIATTR_KPARAM_INFO
	.align		4
.L_947:
        /*00b8*/ 	.byte	0x04, 0x17
        /*00ba*/ 	.short	(.L_949 - .L_948)
.L_948:
        /*00bc*/ 	.word	0x00000000
        /*00c0*/ 	.short	0x000f
        /*00c2*/ 	.short	0x0078
        /*00c4*/ 	.byte	0x00, 0xf5, 0x21, 0x00


	//----- nvinfo : EIATTR_KPARAM_INFO
	.align		4
.L_949:
        /*00c8*/ 	.byte	0x04, 0x17
        /*00ca*/ 	.short	(.L_951 - .L_950)
.L_950:
        /*00cc*/ 	.word	0x00000000
        /*00d0*/ 	.short	0x000e
        /*00d2*/ 	.short	0x0070
        /*00d4*/ 	.byte	0x00, 0xf5, 0x21, 0x00


	//----- nvinfo : EIATTR_KPARAM_INFO
	.align		4
.L_951:
        /*00d8*/ 	.byte	0x04, 0x17
        /*00da*/ 	.short	(.L_953 - .L_952)
.L_952:
        /*00dc*/ 	.word	0x00000000
        /*00e0*/ 	.short	0x000d
        /*00e2*/ 	.short	0x0068
        /*00e4*/ 	.byte	0x00, 0xf5, 0x21, 0x00


	//----- nvinfo : EIATTR_KPARAM_INFO
	.align		4
.L_953:
        /*00e8*/ 	.byte	0x04, 0x17
        /*00ea*/ 	.short	(.L_955 - .L_954)
.L_954:
        /*00ec*/ 	.word	0x00000000
        /*00f0*/ 	.short	0x000c
        /*00f2*/ 	.short	0x0060
        /*00f4*/ 	.byte	0x00, 0xf5, 0x21, 0x00


	//----- nvinfo : EIATTR_KPARAM_INFO
	.align		4
.L_955:
        /*00f8*/ 	.byte	0x04, 0x17
        /*00fa*/ 	.short	(.L_957 - .L_956)
.L_956:
        /*00fc*/ 	.word	0x00000000
        /*0100*/ 	.short	0x000b
        /*0102*/ 	.short	0x0058
        /*0104*/ 	.byte	0x00, 0xf5, 0x21, 0x00


	//----- nvinfo : EIATTR_KPARAM_INFO
	.align		4
.L_957:
        /*0108*/ 	.byte	0x04, 0x17
        /*010a*/ 	.short	(.L_959 - .L_958)
.L_958:
        /*010c*/ 	.word	0x00000000
        /*0110*/ 	.short	0x000a
        /*0112*/ 	.short	0x0050
        /*0114*/ 	.byte	0x00, 0xf5, 0x21, 0x00


	//----- nvinfo : EIATTR_KPARAM_INFO
	.align		4
.L_959:
        /*0118*/ 	.byte	0x04, 0x17
        /*011a*/ 	.short	(.L_961 - .L_960)
.L_960:
        /*011c*/ 	.word	0x00000000
        /*0120*/ 	.short	0x0009
        /*0122*/ 	.short	0x0048
        /*0124*/ 	.byte	0x00, 0xf5, 0x21, 0x00


	//----- nvinfo : EIATTR_KPARAM_INFO
	.align		4
.L_961:
        /*0128*/ 	.byte	0x04, 0x17
        /*012a*/ 	.short	(.L_963 - .L_962)
.L_962:
        /*012c*/ 	.word	0x00000000
        /*0130*/ 	.short	0x0008
        /*0132*/ 	.short	0x0040
        /*0134*/ 	.byte	0x00, 0xf5, 0x21, 0x00


	//----- nvinfo : EIATTR_KPARAM_INFO
	.align		4
.L_963:
        /*0138*/ 	.byte	0x04, 0x17
        /*013a*/ 	.short	(.L_965 - .L_964)
.L_964:
        /*013c*/ 	.word	0x00000000
        /*0140*/ 	.short	0x0007
        /*0142*/ 	.short	0x0038
        /*0144*/ 	.byte	0x00, 0xf5, 0x21, 0x00


	//----- nvinfo : EIATTR_KPARAM_INFO
	.align		4
.L_965:
        /*0148*/ 	.byte	0x04, 0x17
        /*014a*/ 	.short	(.L_967 - .L_966)
.L_966:
        /*014c*/ 	.word	0x00000000
        /*0150*/ 	.short	0x0006
        /*0152*/ 	.short	0x0030
        /*0154*/ 	.byte	0x00, 0xf5, 0x21, 0x00


	//----- nvinfo : EIATTR_KPARAM_INFO
	.align		4
.L_967:
        /*0158*/ 	.byte	0x04, 0x17
        /*015a*/ 	.short	(.L_969 - .L_968)
.L_968:
        /*015c*/ 	.word	0x00000000
        /*0160*/ 	.short	0x0005
        /*0162*/ 	.short	0x0028
        /*0164*/ 	.byte	0x00, 0xf5, 0x21, 0x00


	//----- nvinfo : EIATTR_KPARAM_INFO
	.align		4
.L_969:
        /*0168*/ 	.byte	0x04, 0x17
        /*016a*/ 	.short	(.L_971 - .L_970)
.L_970:
        /*016c*/ 	.word	0x00000000
        /*0170*/ 	.short	0x0004
        /*0172*/ 	.short	0x0020
        /*0174*/ 	.byte	0x00, 0xf5, 0x21, 0x00


	//----- nvinfo : EIATTR_KPARAM_INFO
	.align		4
.L_971:
        /*0178*/ 	.byte	0x04, 0x17
        /*017a*/ 	.short	(.L_973 - .L_972)
.L_972:
        /*017c*/ 	.word	0x00000000
        /*0180*/ 	.short	0x0003
        /*0182*/ 	.short	0x0018
        /*0184*/ 	.byte	0x00, 0xf5, 0x21, 0x00


	//----- nvinfo : EIATTR_KPARAM_INFO
	.align		4
.L_973:
        /*0188*/ 	.byte	0x04, 0x17
        /*018a*/ 	.short	(.L_975 - .L_974)
.L_974:
        /*018c*/ 	.word	0x00000000
        /*0190*/ 	.short	0x0002
        /*0192*/ 	.short	0x0010
        /*0194*/ 	.byte	0x00, 0xf5, 0x21, 0x00


	//----- nvinfo : EIATTR_KPARAM_INFO
	.align		4
.L_975:
        /*0198*/ 	.byte	0x04, 0x17
        /*019a*/ 	.short	(.L_977 - .L_976)
.L_976:
        /*019c*/ 	.word	0x00000000
        /*01a0*/ 	.short	0x0001
        /*01a2*/ 	.short	0x0008
        /*01a4*/ 	.byte	0x00, 0xf5, 0x21, 0x00


	//----- nvinfo : EIATTR_KPARAM_INFO
	.align		4
.L_977:
        /*01a8*/ 	.byte	0x04, 0x17
        /*01aa*/ 	.short	(.L_979 - .L_978)
.L_978:
        /*01ac*/ 	.word	0x00000000
        /*01b0*/ 	.short	0x0000
        /*01b2*/ 	.short	0x0000
        /*01b4*/ 	.byte	0x00, 0xf5, 0x21, 0x00


	//----- nvinfo : EIATTR_SPARSE_MMA_MASK
	.align		4
.L_979:
        /*01b8*/ 	.byte	0x03, 0x50
        /*01ba*/ 	.short	0x0000


	//----- nvinfo : EIATTR_MAXREG_COUNT
	.align		4
        /*01bc*/ 	.byte	0x03, 0x1b
        /*01be*/ 	.short	0x00ff


	//----- nvinfo : EIATTR_MERCURY_ISA_VERSION
	.align		4
        /*01c0*/ 	.byte	0x03, 0x5f
        /*01c2*/ 	.short	0x0101


	//----- nvinfo : EIATTR_VRC_CTA_INIT_COUNT
	.align		4
        /*01c4*/ 	.byte	0x02, 0x4a
	.zero		1
	.zero		1


	//----- nvinfo : EIATTR_EXIT_INSTR_OFFSETS
	.align		4
        /*01c8*/ 	.byte	0x04, 0x1c
        /*01ca*/ 	.short	(.L_981 - .L_980)


	//   ....[0]....
.L_980:
        /*01cc*/ 	.word	0x000298c0


	//   ....[1]....
        /*01d0*/ 	.word	0x000299e0


	//   ....[2]....
        /*01d4*/ 	.word	0x00029a70


	//   ....[3]....
        /*01d8*/ 	.word	0x00029ae0


	//   ....[4]....
        /*01dc*/ 	.word	0x0002add0


	//   ....[5]....
        /*01e0*/ 	.word	0x0002b420


	//   ....[6]....
        /*01e4*/ 	.word	0x0002b520


	//   ....[7]....
        /*01e8*/ 	.word	0x0002b660


	//   ....[8]....
        /*01ec*/ 	.word	0x0002b760


	//----- nvinfo : EIATTR_CRS_STACK_SIZE
	.align		4
.L_981:
        /*01f0*/ 	.byte	0x04, 0x1e
        /*01f2*/ 	.short	(.L_983 - .L_982)
.L_982:
        /*01f4*/ 	.word	0x00000000


	//----- nvinfo : EIATTR_CBANK_PARAM_SIZE
	.align		4
.L_983:
        /*01f8*/ 	.byte	0x03, 0x19
        /*01fa*/ 	.short	0x00d8


	//----- nvinfo : EIATTR_PARAM_CBANK
	.align		4
        /*01fc*/ 	.byte	0x04, 0x0a
        /*01fe*/ 	.short	(.L_985 - .L_984)
	.align		4
.L_984:
        /*0200*/ 	.word	index@(.nv.constant0.differential_mutation)
        /*0204*/ 	.short	0x0380
        /*0206*/ 	.short	0x00d8


	//----- nvinfo : EIATTR_SW_WAR
	.align		4
.L_985:
        /*0208*/ 	.byte	0x04, 0x36
        /*020a*/ 	.short	(.L_987 - .L_986)
.L_986:
        /*020c*/ 	.word	0x00000008
.L_987:


//--------------------- .nv.info.update_personal_best3_validation --------------------------
	.section	.nv.info.update_personal_best3_validation,"",@"SHT_CUDA_INFO"
	.sectionflags	@""
	.align	4


	//----- nvinfo : EIATTR_CUDA_API_VERSION
	.align		4
        /*0000*/ 	.byte	0x04, 0x37
        /*0002*/ 	.short	(.L_989 - .L_988)
.L_988:
        /*0004*/ 	.word	0x00000082


	//----- nvinfo : EIATTR_KPARAM_INFO
	.align		4
.L_989:
        /*0008*/ 	.byte	0x04, 0x17
        /*000a*/ 	.short	(.L_991 - .L_990)
.L_990:
        /*000c*/ 	.word	0x00000000
        /*0010*/ 	.short	0x0008
        /*0012*/ 	.short	0x0040
        /*0014*/ 	.byte	0x00, 0xf5, 0x21, 0x00


	//----- nvinfo : EIATTR_KPARAM_INFO
	.align		4
.L_991:
        /*0018*/ 	.byte	0x04, 0x17
        /*001a*/ 	.short	(.L_993 - .L_992)
.L_992:
        /*001c*/ 	.word	0x00000000
        /*0020*/ 	.short	0x0007
        /*0022*/ 	.short	0x0038
        /*0024*/ 	.byte	0x00, 0xf5, 0x21, 0x00


	//----- nvinfo : EIATTR_KPARAM_INFO
	.align		4
.L_993:
        /*0028*/ 	.byte	0x04, 0x17
        /*002a*/ 	.short	(.L_995 - .L_994)
.L_994:
        /*002c*/ 	.word	0x00000000
        /*0030*/ 	.short	0x0006
        /*0032*/ 	.short	0x0030
        /*0034*/ 	.byte	0x00, 0xf5, 0x21, 0x00


	//----- nvinfo : EIATTR_KPARAM_INFO
	.align		4
.L_995:
        /*0038*/ 	.byte	0x04, 0x17
        /*003a*/ 	.short	(.L_997 - .L_996)
.L_996:
        /*003c*/ 	.word	0x00000000
        /*0040*/ 	.short	0x0005
        /*0042*/ 	.short	0x0028
        /*0044*/ 	.byte	0x00, 0xf5, 0x21, 0x00


	//----- nvinfo : EIATTR_KPARAM_INFO
	.align		4
.L_997:
        /*0048*/ 	.byte	0x04, 0x17
        /*004a*/ 	.short	(.L_999 - .L_998)
.L_998:
        /*004c*/ 	.word	0x00000000
        /*0050*/ 	.short	0x0004
        /*0052*/ 	.short	0x0020
        /*0054*/ 	.byte	0x00, 0xf5, 0x21, 0x00


	//----- nvinfo : EIATTR_KPARAM_INFO
	.align		4
.L_999:
        /*0058*/ 	.byte	0x04, 0x17
        /*005a*/ 	.short	(.L_1001 - .L_1000)
.L_1000:
        /*005c*/ 	.word	0x00000000
        /*0060*/ 	.short	0x0003
        /*0062*/ 	.short	0x0018
        /*0064*/ 	.byte	0x00, 0xf5, 0x21, 0x00


	//----- nvinfo : EIATTR_KPARAM_INFO
	.align		4
.L_1001:
        /*0068*/ 	.byte	0x04, 0x17
        /*006a*/ 	.short	(.L_1003 - .L_1002)
.L_1002:
        /*006c*/ 	.word	0x00000000
        /*0070*/ 	.short	0x0002
        /*0072*/ 	.short	0x0010
        /*0074*/ 	.byte	0x00, 0xf5, 0x21, 0x00


	//----- nvinfo : EIATTR_KPARAM_INFO
	.align		4
.L_1003:
        /*0078*/ 	.byte	0x04, 0x17
        /*007a*/ 	.short	(.L_1005 - .L_1004)
.L_1004:
        /*007c*/ 	.word	0x00000000
        /*0080*/ 	.short	0x0001
        /*0082*/ 	.short	0x0008
        /*0084*/ 	.byte	0x00, 0xf5, 0x21, 0x00


	//----- nvinfo : EIATTR_KPARAM_INFO
	.align		4
.L_1005:
        /*0088*/ 	.byte	0x04, 0x17
        /*008a*/ 	.short	(.L_1007 - .L_1006)
.L_1006:
        /*008c*/ 	.word	0x00000000
        /*0090*/ 	.short	0x0000
        /*0092*/ 	.short	0x0000
        /*0094*/ 	.byte	0x00, 0xf5, 0x21, 0x00


	//----- nvinfo : EIATTR_SPARSE_MMA_MASK
	.align		4
.L_1007:
        /*0098*/ 	.byte	0x03, 0x50
        /*009a*/ 	.short	0x0000


	//----- nvinfo : EIATTR_MAXREG_COUNT
	.align		4
        /*009c*/ 	.byte	0x03, 0x1b
        /*009e*/ 	.short	0x00ff


	//----- nvinfo : EIATTR_MERCURY_ISA_VERSION
	.align		4
        /*00a0*/ 	.byte	0x03, 0x5f
        /*00a2*/ 	.short	0x0101


	//----- nvinfo : EIATTR_VRC_CTA_INIT_COUNT
	.align		4
        /*00a4*/ 	.byte	0x02, 0x4a
	.zero		1
	.zero		1


	//----- nvinfo : EIATTR_EXIT_INSTR_OFFSETS
	.align		4
        /*00a8*/ 	.byte	0x04, 0x1c
        /*00aa*/ 	.short	(.L_1009 - .L_1008)


	//   ....[0]....
.L_1008:
        /*00ac*/ 	.word	0x00001070


	//   ....[1]....
        /*00b0*/ 	.word	0x000016d0


	//   ....[2]....
        /*00b4*/ 	.word	0x000017d0


	//   ....[3]....
        /*00b8*/ 	.word	0x00001910


	//   ....[4]....
        /*00bc*/ 	.word	0x00001a20


	//----- nvinfo : EIATTR_CRS_STACK_SIZE
	.align		4
.L_1009:
        /*00c0*/ 	.byte	0x04, 0x1e
        /*00c2*/ 	.short	(.L_1011 - .L_1010)
.L_1010:
        /*00c4*/ 	.word	0x00000000


	//----- nvinfo : EIATTR_CBANK_PARAM_SIZE
	.align		4
.L_1011:
        /*00c8*/ 	.byte	0x03, 0x19
        /*00ca*/ 	.short	0x0048


	//----- nvinfo : EIATTR_PARAM_CBANK
	.align		4
        /*00cc*/ 	.byte	0x04, 0x0a
        /*00ce*/ 	.short	(.L_1013 - .L_1012)
	.align		4
.L_1012:
        /*00d0*/ 	.word	index@(.nv.constant0.update_personal_best3_validation)
        /*00d4*/ 	.short	0x0380
        /*00d6*/ 	.short	0x0048


	//----- nvinfo : EIATTR_SW_WAR
	.align		4
.L_1013:
        /*00d8*/ 	.byte	0x04, 0x36
        /*00da*/ 	.short	(.L_1015 - .L_1014)
.L_1014:
        /*00dc*/ 	.word	0x00000008
.L_1015:


//--------------------- .nv.info.update_personal_best3 --------------------------
	.section	.nv.info.update_personal_best3,"",@"SHT_CUDA_INFO"
	.sectionflags	@""
	.align	4


	//----- nvinfo : EIATTR_CUDA_API_VERSION
	.align		4
        /*0000*/ 	.byte	0x04, 0x37
        /*0002*/ 	.short	(.L_1017 - .L_1016)
.L_1016:
        /*0004*/ 	.word	0x00000082


	//----- nvinfo : EIATTR_KPARAM_INFO
	.align		4
.L_1017:
        /*0008*/ 	.byte	0x04, 0x17
        /*000a*/ 	.short	(.L_1019 - .L_1018)
.L_1018:
        /*000c*/ 	.word	0x00000000
        /*0010*/ 	.short	0x0008
        /*0012*/ 	.short	0x0040
        /*0014*/ 	.byte	0x00, 0xf5, 0x21, 0x00


	//----- nvinfo : EIATTR_KPARAM_INFO
	.align		4
.L_1019:
        /*0018*/ 	.byte	0x04, 0x17
        /*001a*/ 	.short	(.L_1021 - .L_1020)
.L_1020:
        /*001c*/ 	.word	0x00000000
        /*0020*/ 	.short	0x0007
        /*0022*/ 	.short	0x0038
        /*0024*/ 	.byte	0x00, 0xf5, 0x21, 0x00


	//----- nvinfo : EIATTR_KPARAM_INFO
	.align		4
.L_1021:
        /*0028*/ 	.byte	0x04, 0x17
        /*002a*/ 	.short	(.L_1023 - .L_1022)
.L_1022:
        /*002c*/ 	.word	0x00000000
        /*0030*/ 	.short	0x0006
        /*0032*/ 	.short	0x0030
        /*0034*/ 	.byte	0x00, 0xf5, 0x21, 0x00


	//----- nvinfo : EIATTR_KPARAM_INFO
	.align		4
.L_1023:
        /*0038*/ 	.byte	0x04, 0x17
        /*003a*/ 	.short	(.L_1025 - .L_1024)
.L_1024:
        /*003c*/ 	.word	0x00000000
        /*0040*/ 	.short	0x0005
        /*0042*/ 	.short	0x0028
        /*0044*/ 	.byte	0x00, 0xf5, 0x21, 0x00


	//----- nvinfo : EIATTR_KPARAM_INFO
	.align		4
.L_1025:
        /*0048*/ 	.byte	0x04, 0x17
        /*004a*/ 	.short	(.L_1027 - .L_1026)
.L_1026:
        /*004c*/ 	.word	0x00000000
        /*0050*/ 	.short	0x0004
        /*0052*/ 	.short	0x0020
        /*0054*/ 	.byte	0x00, 0xf5, 0x21, 0x00


	//----- nvinfo : EIATTR_KPARAM_INFO
	.align		4
.L_1027:
        /*0058*/ 	.byte	0x04, 0x17
        /*005a*/ 	.short	(.L_1029 - .L_1028)
.L_1028:
        /*005c*/ 	.word	0x00000000
        /*0060*/ 	.short	0x0003
        /*0062*/ 	.short	0x0018
        /*0064*/ 	.byte	0x00, 0xf5, 0x21, 0x00


	//----- nvinfo : EIATTR_KPARAM_INFO
	.align		4
.L_1029:
        /*0068*/ 	.byte	0x04, 0x17
        /*006a*/ 	.short	(.L_1031 - .L_1030)
.L_1030:
        /*006c*/ 	.word	0x00000000
        /*0070*/ 	.short	0x0002
        /*0072*/ 	.short	0x0010
        /*0074*/ 	.byte	0x00, 0xf5, 0x21, 0x00


	//----- nvinfo : EIATTR_KPARAM_INFO
	.align		4
.L_1031:
        /*0078*/ 	.byte	0x04, 0x17
        /*007a*/ 	.short	(.L_1033 - .L_1032)
.L_1032:
        /*007c*/ 	.word	0x00000000
        /*0080*/ 	.short	0x0001
        /*0082*/ 	.short	0x0008
        /*0084*/ 	.byte	0x00, 0xf5, 0x21, 0x00


	//----- nvinfo : EIATTR_KPARAM_INFO
	.align		4
.L_1033:
        /*0088*/ 	.byte	0x04, 0x17
        /*008a*/ 	.short	(.L_1035 - .L_1034)
.L_1034:
        /*008c*/ 	.word	0x00000000
        /*0090*/ 	.short	0x0000
        /*0092*/ 	.short	0x0000
        /*0094*/ 	.byte	0x00, 0xf5, 0x21, 0x00


	//----- nvinfo : EIATTR_SPARSE_MMA_MASK
	.align		4
.L_1035:
        /*0098*/ 	.byte	0x03, 0x50
        /*009a*/ 	.short	0x0000


	//----- nvinfo : EIATTR_MAXREG_COUNT
	.align		4
        /*009c*/ 	.byte	0x03, 0x1b
        /*009e*/ 	.short	0x00ff


	//----- nvinfo : EIATTR_MERCURY_ISA_VERSION
	.align		4
        /*00a0*/ 	.byte	0x03, 0x5f
        /*00a2*/ 	.short	0x0101


	//----- nvinfo : EIATTR_VRC_CTA_INIT_COUNT
	.align		4
        /*00a4*/ 	.byte	0x02, 0x4a
	.zero		1
	.zero		1


	//----- nvinfo : EIATTR_EXIT_INSTR_OFFSETS
	.align		4
        /*00a8*/ 	.byte	0x04, 0x1c
        /*00aa*/ 	.short	(.L_1037 - .L_1036)


	//   ....[0]....
.L_1036:
        /*00ac*/ 	.word	0x00000050


	//   ....[1]....
        /*00b0*/ 	.word	0x00000b20


	//   ....[2]....
        /*00b4*/ 	.word	0x00000c00


	//   ....[3]....
        /*00b8*/ 	.word	0x00000d70


	//   ....[4]....
        /*00bc*/ 	.word	0x00000e70


	//----- nvinfo : EIATTR_CRS_STACK_SIZE
	.align		4
.L_1037:
        /*00c0*/ 	.byte	0x04, 0x1e
        /*00c2*/ 	.short	(.L_1039 - .L_1038)
.L_1038:
        /*00c4*/ 	.word	0x00000000


	//----- nvinfo : EIATTR_CBANK_PARAM_SIZE
	.align		4
.L_1039:
        /*00c8*/ 	.byte	0x03, 0x19
        /*00ca*/ 	.short	0x0048


	//----- nvinfo : EIATTR_PARAM_CBANK
	.align		4
        /*00cc*/ 	.byte	0x04, 0x0a
        /*00ce*/ 	.short	(.L_1041 - .L_1040)
	.align		4
.L_1040:
        /*00d0*/ 	.word	index@(.nv.constant0.update_personal_best3)
        /*00d4*/ 	.short	0x0380
        /*00d6*/ 	.short	0x0048


	//----- nvinfo : EIATTR_SW_WAR
	.align		4
.L_1041:
        /*00d8*/ 	.byte	0x04, 0x36
        /*00da*/ 	.short	(.L_1043 - .L_1042)
.L_1042:
        /*00dc*/ 	.word	0x00000008
.L_1043:


//--------------------- .nv.info.update_personal_best2 --------------------------
	.section	.nv.info.update_personal_best2,"",@"SHT_CUDA_INFO"
	.sectionflags	@""
	.align	4


	//----- nvinfo : EIATTR_CUDA_API_VERSION
	.align		4
        /*0000*/ 	.byte	0x04, 0x37
        /*0002*/ 	.short	(.L_1045 - .L_1044)
.L_1044:
        /*0004*/ 	.word	0x00000082


	//----- nvinfo : EIATTR_KPARAM_INFO
	.align		4
.L_1045:
        /*0008*/ 	.byte	0x04, 0x17
        /*000a*/ 	.short	(.L_1047 - .L_1046)
.L_1046:
        /*000c*/ 	.word	0x00000000
        /*0010*/ 	.short	0x0008
        /*0012*/ 	.short	0x0040
        /*0014*/ 	.byte	0x00, 0xf5, 0x21, 0x00


	//----- nvinfo : EIATTR_KPARAM_INFO
	.align		4
.L_1047:
        /*0018*/ 	.byte	0x04, 0x17
        /*001a*/ 	.short	(.L_1049 - .L_1048)
.L_1048:
        /*001c*/ 	.word	0x00000000
        /*0020*/ 	.short	0x0007
        /*0022*/ 	.short	0x0038
        /*0024*/ 	.byte	0x00, 0xf5, 0x21, 0x00


	//----- nvinfo : EIATTR_KPARAM_INFO
	.align		4
.L_1049:
        /*0028*/ 	.byte	0x04, 0x17
        /*002a*/ 	.short	(.L_1051 - .L_1050)
.L_1050:
        /*002c*/ 	.word	0x00000000
        /*0030*/ 	.short	0x0006
        /*0032*/ 	.short	0x0030
        /*0034*/ 	.byte	0x00, 0xf5, 0x21, 0x00


	//----- nvinfo : EIATTR_KPARAM_INFO
	.align		4
.L_1051:
        /*0038*/ 	.byte	0x04, 0x17
        /*003a*/ 	.short	(.L_1053 - .L_1052)
.L_1052:
        /*003c*/ 	.word	0x00000000
        /*0040*/ 	.short	0x0005
        /*0042*/ 	.short	0x0028
        /*0044*/ 	.byte	0x00, 0xf5, 0x21, 0x00


	//----- nvinfo : EIATTR_KPARAM_INFO
	.align		4
.L_1053:
        /*0048*/ 	.byte	0x04, 0x17
        /*004a*/ 	.short	(.L_1055 - .L_1054)
.L_1054:
        /*004c*/ 	.word	0x00000000
        /*0050*/ 	.short	0x0004
        /*0052*/ 	.short	0x0020
        /*0054*/ 	.byte	0x00, 0xf5, 0x21, 0x00


	//----- nvinfo : EIATTR_KPARAM_INFO
	.align		4
.L_1055:
        /*0058*/ 	.byte	0x04, 0x17
        /*005a*/ 	.short	(.L_1057 - .L_1056)
.L_1056:
        /*005c*/ 	.word	0x00000000
        /*0060*/ 	.short	0x0003
        /*0062*/ 	.short	0x0018
        /*0064*/ 	.byte	0x00, 0xf5, 0x21, 0x00


	//----- nvinfo : EIATTR_KPARAM_INFO
	.align		4
.L_1057:
        /*0068*/ 	.byte	0x04, 0x17
        /*006a*/ 	.short	(.L_1059 - .L_1058)
.L_1058:
        /*006c*/ 	.word	0x00000000
        /*0070*/ 	.short	0x0002
        /*0072*/ 	.short	0x0010
        /*0074*/ 	.byte	0x00, 0xf5, 0x21, 0x00


	//----- nvinfo : EIATTR_KPARAM_INFO
	.align		4
.L_1059:
        /*0078*/ 	.byte	0x04, 0x17
        /*007a*/ 	.short	(.L_1061 - .L_1060)
.L_1060:
        /*007c*/ 	.word	0x00000000
        /*0080*/ 	.short	0x0001
        /*0082*/ 	.short	0x0008
        /*0084*/ 	.byte	0x00, 0xf5, 0x21, 0x00


	//----- nvinfo : EIATTR_KPARAM_INFO
	.align		4
.L_1061:
        /*0088*/ 	.byte	0x04, 0x17
        /*008a*/ 	.short	(.L_1063 - .L_1062)
.L_1062:
        /*008c*/ 	.word	0x00000000
        /*0090*/ 	.short	0x0000
        /*0092*/ 	.short	0x0000
        /*0094*/ 	.byte	0x00, 0xf5, 0x21, 0x00


	//----- nvinfo : EIATTR_SPARSE_MMA_MASK
	.align		4
.L_1063:
        /*0098*/ 	.byte	0x03, 0x50
        /*009a*/ 	.short	0x0000


	//----- nvinfo : EIATTR_MAXREG_COUNT
	.align		4
        /*009c*/ 	.byte	0x03, 0x1b
        /*009e*/ 	.short	0x00ff


	//----- nvinfo : EIATTR_EXTERNS
	.align		4
        /*00a0*/ 	.byte	0x04, 0x0f
        /*00a2*/ 	.short	(.L_1065 - .L_1064)


	//   ....[0]....
	.align		4
.L_1064:
        /*00a4*/ 	.word	index@(vprintf)


	//----- nvinfo : EIATTR_MERCURY_ISA_VERSION
	.align		4
.L_1065:
        /*00a8*/ 	.byte	0x03, 0x5f
        /*00aa*/ 	.short	0x0101


	//----- nvinfo : EIATTR_VRC_CTA_INIT_COUNT
	.align		4
        /*00ac*/ 	.byte	0x02, 0x4a
	.zero		1
	.zero		1


	//----- nvinfo : EIATTR_SYSCALL_OFFSETS
	.align		4
        /*00b0*/ 	.byte	0x04, 0x46
        /*00b2*/ 	.short	(.L_1067 - .L_1066)


	//   ....[0]....
.L_1066:
        /*00b4*/ 	.word	0x00000e50


	//   ....[1]....
        /*00b8*/ 	.word	0x00001210


	//   ....[2]....
        /*00bc*/ 	.word	0x00001590


	//   ....[3]....
        /*00c0*/ 	.word	0x00001700


	//----- nvinfo : EIATTR_EXIT_INSTR_OFFSETS
	.align		4
.L_1067:
        /*00c4*/ 	.byte	0x04, 0x1c
        /*00c6*/ 	.short	(.L_1069 - .L_1068)


	//   ....[0]....
.L_1068:
        /*00c8*/ 	.word	0x00000080


	//   ....[1]....
        /*00cc*/ 	.word	0x00000990


	//   ....[2]....
        /*00d0*/ 	.word	0x00001220


	//   ....[3]....
        /*00d4*/ 	.word	0x000015a0


	//   ....[4]....
        /*00d8*/ 	.word	0x00001740


	//   ....[5]....
        /*00dc*/ 	.word	0x000018c0


	//----- nvinfo : EIATTR_CRS_STACK_SIZE
	.align		4
.L_1069:
        /*00e0*/ 	.byte	0x04, 0x1e
        /*00e2*/ 	.short	(.L_1071 - .L_1070)
.L_1070:
        /*00e4*/ 	.word	0x00000000


	//----- nvinfo : EIATTR_CBANK_PARAM_SIZE
	.align		4
.L_1071:
        /*00e8*/ 	.byte	0x03, 0x19
        /*00ea*/ 	.short	0x0048


	//----- nvinfo : EIATTR_PARAM_CBANK
	.align		4
        /*00ec*/ 	.byte	0x04, 0x0a
        /*00ee*/ 	.short	(.L_1073 - .L_1072)
	.align		4
.L_1072:
        /*00f0*/ 	.word	index@(.nv.constant0.update_personal_best2)
        /*00f4*/ 	.short	0x0380
        /*00f6*/ 	.short	0x0048


	//----- nvinfo : EIATTR_SW_WAR
	.align		4
.L_1073:
        /*00f8*/ 	.byte	0x04, 0x36
        /*00fa*/ 	.short	(.L_1075 - .L_1074)
.L_1074:
        /*00fc*/ 	.word	0x00000008
.L_1075:


//--------------------- .nv.info.update_personal_best --------------------------
	.section	.nv.info.update_personal_best,"",@"SHT_CUDA_INFO"
	.sectionflags	@""
	.align	4


	//----- nvinfo : EIATTR_CUDA_API_VERSION
	.align		4
        /*0000*/ 	.byte	0x04, 0x37
        /*0002*/ 	.short	(.L_1077 - .L_1076)
.L_1076:
        /*0004*/ 	.word	0x00000082


	//----- nvinfo : EIATTR_KPARAM_INFO
	.align		4
.L_1077:
        /*0008*/ 	.byte	0x04, 0x17
        /*000a*/ 	.short	(.L_1079 - .L_1078)
.L_1078:
        /*000c*/ 	.word	0x00000000
        /*0010*/ 	.short	0x0007
        /*0012*/ 	.short	0x0038
        /*0014*/ 	.byte	0x00, 0xf5, 0x21, 0x00


	//----- nvinfo : EIATTR_KPARAM_INFO
	.align		4
.L_1079:
        /*0018*/ 	.byte	0x04, 0x17
        /*001a*/ 	.short	(.L_1081 - .L_1080)
.L_1080:
        /*001c*/ 	.word	0x00000000
        /*0020*/ 	.short	0x0006
        /*0022*/ 	.short	0x0030
        /*0024*/ 	.byte	0x00, 0xf5, 0x21, 0x00


	//----- nvinfo : EIATTR_KPARAM_INFO
	.align		4
.L_1081:
        /*0028*/ 	.byte	0x04, 0x17
        /*002a*/ 	.short	(.L_1083 - .L_1082)
.L_1082:
        /*002c*/ 	.word	0x00000000
        /*0030*/ 	.short	0x0005
        /*0032*/ 	.short	0x0028
        /*0034*/ 	.byte	0x00, 0xf5, 0x21, 0x00


	//----- nvinfo : EIATTR_KPARAM_INFO
	.align		4
.L_1083:
        /*0038*/ 	.byte	0x04, 0x17
        /*003a*/ 	.short	(.L_1085 - .L_1084)
.L_1084:
        /*003c*/ 	.word	0x00000000
        /*0040*/ 	.short	0x0004
        /*0042*/ 	.short	0x0020
        /*0044*/ 	.byte	0x00, 0xf5, 0x21, 0x00


	//----- nvinfo : EIATTR_KPARAM_INFO
	.align		4
.L_1085:
        /*0048*/ 	.byte	0x04, 0x17
        /*004a*/ 	.short	(.L_1087 - .L_1086)
.L_1086:
        /*004c*/ 	.word	0x00000000
        /*0050*/ 	.short	0x0003
        /*0052*/ 	.short	0x0018
        /*0054*/ 	.byte	0x00, 0xf5, 0x21, 0x00


	//----- nvinfo : EIATTR_KPARAM_INFO
	.align		4
.L_1087:
        /*0058*/ 	.byte	0x04, 0x17
        /*005a*/ 	.short	(.L_1089 - .L_1088)
.L_1088:
        /*005c*/ 	.word	0x00000000
        /*0060*/ 	.short	0x0002
        /*0062*/ 	.short	0x0010
        /*0064*/ 	.byte	0x00, 0xf5, 0x21, 0x00


	//----- nvinfo : EIATTR_KPARAM_INFO
	.align		4
.L_1089:
        /*0068*/ 	.byte	0x04, 0x17
        /*006a*/ 	.short	(.L_1091 - .L_1090)
.L_1090:
        /*006c*/ 	.word	0x00000000
        /*0070*/ 	.short	0x0001
        /*0072*/ 	.short	0x0008
        /*0074*/ 	.byte	0x00, 0xf5, 0x21, 0x00


	//----- nvinfo : EIATTR_KPARAM_INFO
	.align		4
.L_1091:
        /*0078*/ 	.byte	0x04, 0x17
        /*007a*/ 	.short	(.L_1093 - .L_1092)
.L_1092:
        /*007c*/ 	.word	0x00000000
        /*0080*/ 	.short	0x0000
        /*0082*/ 	.short	0x0000
        /*0084*/ 	.byte	0x00, 0xf5, 0x21, 0x00


	//----- nvinfo : EIATTR_SPARSE_MMA_MASK
	.align		4
.L_1093:
        /*0088*/ 	.byte	0x03, 0x50
        /*008a*/ 	.short	0x0000


	//----- nvinfo : EIATTR_MAXREG_COUNT
	.align		4
        /*008c*/ 	.byte	0x03, 0x1b
        /*008e*/ 	.short	0x00ff


	//----- nvinfo : EIATTR_EXTERNS
	.align		4
        /*0090*/ 	.byte	0x04, 0x0f
        /*0092*/ 	.short	(.L_1095 - .L_1094)


	//   ....[0]....
	.align		4
.L_1094:
        /*0094*/ 	.word	index@(vprintf)


	//----- nvinfo : EIATTR_MERCURY_ISA_VERSION
	.align		4
.L_1095:
        /*0098*/ 	.byte	0x03, 0x5f
        /*009a*/ 	.short	0x0101


	//----- nvinfo : EIATTR_VRC_CTA_INIT_COUNT
	.align		4
        /*009c*/ 	.byte	0x02, 0x4a
	.zero		1
	.zero		1


	//----- nvinfo : EIATTR_SYSCALL_OFFSETS
	.align		4
        /*00a0*/ 	.byte	0x04, 0x46
        /*00a2*/ 	.short	(.L_1097 - .L_1096)


	//   ....[0]....
.L_1096:
        /*00a4*/ 	.word	0x00000390


	//----- nvinfo : EIATTR_EXIT_INSTR_OFFSETS
	.align		4
.L_1097:
        /*00a8*/ 	.byte	0x04, 0x1c
        /*00aa*/ 	.short	(.L_1099 - .L_1098)


	//   ....[0]....
.L_1098:
        /*00ac*/ 	.word	0x00000220


	//   ....[1]....
        /*00b0*/ 	.word	0x00000310


	//   ....[2]....
        /*00b4*/ 	.word	0x000003a0


	//----- nvinfo : EIATTR_CRS_STACK_SIZE
	.align		4
.L_1099:
        /*00b8*/ 	.byte	0x04, 0x1e
        /*00ba*/ 	.short	(.L_1101 - .L_1100)
.L_1100:
        /*00bc*/ 	.word	0x00000000


	//----- nvinfo : EIATTR_CBANK_PARAM_SIZE
	.align		4
.L_1101:
        /*00c0*/ 	.byte	0x03, 0x19
        /*00c2*/ 	.short	0x0040


	//----- nvinfo : EIATTR_PARAM_CBANK
	.align		4
        /*00c4*/ 	.byte	0x04, 0x0a
        /*00c6*/ 	.short	(.L_1103 - .L_1102)
	.align		4
.L_1102:
        /*00c8*/ 	.word	index@(.nv.constant0.update_personal_best)
        /*00cc*/ 	.short	0x0380
        /*00ce*/ 	.short	0x0040


	//----- nvinfo : EIATTR_SW_WAR
	.align		4
.L_1103:
        /*00d0*/ 	.byte	0x04, 0x36
        /*00d2*/ 	.short	(.L_1105 - .L_1104)
.L_1104:
        /*00d4*/ 	.word	0x00000008
.L_1105:


//--------------------- .nv.info.memory_inicialization5 --------------------------
	.section	.nv.info.memory_inicialization5,"",@"SHT_CUDA_INFO"
	.sectionflags	@""
	.align	4


	//----- nvinfo : EIATTR_CUDA_API_VERSION
	.align		4
        /*0000*/ 	.byte	0x04, 0x37
        /*0002*/ 	.short	(.L_1107 - .L_1106)
.L_1106:
        /*0004*/ 	.word	0x00000082


	//----- nvinfo : EIATTR_KPARAM_INFO
	.align		4
.L_1107:
        /*0008*/ 	.byte	0x04, 0x17
        /*000a*/ 	.short	(.L_1109 - .L_1108)
.L_1108:
        /*000c*/ 	.word	0x00000000
        /*0010*/ 	.short	0x0008
        /*0012*/ 	.short	0x0040
        /*0014*/ 	.byte	0x00, 0xf5, 0x21, 0x00


	//----- nvinfo : EIATTR_KPARAM_INFO
	.align		4
.L_1109:
        /*0018*/ 	.byte	0x04, 0x17
        /*001a*/ 	.short	(.L_1111 - .L_1110)
.L_1110:
        /*001c*/ 	.word	0x00000000
        /*0020*/ 	.short	0x0007
        /*0022*/ 	.short	0x0038
        /*0024*/ 	.byte	0x00, 0xf5, 0x21, 0x00


	//----- nvinfo : EIATTR_KPARAM_INFO
	.align		4
.L_1111:
        /*0028*/ 	.byte	0x04, 0x17
        /*002a*/ 	.short	(.L_1113 - .L_1112)
.L_1112:
        /*002c*/ 	.word	0x00000000
        /*0030*/ 	.short	0x0006
        /*0032*/ 	.short	0x0030
        /*0034*/ 	.byte	0x00, 0xf5, 0x21, 0x00


	//----- nvinfo : EIATTR_KPARAM_INFO
	.align		4
.L_1113:
        /*0038*/ 	.byte	0x04, 0x17
        /*003a*/ 	.short	(.L_1115 - .L_1114)
.L_1114:
        /*003c*/ 	.word	0x00000000
        /*0040*/ 	.short	0x0005
        /*0042*/ 	.short	0x0028
        /*0044*/ 	.byte	0x00, 0xf5, 0x21, 0x00


	//----- nvinfo : EIATTR_KPARAM_INFO
	.align		4
.L_1115:
        /*0048*/ 	.byte	0x04, 0x17
        /*004a*/ 	.short	(.L_1117 - .L_1116)
.L_1116:
        /*004c*/ 	.word	0x00000000
        /*0050*/ 	.short	0x0004
        /*0052*/ 	.short	0x0020
        /*0054*/ 	.byte	0x00, 0xf5, 0x21, 0x00


	//----- nvinfo : EIATTR_KPARAM_INFO
	.align		4
.L_1117:
        /*0058*/ 	.byte	0x04, 0x17
        /*005a*/ 	.short	(.L_1119 - .L_1118)
.L_1118:
        /*005c*/ 	.word	0x00000000
        /*0060*/ 	.short	0x0003
        /*0062*/ 	.short	0x0018
        /*0064*/ 	.byte	0x00, 0xf5, 0x21, 0x00


	//----- nvinfo : EIATTR_KPARAM_INFO
	.align		4
.L_1119:
        /*0068*/ 	.byte	0x04, 0x17
        /*006a*/ 	.short	(.L_1121 - .L_1120)
.L_1120:
        /*006c*/ 	.word	0x00000000
        /*0070*/ 	.short	0x0002
        /*0072*/ 	.short	0x0010
        /*0074*/ 	.byte	0x00, 0xf5, 0x21, 0x00


	//----- nvinfo : EIATTR_KPARAM_INFO
	.align		4
.L_1121:
        /*0078*/ 	.byte	0x04, 0x17
        /*007a*/ 	.short	(.L_1123 - .L_1122)
.L_1122:
        /*007c*/ 	.word	0x00000000
        /*0080*/ 	.short	0x0001
        /*0082*/ 	.short	0x0008
        /*0084*/ 	.byte	0x00, 0xf5, 0x21, 0x00


	//----- nvinfo : EIATTR_KPARAM_INFO
	.align		4
.L_1123:
        /*0088*/ 	.byte	0x04, 0x17
        /*008a*/ 	.short	(.L_1125 - .L_1124)
.L_1124:
        /*008c*/ 	.word	0x00000000
        /*0090*/ 	.short	0x0000
        /*0092*/ 	.short	0x0000
        /*0094*/ 	.byte	0x00, 0xf5, 0x21, 0x00


	//----- nvinfo : EIATTR_SPARSE_MMA_MASK
	.align		4
.L_1125:
        /*0098*/ 	.byte	0x03, 0x50
        /*009a*/ 	.short	0x0000


	//----- nvinfo : EIATTR_MAXREG_COUNT
	.align		4
        /*009c*/ 	.byte	0x03, 0x1b
        /*009e*/ 	.short	0x00ff


	//----- nvinfo : EIATTR_MERCURY_ISA_VERSION
	.align		4
        /*00a0*/ 	.byte	0x03, 0x5f
        /*00a2*/ 	.short	0x0101


	//----- nvinfo : EIATTR_VRC_CTA_INIT_COUNT
	.align		4
        /*00a4*/ 	.byte	0x02, 0x4a
	.zero		1
	.zero		1


	//----- nvinfo : EIATTR_EXIT_INSTR_OFFSETS
	.align		4
        /*00a8*/ 	.byte	0x04, 0x1c
        /*00aa*/ 	.short	(.L_1127 - .L_1126)


	//   ....[0]....
.L_1126:
        /*00ac*/ 	.word	0x000002a0


	//   ....[1]....
        /*00b0*/ 	.word	0x000003c0


	//----- nvinfo : EIATTR_CBANK_PARAM_SIZE
	.align		4
.L_1127:
        /*00b4*/ 	.byte	0x03, 0x19
        /*00b6*/ 	.short	0x0048


	//----- nvinfo : EIATTR_PARAM_CBANK
	.align		4
        /*00b8*/ 	.byte	0x04, 0x0a
        /*00ba*/ 	.short	(.L_1129 - .L_1128)
	.align		4
.L_1128:
        /*00bc*/ 	.word	index@(.nv.constant0.memory_inicialization5)
        /*00c0*/ 	.short	0x0380
        /*00c2*/ 	.short	0x0048


	//----- nvinfo : EIATTR_SW_WAR
	.align		4
.L_1129:
        /*00c4*/ 	.byte	0x04, 0x36
        /*00c6*/ 	.short	(.L_1131 - .L_1130)
.L_1130:
        /*00c8*/ 	.word	0x00000008
.L_1131:


//--------------------- .nv.info.memory_inicialization4 --------------------------
	.section	.nv.info.memory_inicialization4,"",@"SHT_CUDA_INFO"
	.sectionflags	@""
	.align	4


	//----- nvinfo : EIATTR_CUDA_API_VERSION
	.align		4
        /*0000*/ 	.byte	0x04, 0x37
        /*0002*/ 	.short	(.L_1133 - .L_1132)
.L_1132:
        /*0004*/ 	.word	0x00000082


	//----- nvinfo : EIATTR_KPARAM_INFO
	.align		4
.L_1133:
        /*0008*/ 	.byte	0x04, 0x17
        /*000a*/ 	.short	(.L_1135 - .L_1134)
.L_1134:
        /*000c*/ 	.word	0x00000000
        /*0010*/ 	.short	0x0005
        /*0012*/ 	.short	0x0028
        /*0014*/ 	.byte	0x00, 0xf5, 0x21, 0x00


	//----- nvinfo : EIATTR_KPARAM_INFO
	.align		4
.L_1135:
        /*0018*/ 	.byte	0x04, 0x17
        /*001a*/ 	.short	(.L_1137 - .L_1136)
.L_1136:
        /*001c*/ 	.word	0x00000000
        /*0020*/ 	.short	0x0004
        /*0022*/ 	.short	0x0020
        /*0024*/ 	.byte	0x00, 0xf5, 0x21, 0x00


	//----- nvinfo : EIATTR_KPARAM_INFO
	.align		4
.L_1137:
        /*0028*/ 	.byte	0x04, 0x17
        /*002a*/ 	.short	(.L_1139 - .L_1138)
.L_1138:
        /*002c*/ 	.word	0x00000000
        /*0030*/ 	.short	0x0003
        /*0032*/ 	.short	0x0018
        /*0034*/ 	.byte	0x00, 0xf5, 0x21, 0x00


	//----- nvinfo : EIATTR_KPARAM_INFO
	.align		4
.L_1139:
        /*0038*/ 	.byte	0x04, 0x17
        /*003a*/ 	.short	(.L_1141 - .L_1140)
.L_1140:
        /*003c*/ 	.word	0x00000000
        /*0040*/ 	.short	0x0002
        /*0042*/ 	.short	0x0010
        /*0044*/ 	.byte	0x00, 0xf5, 0x21, 0x00


	//----- nvinfo : EIATTR_KPARAM_INFO
	.align		4
.L_1141:
        /*0048*/ 	.byte	0x04, 0x17
        /*004a*/ 	.short	(.L_1143 - .L_1142)
.L_1142:
        /*004c*/ 	.word	0x00000000
        /*0050*/ 	.short	0x0001
        /*0052*/ 	.short	0x0008
        /*0054*/ 	.byte	0x00, 0xf5, 0x21, 0x00


	//----- nvinfo : EIATTR_KPARAM_INFO
	.align		4
.L_1143:
        /*0058*/ 	.byte	0x04, 0x17
        /*005a*/ 	.short	(.L_1145 - .L_1144)
.L_1144:
        /*005c*/ 	.word	0x00000000
        /*0060*/ 	.short	0x0000
        /*0062*/ 	.short	0x0000
        /*0064*/ 	.byte	0x00, 0xf5, 0x21, 0x00


	//----- nvinfo : EIATTR_SPARSE_MMA_MASK
	.align		4
.L_1145:
        /*0068*/ 	.byte	0x03, 0x50
        /*006a*/ 	.short	0x0000


	//----- nvinfo : EIATTR_MAXREG_COUNT
	.align		4
        /*006c*/ 	.byte	0x03, 0x1b
        /*006e*/ 	.short	0x00ff


	//----- nvinfo : EIATTR_MERCURY_ISA_VERSION
	.align		4
        /*0070*/ 	.byte	0x03, 0x5f
        /*0072*/ 	.short	0x0101


	//----- nvinfo : EIATTR_VRC_CTA_INIT_COUNT
	.align		4
        /*0074*/ 	.byte	0x02, 0x4a
	.zero		1
	.zero		1


	//----- nvinfo : EIATTR_EXIT_INSTR_OFFSETS
	.align		4
        /*0078*/ 	.byte	0x04, 0x1c
        /*007a*/ 	.short	(.L_1147 - .L_1146)


	//   ....[0]....
.L_1146:
        /*007c*/ 	.word	0x00000190


	//   ....[1]....
        /*0080*/ 	.word	0x00000290


	//----- nvinfo : EIATTR_CBANK_PARAM_SIZE
	.align		4
.L_1147:
        /*0084*/ 	.byte	0x03, 0x19
        /*0086*/ 	.short	0x0030


	//----- nvinfo : EIATTR_PARAM_CBANK
	.align		4
        /*0088*/ 	.byte	0x04, 0x0a
        /*008a*/ 	.short	(.L_1149 - .L_1148)
	.align		4
.L_1148:
        /*008c*/ 	.word	index@(.nv.constant0.memory_inicialization4)
        /*0090*/ 	.short	0x0380
        /*0092*/ 	.short	0x0030


	//----- nvinfo : EIATTR_SW_WAR
	.align		4
.L_1149:
        /*0094*/ 	.byte	0x04, 0x36
        /*0096*/ 	.short	(.L_1151 - .L_1150)
.L_1150:
        /*0098*/ 	.word	0x00000008
.L_1151:


//--------------------- .nv.info.memory_inicialization3 --------------------------
	.section	.nv.info.memory_inicialization3,"",@"SHT_CUDA_INFO"
	.sectionflags	@""
	.align	4


	//----- nvinfo : EIATTR_CUDA_API_VERSION
	.align		4
        /*0000*/ 	.byte	0x04, 0x37
        /*0002*/ 	.short	(.L_1153 - .L_1152)
.L_1152:
        /*0004*/ 	.word	0x00000082


	//----- nvinfo : EIATTR_KPARAM_INFO
	.align		4
.L_1153:
        /*0008*/ 	.byte	0x04, 0x17
        /*000a*/ 	.short	(.L_1155 - .L_1154)
.L_1154:
        /*000c*/ 	.word	0x00000000
        /*0010*/ 	.short	0x0005
        /*0012*/ 	.short	0x0028
        /*0014*/ 	.byte	0x00, 0xf5, 0x21, 0x00


	//----- nvinfo : EIATTR_KPARAM_INFO
	.align		4
.L_1155:
        /*0018*/ 	.byte	0x04, 0x17
        /*001a*/ 	.short	(.L_1157 - .L_1156)
.L_1156:
        /*001c*/ 	.word	0x00000000
        /*0020*/ 	.short	0x0004
        /*0022*/ 	.short	0x0020
        /*0024*/ 	.byte	0x00, 0xf5, 0x21, 0x00


	//----- nvinfo : EIATTR_KPARAM_INFO
	.align		4
.L_1157:
        /*0028*/ 	.byte	0x04, 0x17
        /*002a*/ 	.short	(.L_1159 - .L_1158)
.L_1158:
        /*002c*/ 	.word	0x00000000
        /*0030*/ 	.short	0x0003
        /*0032*/ 	.short	0x0018
        /*0034*/ 	.byte	0x00, 0xf5, 0x21, 0x00


	//----- nvinfo : EIATTR_KPARAM_INFO
	.align		4
.L_1159:
        /*0038*/ 	.byte	0x04, 0x17
        /*003a*/ 	.short	(.L_1161 - .L_1160)
.L_1160:
        /*003c*/ 	.word	0x00000000
        /*0040*/ 	.short	0x0002
        /*0042*/ 	.short	0x0010
        /*0044*/ 	.byte	0x00, 0xf5, 0x21, 0x00


	//----- nvinfo : EIATTR_KPARAM_INFO
	.align		4
.L_1161:
        /*0048*/ 	.byte	0x04, 0x17
        /*004a*/ 	.short	(.L_1163 - .L_1162)
.L_1162:
        /*004c*/ 	.word	0x00000000
        /*0050*/ 	.short	0x0001
        /*0052*/ 	.short	0x0008
        /*0054*/ 	.byte	0x00, 0xf5, 0x21, 0x00


	//----- nvinfo : EIATTR_KPARAM_INFO
	.align		4
.L_1163:
        /*0058*/ 	.byte	0x04, 0x17
        /*005a*/ 	.short	(.L_1165 - .L_1164)
.L_1164:
        /*005c*/ 	.word	0x00000000
        /*0060*/ 	.short	0x0000
        /*0062*/ 	.short	0x0000
        /*0064*/ 	.byte	0x00, 0xf5, 0x21, 0x00


	//----- nvinfo : EIATTR_SPARSE_MMA_MASK
	.align		4
.L_1165:
        /*0068*/ 	.byte	0x03, 0x50
        /*006a*/ 	.short	0x0000


	//----- nvinfo : EIATTR_MAXREG_COUNT
	.align		4
        /*006c*/ 	.byte	0x03, 0x1b
        /*006e*/ 	.short	0x00ff


	//----- nvinfo : EIATTR_MERCURY_ISA_VERSION
	.align		4
        /*0070*/ 	.byte	0x03, 0x5f
        /*0072*/ 	.short	0x0101


	//----- nvinfo : EIATTR_VRC_CTA_INIT_COUNT
	.align		4
        /*0074*/ 	.byte	0x02, 0x4a
	.zero		1
	.zero		1


	//----- nvinfo : EIATTR_EXIT_INSTR_OFFSETS
	.align		4
        /*0078*/ 	.byte	0x04, 0x1c
        /*007a*/ 	.short	(.L_1167 - .L_1166)


	//   ....[0]....
.L_1166:
        /*007c*/ 	.word	0x000001a0


	//   ....[1]....
        /*0080*/ 	.word	0x000002b0


	//----- nvinfo : EIATTR_CBANK_PARAM_SIZE
	.align		4
.L_1167:
        /*0084*/ 	.byte	0x03, 0x19
        /*0086*/ 	.short	0x0030


	//----- nvinfo : EIATTR_PARAM_CBANK
	.align		4
        /*0088*/ 	.byte	0x04, 0x0a
        /*008a*/ 	.short	(.L_1169 - .L_1168)
	.align		4
.L_1168:
        /*008c*/ 	.word	index@(.nv.constant0.memory_inicialization3)
        /*0090*/ 	.short	0x0380
        /*0092*/ 	.short	0x0030


	//----- nvinfo : EIATTR_SW_WAR
	.align		4
.L_1169:
        /*0094*/ 	.byte	0x04, 0x36
        /*0096*/ 	.short	(.L_1171 - .L_1170)
.L_1170:
        /*0098*/ 	.word	0x00000008
.L_1171:


//--------------------- .nv.info.memory_inicialization2_2 --------------------------
	.section	.nv.info.memory_inicialization2_2,"",@"SHT_CUDA_INFO"
	.sectionflags	@""
	.align	4


	//----- nvinfo : EIATTR_CUDA_API_VERSION
	.align		4
        /*0000*/ 	.byte	0x04, 0x37
        /*0002*/ 	.short	(.L_1173 - .L_1172)
.L_1172:
        /*0004*/ 	.word	0x00000082


	//----- nvinfo : EIATTR_KPARAM_INFO
	.align		4
.L_1173:
        /*0008*/ 	.byte	0x04, 0x17
        /*000a*/ 	.short	(.L_1175 - .L_1174)
.L_1174:
        /*000c*/ 	.word	0x00000000
        /*0010*/ 	.short	0x0007
        /*0012*/ 	.short	0x0038
        /*0014*/ 	.byte	0x00, 0xf5, 0x21, 0x00


	//----- nvinfo : EIATTR_KPARAM_INFO
	.align		4
.L_1175:
        /*0018*/ 	.byte	0x04, 0x17
        /*001a*/ 	.short	(.L_1177 - .L_1176)
.L_1176:
        /*001c*/ 	.word	0x00000000
        /*0020*/ 	.short	0x0006
        /*0022*/ 	.short	0x0030
        /*0024*/ 	.byte	0x00, 0xf5, 0x21, 0x00


	//----- nvinfo : EIATTR_KPARAM_INFO
	.align		4
.L_1177:
        /*0028*/ 	.byte	0x04, 0x17
        /*002a*/ 	.short	(.L_1179 - .L_1178)
.L_1178:
        /*002c*/ 	.word	0x00000000
        /*0030*/ 	.short	0x0005
        /*0032*/ 	.short	0x0028
        /*0034*/ 	.byte	0x00, 0xf5, 0x21, 0x00


	//----- nvinfo : EIATTR_KPARAM_INFO
	.align		4
.L_1179:
        /*0038*/ 	.byte	0x04, 0x17
        /*003a*/ 	.short	(.L_1181 - .L_1180)
.L_1180:
        /*003c*/ 	.word	0x00000000
        /*0040*/ 	.short	0x0004
        /*0042*/ 	.short	0x0020
        /*0044*/ 	.byte	0x00, 0xf5, 0x21, 0x00


	//----- nvinfo : EIATTR_KPARAM_INFO
	.align		4
.L_1181:
        /*0048*/ 	.byte	0x04, 0x17
        /*004a*/ 	.short	(.L_1183 - .L_1182)
.L_1182:
        /*004c*/ 	.word	0x00000000
        /*0050*/ 	.short	0x0003
        /*0052*/ 	.short	0x0018
        /*0054*/ 	.byte	0x00, 0xf5, 0x21, 0x00


	//----- nvinfo : EIATTR_KPARAM_INFO
	.align		4
.L_1183:
        /*0058*/ 	.byte	0x04, 0x17
        /*005a*/ 	.short	(.L_1185 - .L_1184)
.L_1184:
        /*005c*/ 	.word	0x00000000
        /*0060*/ 	.short	0x0002
        /*0062*/ 	.short	0x0010
        /*0064*/ 	.byte	0x00, 0xf5, 0x21, 0x00


	//----- nvinfo : EIATTR_KPARAM_INFO
	.align		4
.L_1185:
        /*0068*/ 	.byte	0x04, 0x17
        /*006a*/ 	.short	(.L_1187 - .L_1186)
.L_1186:
        /*006c*/ 	.word	0x00000000
        /*0070*/ 	.short	0x0001
        /*0072*/ 	.short	0x0008
        /*0074*/ 	.byte	0x00, 0xf5, 0x21, 0x00


	//----- nvinfo : EIATTR_KPARAM_INFO
	.align		4
.L_1187:
        /*0078*/ 	.byte	0x04, 0x17
        /*007a*/ 	.short	(.L_1189 - .L_1188)
.L_1188:
        /*007c*/ 	.word	0x00000000
        /*0080*/ 	.short	0x0000
        /*0082*/ 	.short	0x0000
        /*0084*/ 	.byte	0x00, 0xf5, 0x21, 0x00


	//----- nvinfo : EIATTR_SPARSE_MMA_MASK
	.align		4
.L_1189:
        /*0088*/ 	.byte	0x03, 0x50
        /*008a*/ 	.short	0x0000


	//----- nvinfo : EIATTR_MAXREG_COUNT
	.align		4
        /*008c*/ 	.byte	0x03, 0x1b
        /*008e*/ 	.short	0x00ff


	//----- nvinfo : EIATTR_MERCURY_ISA_VERSION
	.align		4
        /*0090*/ 	.byte	0x03, 0x5f
        /*0092*/ 	.short	0x0101


	//----- nvinfo : EIATTR_VRC_CTA_INIT_COUNT
	.align		4
        /*0094*/ 	.byte	0x02, 0x4a
	.zero		1
	.zero		1


	//----- nvinfo : EIATTR_EXIT_INSTR_OFFSETS
	.align		4
        /*0098*/ 	.byte	0x04, 0x1c
        /*009a*/ 	.short	(.L_1191 - .L_1190)


	//   ....[0]....
.L_1190:
        /*009c*/ 	.word	0x000001b0


	//   ....[1]....
        /*00a0*/ 	.word	0x000002d0


	//----- nvinfo : EIATTR_CBANK_PARAM_SIZE
	.align		4
.L_1191:
        /*00a4*/ 	.byte	0x03, 0x19
        /*00a6*/ 	.short	0x0040


	//----- nvinfo : EIATTR_PARAM_CBANK
	.align		4
        /*00a8*/ 	.byte	0x04, 0x0a
        /*00aa*/ 	.short	(.L_1193 - .L_1192)
	.align		4
.L_1192:
        /*00ac*/ 	.word	index@(.nv.constant0.memory_inicialization2_2)
        /*00b0*/ 	.short	0x0380
        /*00b2*/ 	.short	0x0040


	//----- nvinfo : EIATTR_SW_WAR
	.align		4
.L_1193:
        /*00b4*/ 	.byte	0x04, 0x36
        /*00b6*/ 	.short	(.L_1195 - .L_1194)
.L_1194:
        /*00b8*/ 	.word	0x00000008
.L_1195:


//--------------------- .nv.info.memory_inicialization2_1 --------------------------
	.section	.nv.info.memory_inicialization2_1,"",@"SHT_CUDA_INFO"
	.sectionflags	@""
	.align	4


	//----- nvinfo : EIATTR_CUDA_API_VERSION
	.align		4
        /*0000*/ 	.byte	0x04, 0x37
        /*0002*/ 	.short	(.L_1197 - .L_1196)
.L_1196:
        /*0004*/ 	.word	0x00000082


	//----- nvinfo : EIATTR_KPARAM_INFO
	.align		4
.L_1197:
        /*0008*/ 	.byte	0x04, 0x17
        /*000a*/ 	.short	(.L_1199 - .L_1198)
.L_1198:
        /*000c*/ 	.word	0x00000000
        /*0010*/ 	.short	0x0007
        /*0012*/ 	.short	0x0038
        /*0014*/ 	.byte	0x00, 0xf5, 0x21, 0x00


	//----- nvinfo : EIATTR_KPARAM_INFO
	.align		4
.L_1199:
        /*0018*/ 	.byte	0x04, 0x17
        /*001a*/ 	.short	(.L_1201 - .L_1200)
.L_1200:
        /*001c*/ 	.word	0x00000000
        /*0020*/ 	.short	0x0006
        /*0022*/ 	.short	0x0030
        /*0024*/ 	.byte	0x00, 0xf5, 0x21, 0x00


	//----- nvinfo : EIATTR_KPARAM_INFO
	.align		4
.L_1201:
        /*0028*/ 	.byte	0x04, 0x17
        /*002a*/ 	.short	(.L_1203 - .L_1202)
.L_1202:
        /*002c*/ 	.word	0x00000000
        /*0030*/ 	.short	0x0005
        /*0032*/ 	.short	0x0028
        /*0034*/ 	.byte	0x00, 0xf5, 0x21, 0x00


	//----- nvinfo : EIATTR_KPARAM_INFO
	.align		4
.L_1203:
        /*0038*/ 	.byte	0x04, 0x17
        /*003a*/ 	.short	(.L_1205 - .L_1204)
.L_1204:
        /*003c*/ 	.word	0x00000000
        /*0040*/ 	.short	0x0004
        /*0042*/ 	.short	0x0020
        /*0044*/ 	.byte	0x00, 0xf5, 0x21, 0x00


	//----- nvinfo : EIATTR_KPARAM_INFO
	.align		4
.L_1205:
        /*0048*/ 	.byte	0x04, 0x17
        /*004a*/ 	.short	(.L_1207 - .L_1206)
.L_1206:
        /*004c*/ 	.word	0x00000000
        /*0050*/ 	.short	0x0003
        /*0052*/ 	.short	0x0018
        /*0054*/ 	.byte	0x00, 0xf5, 0x21, 0x00


	//----- nvinfo : EIATTR_KPARAM_INFO
	.align		4
.L_1207:
        /*0058*/ 	.byte	0x04, 0x17
        /*005a*/ 	.short	(.L_1209 - .L_1208)
.L_1208:
        /*005c*/ 	.word	0x00000000
        /*0060*/ 	.short	0x0002
        /*0062*/ 	.short	0x0010
        /*0064*/ 	.byte	0x00, 0xf5, 0x21, 0x00


	//----- nvinfo : EIATTR_KPARAM_INFO
	.align		4
.L_1209:
        /*0068*/ 	.byte	0x04, 0x17
        /*006a*/ 	.short	(.L_1211 - .L_1210)
.L_1210:
        /*006c*/ 	.word	0x00000000
        /*0070*/ 	.short	0x0001
        /*0072*/ 	.short	0x0008
        /*0074*/ 	.byte	0x00, 0xf5, 0x21, 0x00


	//----- nvinfo : EIATTR_KPARAM_INFO
	.align		4
.L_1211:
        /*0078*/ 	.byte	0x04, 0x17
        /*007a*/ 	.short	(.L_1213 - .L_1212)
.L_1212:
        /*007c*/ 	.word	0x00000000
        /*0080*/ 	.short	0x0000
        /*0082*/ 	.short	0x0000
        /*0084*/ 	.byte	0x00, 0xf5, 0x21, 0x00


	//----- nvinfo : EIATTR_SPARSE_MMA_MASK
	.align		4
.L_1213:
        /*0088*/ 	.byte	0x03, 0x50
        /*008a*/ 	.short	0x0000


	//----- nvinfo : EIATTR_MAXREG_COUNT
	.align		4
        /*008c*/ 	.byte	0x03, 0x1b
        /*008e*/ 	.short	0x00ff


	//----- nvinfo : EIATTR_MERCURY_ISA_VERSION
	.align		4
        /*0090*/ 	.byte	0x03, 0x5f
        /*0092*/ 	.short	0x0101


	//----- nvinfo : EIATTR_VRC_CTA_INIT_COUNT
	.align		4
        /*0094*/ 	.byte	0x02, 0x4a
	.zero		1
	.zero		1


	//----- nvinfo : EIATTR_EXIT_INSTR_OFFSETS
	.align		4
        /*0098*/ 	.byte	0x04, 0x1c
        /*009a*/ 	.short	(.L_1215 - .L_1214)


	//   ....[0]....
.L_1214:
        /*009c*/ 	.word	0x000001b0


	//   ....[1]....
        /*00a0*/ 	.word	0x000002a0


	//----- nvinfo : EIATTR_CBANK_PARAM_SIZE
	.align		4
.L_1215:
        /*00a4*/ 	.byte	0x03, 0x19
        /*00a6*/ 	.short	0x0040


	//----- nvinfo : EIATTR_PARAM_CBANK
	.align		4
        /*00a8*/ 	.byte	0x04, 0x0a
        /*00aa*/ 	.short	(.L_1217 - .L_1216)
	.align		4
.L_1216:
        /*00ac*/ 	.word	index@(.nv.constant0.memory_inicialization2_1)
        /*00b0*/ 	.short	0x0380
        /*00b2*/ 	.short	0x0040


	//----- nvinfo : EIATTR_SW_WAR
	.align		4
.L_1217:
        /*00b4*/ 	.byte	0x04, 0x36
        /*00b6*/ 	.short	(.L_1219 - .L_1218)
.L_1218:
        /*00b8*/ 	.word	0x00000008
.L_1219:


//--------------------- .nv.info.memory_inicialization2 --------------------------
	.section	.nv.info.memory_inicialization2,"",@"SHT_CUDA_INFO"
	.sectionflags	@""
	.align	4


	//----- nvinfo : EIATTR_CUDA_API_VERSION
	.align		4
        /*0000*/ 	.byte	0x04, 0x37
        /*0002*/ 	.short	(.L_1221 - .L_1220)
.L_1220:
        /*0004*/ 	.word	0x00000082


	//----- nvinfo : EIATTR_KPARAM_INFO
	.align		4
.L_1221:
        /*0008*/ 	.byte	0x04, 0x17
        /*000a*/ 	.short	(.L_1223 - .L_1222)
.L_1222:
        /*000c*/ 	.word	0x00000000
        /*0010*/ 	.short	0x0005
        /*0012*/ 	.short	0x0028
        /*0014*/ 	.byte	0x00, 0xf5, 0x21, 0x00


	//----- nvinfo : EIATTR_KPARAM_INFO
	.align		4
.L_1223:
        /*0018*/ 	.byte	0x04, 0x17
        /*001a*/ 	.short	(.L_1225 - .L_1224)
.L_1224:
        /*001c*/ 	.word	0x00000000
        /*0020*/ 	.short	0x0004
        /*0022*/ 	.short	0x0020
        /*0024*/ 	.byte	0x00, 0xf5, 0x21, 0x00


	//----- nvinfo : EIATTR_KPARAM_INFO
	.align		4
.L_1225:
        /*0028*/ 	.byte	0x04, 0x17
        /*002a*/ 	.short	(.L_1227 - .L_1226)
.L_1226:
        /*002c*/ 	.word	0x00000000
        /*0030*/ 	.short	0x0003
        /*0032*/ 	.short	0x0018
        /*0034*/ 	.byte	0x00, 0xf5, 0x21, 0x00


	//----- nvinfo : EIATTR_KPARAM_INFO
	.align		4
.L_1227:
        /*0038*/ 	.byte	0x04, 0x17
        /*003a*/ 	.short	(.L_1229 - .L_1228)
.L_1228:
        /*003c*/ 	.word	0x00000000
        /*0040*/ 	.short	0x0002
        /*0042*/ 	.short	0x0010
        /*0044*/ 	.byte	0x00, 0xf5, 0x21, 0x00


	//----- nvinfo : EIATTR_KPARAM_INFO
	.align		4
.L_1229:
        /*0048*/ 	.byte	0x04, 0x17
        /*004a*/ 	.short	(.L_1231 - .L_1230)
.L_1230:
        /*004c*/ 	.word	0x00000000
        /*0050*/ 	.short	0x0001
        /*0052*/ 	.short	0x0008
        /*0054*/ 	.byte	0x00, 0xf5, 0x21, 0x00


	//----- nvinfo : EIATTR_KPARAM_INFO
	.align		4
.L_1231:
        /*0058*/ 	.byte	0x04, 0x17
        /*005a*/ 	.short	(.L_1233 - .L_1232)
.L_1232:
        /*005c*/ 	.word	0x00000000
        /*0060*/ 	.short	0x0000
        /*0062*/ 	.short	0x0000
        /*0064*/ 	.byte	0x00, 0xf5, 0x21, 0x00


	//----- nvinfo : EIATTR_SPARSE_MMA_MASK
	.align		4
.L_1233:
        /*0068*/ 	.byte	0x03, 0x50
        /*006a*/ 	.short	0x0000


	//----- nvinfo : EIATTR_MAXREG_COUNT
	.align		4
        /*006c*/ 	.byte	0x03, 0x1b
        /*006e*/ 	.short	0x00ff


	//----- nvinfo : EIATTR_MERCURY_ISA_VERSION
	.align		4
        /*0070*/ 	.byte	0x03, 0x5f
        /*0072*/ 	.short	0x0101


	//----- nvinfo : EIATTR_VRC_CTA_INIT_COUNT
	.align		4
        /*0074*/ 	.byte	0x02, 0x4a
	.zero		1
	.zero		1


	//----- nvinfo : EIATTR_EXIT_INSTR_OFFSETS
	.align		4
        /*0078*/ 	.byte	0x04, 0x1c
        /*007a*/ 	.short	(.L_1235 - .L_1234)


	//   ....[0]....
.L_1234:
        /*007c*/ 	.word	0x000001d0


	//   ....[1]....
        /*0080*/ 	.word	0x000002e0


	//----- nvinfo : EIATTR_CBANK_PARAM_SIZE
	.align		4
.L_1235:
        /*0084*/ 	.byte	0x03, 0x19
        /*0086*/ 	.short	0x0030


	//----- nvinfo : EIATTR_PARAM_CBANK
	.align		4
        /*0088*/ 	.byte	0x04, 0x0a
        /*008a*/ 	.short	(.L_1237 - .L_1236)
	.align		4
.L_1236:
        /*008c*/ 	.word	index@(.nv.constant0.memory_inicialization2)
        /*0090*/ 	.short	0x0380
        /*0092*/ 	.short	0x0030


	//----- nvinfo : EIATTR_SW_WAR
	.align		4
.L_1237:
        /*0094*/ 	.byte	0x04, 0x36
        /*0096*/ 	.short	(.L_1239 - .L_1238)
.L_1238:
        /*0098*/ 	.word	0x00000008
.L_1239:


//--------------------- .nv.info.crowding_distance4 --------------------------
	.section	.nv.info.crowding_distance4,"",@"SHT_CUDA_INFO"
	.sectionflags	@""
	.align	4


	//----- nvinfo : EIATTR_CUDA_API_VERSION
	.align		4
        /*0000*/ 	.byte	0x04, 0x37
        /*0002*/ 	.short	(.L_1241 - .L_1240)
.L_1240:
        /*0004*/ 	.word	0x00000082


	//----- nvinfo : EIATTR_KPARAM_INFO
	.align		4
.L_1241:
        /*0008*/ 	.byte	0x04, 0x17
        /*000a*/ 	.short	(.L_1243 - .L_1242)
.L_1242:
        /*000c*/ 	.word	0x00000000
        /*0010*/ 	.short	0x0006
        /*0012*/ 	.short	0x0030
        /*0014*/ 	.byte	0x00, 0xf5, 0x21, 0x00


	//----- nvinfo : EIATTR_KPARAM_INFO
	.align		4
.L_1243:
        /*0018*/ 	.byte	0x04, 0x17
        /*001a*/ 	.short	(.L_1245 - .L_1244)
.L_1244:
        /*001c*/ 	.word	0x00000000
        /*0020*/ 	.short	0x0005
        /*0022*/ 	.short	0x0028
        /*0024*/ 	.byte	0x00, 0xf5, 0x21, 0x00


	//----- nvinfo : EIATTR_KPARAM_INFO
	.align		4
.L_1245:
        /*0028*/ 	.byte	0x04, 0x17
        /*002a*/ 	.short	(.L_1247 - .L_1246)
.L_1246:
        /*002c*/ 	.word	0x00000000
        /*0030*/ 	.short	0x0004
        /*0032*/ 	.short	0x0020
        /*0034*/ 	.byte	0x00, 0xf5, 0x21, 0x00


	//----- nvinfo : EIATTR_KPARAM_INFO
	.align		4
.L_1247:
        /*0038*/ 	.byte	0x04, 0x17
        /*003a*/ 	.short	(.L_1249 - .L_1248)
.L_1248:
        /*003c*/ 	.word	0x00000000
        /*0040*/ 	.short	0x0003
        /*0042*/ 	.short	0x0018
        /*0044*/ 	.byte	0x00, 0xf5, 0x21, 0x00


	//----- nvinfo : EIATTR_KPARAM_INFO
	.align		4
.L_1249:
        /*0048*/ 	.byte	0x04, 0x17
        /*004a*/ 	.short	(.L_1251 - .L_1250)
.L_1250:
        /*004c*/ 	.word	0x00000000
        /*0050*/ 	.short	0x0002
        /*0052*/ 	.short	0x0010
        /*0054*/ 	.byte	0x00, 0xf5, 0x21, 0x00


	//----- nvinfo : EIATTR_KPARAM_INFO
	.align		4
.L_1251:
        /*0058*/ 	.byte	0x04, 0x17
        /*005a*/ 	.short	(.L_1253 - .L_1252)
.L_1252:
        /*005c*/ 	.word	0x00000000
        /*0060*/ 	.short	0x0001
        /*0062*/ 	.short	0x0008
        /*0064*/ 	.byte	0x00, 0xf5, 0x21, 0x00


	//----- nvinfo : EIATTR_KPARAM_INFO
	.align		4
.L_1253:
        /*0068*/ 	.byte	0x04, 0x17
        /*006a*/ 	.short	(.L_1255 - .L_1254)
.L_1254:
        /*006c*/ 	.word	0x00000000
        /*0070*/ 	.short	0x0000
        /*0072*/ 	.short	0x0000
        /*0074*/ 	.byte	0x00, 0xf5, 0x21, 0x00


	//----- nvinfo : EIATTR_SPARSE_MMA_MASK
	.align		4
.L_1255:
        /*0078*/ 	.byte	0x03, 0x50
        /*007a*/ 	.short	0x0000


	//----- nvinfo : EIATTR_MAXREG_COUNT
	.align		4
        /*007c*/ 	.byte	0x03, 0x1b
        /*007e*/ 	.short	0x00ff


	//----- nvinfo : EIATTR_MERCURY_ISA_VERSION
	.align		4
        /*0080*/ 	.byte	0x03, 0x5f
        /*0082*/ 	.short	0x0101


	//----- nvinfo : EIATTR_VRC_CTA_INIT_COUNT
	.align		4
        /*0084*/ 	.byte	0x02, 0x4a
	.zero		1
	.zero		1


	//----- nvinfo : EIATTR_EXIT_INSTR_OFFSETS
	.align		4
        /*0088*/ 	.byte	0x04, 0x1c
        /*008a*/ 	.short	(.L_1257 - .L_1256)


	//   ....[0]....
.L_1256:
        /*008c*/ 	.word	0x00000190


	//   ....[1]....
        /*0090*/ 	.word	0x00000430


	//----- nvinfo : EIATTR_CRS_STACK_SIZE
	.align		4
.L_1257:
        /*0094*/ 	.byte	0x04, 0x1e
        /*0096*/ 	.short	(.L_1259 - .L_1258)
.L_1258:
        /*0098*/ 	.word	0x00000000


	//----- nvinfo : EIATTR_CBANK_PARAM_SIZE
	.align		4
.L_1259:
        /*009c*/ 	.byte	0x03, 0x19
        /*009e*/ 	.short	0x0038


	//----- nvinfo : EIATTR_PARAM_CBANK
	.align		4
        /*00a0*/ 	.byte	0x04, 0x0a
        /*00a2*/ 	.short	(.L_1261 - .L_1260)
	.align		4
.L_1260:
        /*00a4*/ 	.word	index@(.nv.constant0.crowding_distance4)
        /*00a8*/ 	.short	0x0380
        /*00aa*/ 	.short	0x0038


	//----- nvinfo : EIATTR_SW_WAR
	.align		4
.L_1261:
        /*00ac*/ 	.byte	0x04, 0x36
        /*00ae*/ 	.short	(.L_1263 - .L_1262)
.L_1262:
        /*00b0*/ 	.word	0x00000008
.L_1263:


//--------------------- .nv.info.crowding_distance3 --------------------------
	.section	.nv.info.crowding_distance3,"",@"SHT_CUDA_INFO"
	.sectionflags	@""
	.align	4


	//----- nvinfo : EIATTR_CUDA_API_VERSION
	.align		4
        /*0000*/ 	.byte	0x04, 0x37
        /*0002*/ 	.short	(.L_1265 - .L_1264)
.L_1264:
        /*0004*/ 	.word	0x00000082


	//----- nvinfo : EIATTR_KPARAM_INFO
	.align		4
.L_1265:
        /*0008*/ 	.byte	0x04, 0x17
        /*000a*/ 	.short	(.L_1267 - .L_1266)
.L_1266:
        /*000c*/ 	.word	0x00000000
        /*0010*/ 	.short	0x0007
        /*0012*/ 	.short	0x0038
        /*0014*/ 	.byte	0x00, 0xf5, 0x21, 0x00


	//----- nvinfo : EIATTR_KPARAM_INFO
	.align		4
.L_1267:
        /*0018*/ 	.byte	0x04, 0x17
        /*001a*/ 	.short	(.L_1269 - .L_1268)
.L_1268:
        /*001c*/ 	.word	0x00000000
        /*0020*/ 	.short	0x0006
        /*0022*/ 	.short	0x0030
        /*0024*/ 	.byte	0x00, 0xf5, 0x21, 0x00


	//----- nvinfo : EIATTR_KPARAM_INFO
	.align		4
.L_1269:
        /*0028*/ 	.byte	0x04, 0x17
        /*002a*/ 	.short	(.L_1271 - .L_1270)
.L_1270:
        /*002c*/ 	.word	0x00000000
        /*0030*/ 	.short	0x0005
        /*0032*/ 	.short	0x0028
        /*0034*/ 	.byte	0x00, 0xf5, 0x21, 0x00


	//----- nvinfo : EIATTR_KPARAM_INFO
	.align		4
.L_1271:
        /*0038*/ 	.byte	0x04, 0x17
        /*003a*/ 	.short	(.L_1273 - .L_1272)
.L_1272:
        /*003c*/ 	.word	0x00000000
        /*0040*/ 	.short	0x0004
        /*0042*/ 	.short	0x0020
        /*0044*/ 	.byte	0x00, 0xf5, 0x21, 0x00


	//----- nvinfo : EIATTR_KPARAM_INFO
	.align		4
.L_1273:
        /*0048*/ 	.byte	0x04, 0x17
        /*004a*/ 	.short	(.L_1275 - .L_1274)
.L_1274:
        /*004c*/ 	.word	0x00000000
        /*0050*/ 	.short	0x0003
        /*0052*/ 	.short	0x0018
        /*0054*/ 	.byte	0x00, 0xf5, 0x21, 0x00


	//----- nvinfo : EIATTR_KPARAM_INFO
	.align		4
.L_1275:
        /*0058*/ 	.byte	0x04, 0x17
        /*005a*/ 	.short	(.L_1277 - .L_1276)
.L_1276:
        /*005c*/ 	.word	0x00000000
        /*0060*/ 	.short	0x0002
        /*0062*/ 	.short	0x0010
        /*0064*/ 	.byte	0x00, 0xf5, 0x21, 0x00


	//----- nvinfo : EIATTR_KPARAM_INFO
	.align		4
.L_1277:
        /*0068*/ 	.byte	0x04, 0x17
        /*006a*/ 	.short	(.L_1279 - .L_1278)
.L_1278:
        /*006c*/ 	.word	0x00000000
        /*0070*/ 	.short	0x0001
        /*0072*/ 	.short	0x0008
        /*0074*/ 	.byte	0x00, 0xf5, 0x21, 0x00


	//----- nvinfo : EIATTR_KPARAM_INFO
	.align		4
.L_1279:
        /*0078*/ 	.byte	0x04, 0x17
        /*007a*/ 	.short	(.L_1281 - .L_1280)
.L_1280:
        /*007c*/ 	.word	0x00000000
        /*0080*/ 	.short	0x0000
        /*0082*/ 	.short	0x0000
        /*0084*/ 	.byte	0x00, 0xf5, 0x21, 0x00


	//----- nvinfo : EIATTR_SPARSE_MMA_MASK
	.align		4
.L_1281:
        /*0088*/ 	.byte	0x03, 0x50
        /*008a*/ 	.short	0x0000


	//----- nvinfo : EIATTR_MAXREG_COUNT
	.align		4
        /*008c*/ 	.byte	0x03, 0x1b
        /*008e*/ 	.short	0x00ff


	//----- nvinfo : EIATTR_MERCURY_ISA_VERSION
	.align		4
        /*0090*/ 	.byte	0x03, 0x5f
        /*0092*/ 	.short	0x0101


	//----- nvinfo : EIATTR_VRC_CTA_INIT_COUNT
	.align		4
        /*0094*/ 	.byte	0x02, 0x4a
	.zero		1
	.zero		1


	//----- nvinfo : EIATTR_EXIT_INSTR_OFFSETS
	.align		4
        /*0098*/ 	.byte	0x04, 0x1c
        /*009a*/ 	.short	(.L_1283 - .L_1282)


	//   ....[0]....
.L_1282:
        /*009c*/ 	.word	0x00000820


	//   ....[1]....
        /*00a0*/ 	.word	0x00000ac0


	//----- nvinfo : EIATTR_CRS_STACK_SIZE
	.align		4
.L_1283:
        /*00a4*/ 	.byte	0x04, 0x1e
        /*00a6*/ 	.short	(.L_1285 - .L_1284)
.L_1284:
        /*00a8*/ 	.word	0x00000000


	//----- nvinfo : EIATTR_CBANK_PARAM_SIZE
	.align		4
.L_1285:
        /*00ac*/ 	.byte	0x03, 0x19
        /*00ae*/ 	.short	0x0040


	//----- nvinfo : EIATTR_PARAM_CBANK
	.align		4
        /*00b0*/ 	.byte	0x04, 0x0a
        /*00b2*/ 	.short	(.L_1287 - .L_1286)
	.align		4
.L_1286:
        /*00b4*/ 	.word	index@(.nv.constant0.crowding_distance3)
        /*00b8*/ 	.short	0x0380
        /*00ba*/ 	.short	0x0040


	//----- nvinfo : EIATTR_SW_WAR
	.align		4
.L_1287:
        /*00bc*/ 	.byte	0x04, 0x36
        /*00be*/ 	.short	(.L_1289 - .L_1288)
.L_1288:
        /*00c0*/ 	.word	0x00000008
.L_1289:


//--------------------- .nv.info.crowding_distance2 --------------------------
	.section	.nv.info.crowding_distance2,"",@"SHT_CUDA_INFO"
	.sectionflags	@""
	.align	4


	//----- nvinfo : EIATTR_CUDA_API_VERSION
	.align		4
        /*0000*/ 	.byte	0x04, 0x37
        /*0002*/ 	.short	(.L_1291 - .L_1290)
.L_1290:
        /*0004*/ 	.word	0x00000082


	//----- nvinfo : EIATTR_KPARAM_INFO
	.align		4
.L_1291:
        /*0008*/ 	.byte	0x04, 0x17
        /*000a*/ 	.short	(.L_1293 - .L_1292)
.L_1292:
        /*000c*/ 	.word	0x00000000
        /*0010*/ 	.short	0x0007
        /*0012*/ 	.short	0x0038
        /*0014*/ 	.byte	0x00, 0xf5, 0x21, 0x00


	//----- nvinfo : EIATTR_KPARAM_INFO
	.align		4
.L_1293:
        /*0018*/ 	.byte	0x04, 0x17
        /*001a*/ 	.short	(.L_1295 - .L_1294)
.L_1294:
        /*001c*/ 	.word	0x00000000
        /*0020*/ 	.short	0x0006
        /*0022*/ 	.short	0x0030
        /*0024*/ 	.byte	0x00, 0xf5, 0x21, 0x00


	//----- nvinfo : EIATTR_KPARAM_INFO
	.align		4
.L_1295:
        /*0028*/ 	.byte	0x04, 0x17
        /*002a*/ 	.short	(.L_1297 - .L_1296)
.L_1296:
        /*002c*/ 	.word	0x00000000
        /*0030*/ 	.short	0x0005
        /*0032*/ 	.short	0x0028
        /*0034*/ 	.byte	0x00, 0xf5, 0x21, 0x00


	//----- nvinfo : EIATTR_KPARAM_INFO
	.align		4
.L_1297:
        /*0038*/ 	.byte	0x04, 0x17
        /*003a*/ 	.short	(.L_1299 - .L_1298)
.L_1298:
        /*003c*/ 	.word	0x00000000
        /*0040*/ 	.short	0x0004
        /*0042*/ 	.short	0x0020
        /*0044*/ 	.byte	0x00, 0xf5, 0x21, 0x00


	//----- nvinfo : EIATTR_KPARAM_INFO
	.align		4
.L_1299:
        /*0048*/ 	.byte	0x04, 0x17
        /*004a*/ 	.short	(.L_1301 - .L_1300)
.L_1300:
        /*004c*/ 	.word	0x00000000
        /*0050*/ 	.short	0x0003
        /*0052*/ 	.short	0x0018
        /*0054*/ 	.byte	0x00, 0xf5, 0x21, 0x00


	//----- nvinfo : EIATTR_KPARAM_INFO
	.align		4
.L_1301:
        /*0058*/ 	.byte	0x04, 0x17
        /*005a*/ 	.short	(.L_1303 - .L_1302)
.L_1302:
        /*005c*/ 	.word	0x00000000
        /*0060*/ 	.short	0x0002
        /*0062*/ 	.short	0x0010
        /*0064*/ 	.byte	0x00, 0xf5, 0x21, 0x00


	//----- nvinfo : EIATTR_KPARAM_INFO
	.align		4
.L_1303:
        /*0068*/ 	.byte	0x04, 0x17
        /*006a*/ 	.short	(.L_1305 - .L_1304)
.L_1304:
        /*006c*/ 	.word	0x00000000
        /*0070*/ 	.short	0x0001
        /*0072*/ 	.short	0x0008
        /*0074*/ 	.byte	0x00, 0xf5, 0x21, 0x00


	//----- nvinfo : EIATTR_KPARAM_INFO
	.align		4
.L_1305:
        /*0078*/ 	.byte	0x04, 0x17
        /*007a*/ 	.short	(.L_1307 - .L_1306)
.L_1306:
        /*007c*/ 	.word	0x00000000
        /*0080*/ 	.short	0x0000
        /*0082*/ 	.short	0x0000
        /*0084*/ 	.byte	0x00, 0xf5, 0x21, 0x00


	//----- nvinfo : EIATTR_SPARSE_MMA_MASK
	.align		4
.L_1307:
        /*0088*/ 	.byte	0x03, 0x50
        /*008a*/ 	.short	0x0000


	//----- nvinfo : EIATTR_MAXREG_COUNT
	.align		4
        /*008c*/ 	.byte	0x03, 0x1b
        /*008e*/ 	.short	0x00ff


	//----- nvinfo : EIATTR_EXTERNS
	.align		4
        /*0090*/ 	.byte	0x04, 0x0f
        /*0092*/ 	.short	(.L_1309 - .L_1308)


	//   ....[0]....
	.align		4
.L_1308:
        /*0094*/ 	.word	index@(vprintf)


	//----- nvinfo : EIATTR_MERCURY_ISA_VERSION
	.align		4
.L_1309:
        /*0098*/ 	.byte	0x03, 0x5f
        /*009a*/ 	.short	0x0101


	//----- nvinfo : EIATTR_VRC_CTA_INIT_COUNT
	.align		4
        /*009c*/ 	.byte	0x02, 0x4a
	.zero		1
	.zero		1


	//----- nvinfo : EIATTR_SYSCALL_OFFSETS
	.align		4
        /*00a0*/ 	.byte	0x04, 0x46
        /*00a2*/ 	.short	(.L_1311 - .L_1310)


	//   ....[0]....
.L_1310:
        /*00a4*/ 	.word	0x000005b0


	//   ....[1]....
        /*00a8*/ 	.word	0x00000790


	//   ....[2]....
        /*00ac*/ 	.word	0x00000860


	//----- nvinfo : EIATTR_EXIT_INSTR_OFFSETS
	.align		4
.L_1311:
        /*00b0*/ 	.byte	0x04, 0x1c
        /*00b2*/ 	.short	(.L_1313 - .L_1312)


	//   ....[0]....
.L_1312:
        /*00b4*/ 	.word	0x00000500


	//   ....[1]....
        /*00b8*/ 	.word	0x00000870


	//----- nvinfo : EIATTR_CRS_STACK_SIZE
	.align		4
.L_1313:
        /*00bc*/ 	.byte	0x04, 0x1e
        /*00be*/ 	.short	(.L_1315 - .L_1314)
.L_1314:
        /*00c0*/ 	.word	0x00000000


	//----- nvinfo : EIATTR_CBANK_PARAM_SIZE
	.align		4
.L_1315:
        /*00c4*/ 	.byte	0x03, 0x19
        /*00c6*/ 	.short	0x0040


	//----- nvinfo : EIATTR_PARAM_CBANK
	.align		4
        /*00c8*/ 	.byte	0x04, 0x0a
        /*00ca*/ 	.short	(.L_1317 - .L_1316)
	.align		4
.L_1316:
        /*00cc*/ 	.word	index@(.nv.constant0.crowding_distance2)
        /*00d0*/ 	.short	0x0380
        /*00d2*/ 	.short	0x0040


	//----- nvinfo : EIATTR_SW_WAR
	.align		4
.L_1317:
        /*00d4*/ 	.byte	0x04, 0x36
        /*00d6*/ 	.short	(.L_1319 - .L_1318)
.L_1318:
        /*00d8*/ 	.word	0x00000008
.L_1319:


//--------------------- .nv.info.crowding_distance --------------------------
	.section	.nv.info.crowding_distance,"",@"SHT_CUDA_INFO"
	.sectionflags	@""
	.align	4


	//----- nvinfo : EIATTR_CUDA_API_VERSION
	.align		4
        /*0000*/ 	.byte	0x04, 0x37
        /*0002*/ 	.short	(.L_1321 - .L_1320)
.L_1320:
        /*0004*/ 	.word	0x00000082


	//----- nvinfo : EIATTR_KPARAM_INFO
	.align		4
.L_1321:
        /*0008*/ 	.byte	0x04, 0x17
        /*000a*/ 	.short	(.L_1323 - .L_1322)
.L_1322:
        /*000c*/ 	.word	0x00000000
        /*0010*/ 	.short	0x0006
        /*0012*/ 	.short	0x0030
        /*0014*/ 	.byte	0x00, 0xf5, 0x21, 0x00


	//----- nvinfo : EIATTR_KPARAM_INFO
	.align		4
.L_1323:
        /*0018*/ 	.byte	0x04, 0x17
        /*001a*/ 	.short	(.L_1325 - .L_1324)
.L_1324:
        /*001c*/ 	.word	0x00000000
        /*0020*/ 	.short	0x0005
        /*0022*/ 	.short	0x0028
        /*0024*/ 	.byte	0x00, 0xf5, 0x21, 0x00


	//----- nvinfo : EIATTR_KPARAM_INFO
	.align		4
.L_1325:
        /*0028*/ 	.byte	0x04, 0x17
        /*002a*/ 	.short	(.L_1327 - .L_1326)
.L_1326:
        /*002c*/ 	.word	0x00000000
        /*0030*/ 	.short	0x0004
        /*0032*/ 	.short	0x0020
        /*0034*/ 	.byte	0x00, 0xf5, 0x21, 0x00


	//----- nvinfo : EIATTR_KPARAM_INFO
	.align		4
.L_1327:
        /*0038*/ 	.byte	0x04, 0x17
        /*003a*/ 	.short	(.L_1329 - .L_1328)
.L_1328:
        /*003c*/ 	.word	0x00000000
        /*0040*/ 	.short	0x0003
        /*0042*/ 	.short	0x0018
        /*0044*/ 	.byte	0x00, 0xf5, 0x21, 0x00


	//----- nvinfo : EIATTR_KPARAM_INFO
	.align		4
.L_1329:
        /*0048*/ 	.byte	0x04, 0x17
        /*004a*/ 	.short	(.L_1331 - .L_1330)
.L_1330:
        /*004c*/ 	.word	0x00000000
        /*0050*/ 	.short	0x0002
        /*0052*/ 	.short	0x0010
        /*0054*/ 	.byte	0x00, 0xf5, 0x21, 0x00


	//----- nvinfo : EIATTR_KPARAM_INFO
	.align		4
.L_1331:
        /*0058*/ 	.byte	0x04, 0x17
        /*005a*/ 	.short	(.L_1333 - .L_1332)
.L_1332:
        /*005c*/ 	.word	0x00000000
        /*0060*/ 	.short	0x0001
        /*0062*/ 	.short	0x0008
        /*0064*/ 	.byte	0x00, 0xf5, 0x21, 0x00


	//----- nvinfo : EIATTR_KPARAM_INFO
	.align		4
.L_1333:
        /*0068*/ 	.byte	0x04, 0x17
        /*006a*/ 	.short	(.L_1335 - .L_1334)
.L_1334:
        /*006c*/ 	.word	0x00000000
        /*0070*/ 	.short	0x0000
        /*0072*/ 	.short	0x0000
        /*0074*/ 	.byte	0x00, 0xf5, 0x21, 0x00


	//----- nvinfo : EIATTR_SPARSE_MMA_MASK
	.align		4
.L_1335:
        /*0078*/ 	.byte	0x03, 0x50
        /*007a*/ 	.short	0x0000


	//----- nvinfo : EIATTR_MAXREG_COUNT
	.align		4
        /*007c*/ 	.byte	0x03, 0x1b
        /*007e*/ 	.short	0x00ff


	//----- nvinfo : EIATTR_MERCURY_ISA_VERSION
	.align		4
        /*0080*/ 	.byte	0x03, 0x5f
        /*0082*/ 	.short	0x0101


	//----- nvinfo : EIATTR_VRC_CTA_INIT_COUNT
	.align		4
        /*0084*/ 	.byte	0x02, 0x4a
	.zero		1
	.zero		1


	//----- nvinfo : EIATTR_EXIT_INSTR_OFFSETS
	.align		4
        /*0088*/ 	.byte	0x04, 0x1c
        /*008a*/ 	.short	(.L_1337 - .L_1336)


	//   ....[0]....
.L_1336:
        /*008c*/ 	.word	0x00000180


	//   ....[1]....
        /*0090*/ 	.word	0x00000420


	//----- nvinfo : EIATTR_CRS_STACK_SIZE
	.align		4
.L_1337:
        /*0094*/ 	.byte	0x04, 0x1e
        /*0096*/ 	.short	(.L_1339 - .L_1338)
.L_1338:
        /*0098*/ 	.word	0x00000000


	//----- nvinfo : EIATTR_CBANK_PARAM_SIZE
	.align		4
.L_1339:
        /*009c*/ 	.byte	0x03, 0x19
        /*009e*/ 	.short	0x0038


	//----- nvinfo : EIATTR_PARAM_CBANK
	.align		4
        /*00a0*/ 	.byte	0x04, 0x0a
        /*00a2*/ 	.short	(.L_1341 - .L_1340)
	.align		4
.L_1340:
        /*00a4*/ 	.word	index@(.nv.constant0.crowding_distance)
        /*00a8*/ 	.short	0x0380
        /*00aa*/ 	.short	0x0038


	//----- nvinfo : EIATTR_SW_WAR
	.align		4
.L_1341:
        /*00ac*/ 	.byte	0x04, 0x36
        /*00ae*/ 	.short	(.L_1343 - .L_1342)
.L_1342:
        /*00b0*/ 	.word	0x00000008
.L_1343:


//--------------------- .nv.info.front_sort_crowding_distance4 --------------------------
	.section	.nv.info.front_sort_crowding_distance4,"",@"SHT_CUDA_INFO"
	.sectionflags	@""
	.align	4


	//----- nvinfo : EIATTR_CUDA_API_VERSION
	.align		4
        /*0000*/ 	.byte	0x04, 0x37
        /*0002*/ 	.short	(.L_1345 - .L_1344)
.L_1344:
        /*0004*/ 	.word	0x00000082


	//----- nvinfo : EIATTR_KPARAM_INFO
	.align		4
.L_1345:
        /*0008*/ 	.byte	0x04, 0x17
        /*000a*/ 	.short	(.L_1347 - .L_1346)
.L_1346:
        /*000c*/ 	.word	0x00000000
        /*0010*/ 	.short	0x0003
        /*0012*/ 	.short	0x0018
        /*0014*/ 	.byte	0x00, 0xf5, 0x21, 0x00


	//----- nvinfo : EIATTR_KPARAM_INFO
	.align		4
.L_1347:
        /*0018*/ 	.byte	0x04, 0x17
        /*001a*/ 	.short	(.L_1349 - .L_1348)
.L_1348:
        /*001c*/ 	.word	0x00000000
        /*0020*/ 	.short	0x0002
        /*0022*/ 	.short	0x0010
        /*0024*/ 	.byte	0x00, 0xf5, 0x21, 0x00


	//----- nvinfo : EIATTR_KPARAM_INFO
	.align		4
.L_1349:
        /*0028*/ 	.byte	0x04, 0x17
        /*002a*/ 	.short	(.L_1351 - .L_1350)
.L_1350:
        /*002c*/ 	.word	0x00000000
        /*0030*/ 	.short	0x0001
        /*0032*/ 	.short	0x0008
        /*0034*/ 	.byte	0x00, 0xf5, 0x21, 0x00


	//----- nvinfo : EIATTR_KPARAM_INFO
	.align		4
.L_1351:
        /*0038*/ 	.byte	0x04, 0x17
        /*003a*/ 	.short	(.L_1353 - .L_1352)
.L_1352:
        /*003c*/ 	.word	0x00000000
        /*0040*/ 	.short	0x0000
        /*0042*/ 	.short	0x0000
        /*0044*/ 	.byte	0x00, 0xf5, 0x21, 0x00


	//----- nvinfo : EIATTR_SPARSE_MMA_MASK
	.align		4
.L_1353:
        /*0048*/ 	.byte	0x03, 0x50
        /*004a*/ 	.short	0x0000


	//----- nvinfo : EIATTR_MAXREG_COUNT
	.align		4
        /*004c*/ 	.byte	0x03, 0x1b
        /*004e*/ 	.short	0x00ff


	//----- nvinfo : EIATTR_MERCURY_ISA_VERSION
	.align		4
        /*0050*/ 	.byte	0x03, 0x5f
        /*0052*/ 	.short	0x0101


	//----- nvinfo : EIATTR_VRC_CTA_INIT_COUNT
	.align		4
        /*0054*/ 	.byte	0x02, 0x4a
	.zero		1
	.zero		1


	//----- nvinfo : EIATTR_EXIT_INSTR_OFFSETS
	.align		4
        /*0058*/ 	.byte	0x04, 0x1c
        /*005a*/ 	.short	(.L_1355 - .L_1354)


	//   ....[0]....
.L_1354:
        /*005c*/ 	.word	0x000005b0


	//   ....[1]....
        /*0060*/ 	.word	0x00001280


	//----- nvinfo : EIATTR_CBANK_PARAM_SIZE
	.align		4
.L_1355:
        /*0064*/ 	.byte	0x03, 0x19
        /*0066*/ 	.short	0x0020


	//----- nvinfo : EIATTR_PARAM_CBANK
	.align		4
        /*0068*/ 	.byte	0x04, 0x0a
        /*006a*/ 	.short	(.L_1357 - .L_1356)
	.align		4
.L_1356:
        /*006c*/ 	.word	index@(.nv.constant0.front_sort_crowding_distance4)
        /*0070*/ 	.short	0x0380
        /*0072*/ 	.short	0x0020


	//----- nvinfo : EIATTR_SW_WAR
	.align		4
.L_1357:
        /*0074*/ 	.byte	0x04, 0x36
        /*0076*/ 	.short	(.L_1359 - .L_1358)
.L_1358:
        /*0078*/ 	.word	0x00000008
.L_1359:


//--------------------- .nv.info.front_sort_crowding_distance3 --------------------------
	.section	.nv.info.front_sort_crowding_distance3,"",@"SHT_CUDA_INFO"
	.sectionflags	@""
	.align	4


	//----- nvinfo : EIATTR_CUDA_API_VERSION
	.align		4
        /*0000*/ 	.byte	0x04, 0x37
        /*0002*/ 	.short	(.L_1361 - .L_1360)
.L_1360:
        /*0004*/ 	.word	0x00000082


	//----- nvinfo : EIATTR_KPARAM_INFO
	.align		4
.L_1361:
        /*0008*/ 	.byte	0x04, 0x17
        /*000a*/ 	.short	(.L_1363 - .L_1362)
.L_1362:
        /*000c*/ 	.word	0x00000000
        /*0010*/ 	.short	0x0003
        /*0012*/ 	.short	0x0018
        /*0014*/ 	.byte	0x00, 0xf5, 0x21, 0x00


	//----- nvinfo : EIATTR_KPARAM_INFO
	.align		4
.L_1363:
        /*0018*/ 	.byte	0x04, 0x17
        /*001a*/ 	.short	(.L_1365 - .L_1364)
.L_1364:
        /*001c*/ 	.word	0x00000000
        /*0020*/ 	.short	0x0002
        /*0022*/ 	.short	0x0010
        /*0024*/ 	.byte	0x00, 0xf5, 0x21, 0x00


	//----- nvinfo : EIATTR_KPARAM_INFO
	.align		4
.L_1365:
        /*0028*/ 	.byte	0x04, 0x17
        /*002a*/ 	.short	(.L_1367 - .L_1366)
.L_1366:
        /*002c*/ 	.word	0x00000000
        /*0030*/ 	.short	0x0001
        /*0032*/ 	.short	0x0008
        /*0034*/ 	.byte	0x00, 0xf5, 0x21, 0x00


	//----- nvinfo : EIATTR_KPARAM_INFO
	.align		4
.L_1367:
        /*0038*/ 	.byte	0x04, 0x17
        /*003a*/ 	.short	(.L_1369 - .L_1368)
.L_1368:
        /*003c*/ 	.word	0x00000000
        /*0040*/ 	.short	0x0000
        /*0042*/ 	.short	0x0000
        /*0044*/ 	.byte	0x00, 0xf5, 0x21, 0x00


	//----- nvinfo : EIATTR_SPARSE_MMA_MASK
	.align		4
.L_1369:
        /*0048*/ 	.byte	0x03, 0x50
        /*004a*/ 	.short	0x0000


	//----- nvinfo : EIATTR_MAXREG_COUNT
	.align		4
        /*004c*/ 	.byte	0x03, 0x1b
        /*004e*/ 	.short	0x00ff


	//----- nvinfo : EIATTR_MERCURY_ISA_VERSION
	.align		4
        /*0050*/ 	.byte	0x03, 0x5f
        /*0052*/ 	.short	0x0101


	//----- nvinfo : EIATTR_VRC_CTA_INIT_COUNT
	.align		4
        /*0054*/ 	.byte	0x02, 0x4a
	.zero		1
	.zero		1


	//----- nvinfo : EIATTR_EXIT_INSTR_OFFSETS
	.align		4
        /*0058*/ 	.byte	0x04, 0x1c
        /*005a*/ 	.short	(.L_1371 - .L_1370)


	//   ....[0]....
.L_1370:
        /*005c*/ 	.word	0x000005c0


	//   ....[1]....
        /*0060*/ 	.word	0x00001110


	//----- nvinfo : EIATTR_CBANK_PARAM_SIZE
	.align		4
.L_1371:
        /*0064*/ 	.byte	0x03, 0x19
        /*0066*/ 	.short	0x0020


	//----- nvinfo : EIATTR_PARAM_CBANK
	.align		4
        /*0068*/ 	.byte	0x04, 0x0a
        /*006a*/ 	.short	(.L_1373 - .L_1372)
	.align		4
.L_1372:
        /*006c*/ 	.word	index@(.nv.constant0.front_sort_crowding_distance3)
        /*0070*/ 	.short	0x0380
        /*0072*/ 	.short	0x0020


	//----- nvinfo : EIATTR_SW_WAR
	.align		4
.L_1373:
        /*0074*/ 	.byte	0x04, 0x36
        /*0076*/ 	.short	(.L_1375 - .L_1374)
.L_1374:
        /*0078*/ 	.word	0x00000008
.L_1375:


//--------------------- .nv.info.front_sort_crowding_distance2 --------------------------
	.section	.nv.info.front_sort_crowding_distance2,"",@"SHT_CUDA_INFO"
	.sectionflags	@""
	.align	4


	//----- nvinfo : EIATTR_CUDA_API_VERSION
	.align		4
        /*0000*/ 	.byte	0x04, 0x37
        /*0002*/ 	.short	(.L_1377 - .L_1376)
.L_1376:
        /*0004*/ 	.word	0x00000082


	//----- nvinfo : EIATTR_KPARAM_INFO
	.align		4
.L_1377:
        /*0008*/ 	.byte	0x04, 0x17
        /*000a*/ 	.short	(.L_1379 - .L_1378)
.L_1378:
        /*000c*/ 	.word	0x00000000
        /*0010*/ 	.short	0x0003
        /*0012*/ 	.short	0x0018
        /*0014*/ 	.byte	0x00, 0xf5, 0x21, 0x00


	//----- nvinfo : EIATTR_KPARAM_INFO
	.align		4
.L_1379:
        /*0018*/ 	.byte	0x04, 0x17
        /*001a*/ 	.short	(.L_1381 - .L_1380)
.L_1380:
        /*001c*/ 	.word	0x00000000
        /*0020*/ 	.short	0x0002
        /*0022*/ 	.short	0x0010
        /*0024*/ 	.byte	0x00, 0xf5, 0x21, 0x00


	//----- nvinfo : EIATTR_KPARAM_INFO
	.align		4
.L_1381:
        /*0028*/ 	.byte	0x04, 0x17
        /*002a*/ 	.short	(.L_1383 - .L_1382)
.L_1382:
        /*002c*/ 	.word	0x00000000
        /*0030*/ 	.short	0x0001
        /*0032*/ 	.short	0x0008
        /*0034*/ 	.byte	0x00, 0xf5, 0x21, 0x00


	//----- nvinfo : EIATTR_KPARAM_INFO
	.align		4
.L_1383:
        /*0038*/ 	.byte	0x04, 0x17
        /*003a*/ 	.short	(.L_1385 - .L_1384)
.L_1384:
        /*003c*/ 	.word	0x00000000
        /*0040*/ 	.short	0x0000
        /*0042*/ 	.short	0x0000
        /*0044*/ 	.byte	0x00, 0xf5, 0x21, 0x00


	//----- nvinfo : EIATTR_SPARSE_MMA_MASK
	.align		4
.L_1385:
        /*0048*/ 	.byte	0x03, 0x50
        /*004a*/ 	.short	0x0000


	//----- nvinfo : EIATTR_MAXREG_COUNT
	.align		4
        /*004c*/ 	.byte	0x03, 0x1b
        /*004e*/ 	.short	0x00ff


	//----- nvinfo : EIATTR_MERCURY_ISA_VERSION
	.align		4
        /*0050*/ 	.byte	0x03, 0x5f
        /*0052*/ 	.short	0x0101


	//----- nvinfo : EIATTR_VRC_CTA_INIT_COUNT
	.align		4
        /*0054*/ 	.byte	0x02, 0x4a
	.zero		1
	.zero		1


	//----- nvinfo : EIATTR_EXIT_INSTR_OFFSETS
	.align		4
        /*0058*/ 	.byte	0x04, 0x1c
        /*005a*/ 	.short	(.L_1387 - .L_1386)


	//   ....[0]....
.L_1386:
        /*005c*/ 	.word	0x00000080


	//   ....[1]....
        /*0060*/ 	.word	0x00000310


	//----- nvinfo : EIATTR_CBANK_PARAM_SIZE
	.align		4
.L_1387:
        /*0064*/ 	.byte	0x03, 0x19
        /*0066*/ 	.short	0x0020


	//----- nvinfo : EIATTR_PARAM_CBANK
	.align		4
        /*0068*/ 	.byte	0x04, 0x0a
        /*006a*/ 	.short	(.L_1389 - .L_1388)
	.align		4
.L_1388:
        /*006c*/ 	.word	index@(.nv.constant0.front_sort_crowding_distance2)
        /*0070*/ 	.short	0x0380
        /*0072*/ 	.short	0x0020


	//----- nvinfo : EIATTR_SW_WAR
	.align		4
.L_1389:
        /*0074*/ 	.byte	0x04, 0x36
        /*0076*/ 	.short	(.L_1391 - .L_1390)
.L_1390:
        /*0078*/ 	.word	0x00000008
.L_1391:


//--------------------- .nv.info.front_sort_crowding_distance --------------------------
	.section	.nv.info.front_sort_crowding_distance,"",@"SHT_CUDA_INFO"
	.sectionflags	@""
	.align	4


	//----- nvinfo : EIATTR_CUDA_API_VERSION
	.align		4
        /*0000*/ 	.byte	0x04, 0x37
        /*0002*/ 	.short	(.L_1393 - .L_1392)
.L_1392:
        /*0004*/ 	.word	0x00000082


	//----- nvinfo : EIATTR_KPARAM_INFO
	.align		4
.L_1393:
        /*0008*/ 	.byte	0x04, 0x17
        /*000a*/ 	.short	(.L_1395 - .L_1394)
.L_1394:
        /*000c*/ 	.word	0x00000000
        /*0010*/ 	.short	0x0002
        /*0012*/ 	.short	0x0010
        /*0014*/ 	.byte	0x00, 0xf5, 0x21, 0x00


	//----- nvinfo : EIATTR_KPARAM_INFO
	.align		4
.L_1395:
        /*0018*/ 	.byte	0x04, 0x17
        /*001a*/ 	.short	(.L_1397 - .L_1396)
.L_1396:
        /*001c*/ 	.word	0x00000000
        /*0020*/ 	.short	0x0001
        /*0022*/ 	.short	0x0008
        /*0024*/ 	.byte	0x00, 0xf5, 0x21, 0x00


	//----- nvinfo : EIATTR_KPARAM_INFO
	.align		4
.L_1397:
        /*0028*/ 	.byte	0x04, 0x17
        /*002a*/ 	.short	(.L_1399 - .L_1398)
.L_1398:
        /*002c*/ 	.word	0x00000000
        /*0030*/ 	.short	0x0000
        /*0032*/ 	.short	0x0000
        /*0034*/ 	.byte	0x00, 0xf5, 0x21, 0x00


	//----- nvinfo : EIATTR_SPARSE_MMA_MASK
	.align		4
.L_1399:
        /*0038*/ 	.byte	0x03, 0x50
        /*003a*/ 	.short	0x0000


	//----- nvinfo : EIATTR_MAXREG_COUNT
	.align		4
        /*003c*/ 	.byte	0x03, 0x1b
        /*003e*/ 	.short	0x00ff


	//----- nvinfo : EIATTR_MERCURY_ISA_VERSION
	.align		4
        /*0040*/ 	.byte	0x03, 0x5f
        /*0042*/ 	.short	0x0101


	//----- nvinfo : EIATTR_VRC_CTA_INIT_COUNT
	.align		4
        /*0044*/ 	.byte	0x02, 0x4a
	.zero		1
	.zero		1


	//----- nvinfo : EIATTR_EXIT_INSTR_OFFSETS
	.align		4
        /*0048*/ 	.byte	0x04, 0x1c
        /*004a*/ 	.short	(.L_1401 - .L_1400)


	//   ....[0]....
.L_1400:
        /*004c*/ 	.word	0x00000050


	//   ....[1]....
        /*0050*/ 	.word	0x00000300


	//----- nvinfo : EIATTR_CBANK_PARAM_SIZE
	.align		4
.L_1401:
        /*0054*/ 	.byte	0x03, 0x19
        /*0056*/ 	.short	0x0018


	//----- nvinfo : EIATTR_PARAM_CBANK
	.align		4
        /*0058*/ 	.byte	0x04, 0x0a
        /*005a*/ 	.short	(.L_1403 - .L_1402)
	.align		4
.L_1402:
        /*005c*/ 	.word	index@(.nv.constant0.front_sort_crowding_distance)
        /*0060*/ 	.short	0x0380
        /*0062*/ 	.short	0x0018


	//----- nvinfo : EIATTR_SW_WAR
	.align		4
.L_1403:
        /*0064*/ 	.byte	0x04, 0x36
        /*0066*/ 	.short	(.L_1405 - .L_1404)
.L_1404:
        /*0068*/ 	.word	0x00000008
.L_1405:


//--------------------- .nv.info.front_sort5_impar --------------------------
	.section	.nv.info.front_sort5_impar,"",@"SHT_CUDA_INFO"
	.sectionflags	@""
	.align	4


	//----- nvinfo : EIATTR_CUDA_API_VERSION
	.align		4
        /*0000*/ 	.byte	0x04, 0x37
        /*0002*/ 	.short	(.L_1407 - .L_1406)
.L_1406:
        /*0004*/ 	.word	0x00000082


	//----- nvinfo : EIATTR_KPARAM_INFO
	.align		4
.L_1407:
        /*0008*/ 	.byte	0x04, 0x17
        /*000a*/ 	.short	(.L_1409 - .L_1408)
.L_1408:
        /*000c*/ 	.word	0x00000000
        /*0010*/ 	.short	0x0005
        /*0012*/ 	.short	0x0028
        /*0014*/ 	.byte	0x00, 0xf5, 0x21, 0x00


	//----- nvinfo : EIATTR_KPARAM_INFO
	.align		4
.L_1409:
        /*0018*/ 	.byte	0x04, 0x17
        /*001a*/ 	.short	(.L_1411 - .L_1410)
.L_1410:
        /*001c*/ 	.word	0x00000000
        /*0020*/ 	.short	0x0004
        /*0022*/ 	.short	0x0020
        /*0024*/ 	.byte	0x00, 0xf5, 0x21, 0x00


	//----- nvinfo : EIATTR_KPARAM_INFO
	.align		4
.L_1411:
        /*0028*/ 	.byte	0x04, 0x17
        /*002a*/ 	.short	(.L_1413 - .L_1412)
.L_1412:
        /*002c*/ 	.word	0x00000000
        /*0030*/ 	.short	0x0003
        /*0032*/ 	.short	0x0018
        /*0034*/ 	.byte	0x00, 0xf5, 0x21, 0x00


	//----- nvinfo : EIATTR_KPARAM_INFO
	.align		4
.L_1413:
        /*0038*/ 	.byte	0x04, 0x17
        /*003a*/ 	.short	(.L_1415 - .L_1414)
.L_1414:
        /*003c*/ 	.word	0x00000000
        /*0040*/ 	.short	0x0002
        /*0042*/ 	.short	0x0010
        /*0044*/ 	.byte	0x00, 0xf5, 0x21, 0x00


	//----- nvinfo : EIATTR_KPARAM_INFO
	.align		4
.L_1415:
        /*0048*/ 	.byte	0x04, 0x17
        /*004a*/ 	.short	(.L_1417 - .L_1416)
.L_1416:
        /*004c*/ 	.word	0x00000000
        /*0050*/ 	.short	0x0001
        /*0052*/ 	.short	0x0008
        /*0054*/ 	.byte	0x00, 0xf5, 0x21, 0x00


	//----- nvinfo : EIATTR_KPARAM_INFO
	.align		4
.L_1417:
        /*0058*/ 	.byte	0x04, 0x17
        /*005a*/ 	.short	(.L_1419 - .L_1418)
.L_1418:
        /*005c*/ 	.word	0x00000000
        /*0060*/ 	.short	0x0000
        /*0062*/ 	.short	0x0000
        /*0064*/ 	.byte	0x00, 0xf5, 0x21, 0x00


	//----- nvinfo : EIATTR_SPARSE_MMA_MASK
	.align		4
.L_1419:
        /*0068*/ 	.byte	0x03, 0x50
        /*006a*/ 	.short	0x0000


	//----- nvinfo : EIATTR_MAXREG_COUNT
	.align		4
        /*006c*/ 	.byte	0x03, 0x1b
        /*006e*/ 	.short	0x00ff


	//----- nvinfo : EIATTR_MERCURY_ISA_VERSION
	.align		4
        /*0070*/ 	.byte	0x03, 0x5f
        /*0072*/ 	.short	0x0101


	//----- nvinfo : EIATTR_VRC_CTA_INIT_COUNT
	.align		4
        /*0074*/ 	.byte	0x02, 0x4a
	.zero		1
	.zero		1


	//----- nvinfo : EIATTR_EXIT_INSTR_OFFSETS
	.align		4
        /*0078*/ 	.byte	0x04, 0x1c
        /*007a*/ 	.short	(.L_1421 - .L_1420)


	//   ....[0]....
.L_1420:
        /*007c*/ 	.word	0x00000140


	//   ....[1]....
        /*0080*/ 	.word	0x00000170


	//----- nvinfo : EIATTR_CBANK_PARAM_SIZE
	.align		4
.L_1421:
        /*0084*/ 	.byte	0x03, 0x19
        /*0086*/ 	.short	0x0030


	//----- nvinfo : EIATTR_PARAM_CBANK
	.align		4
        /*0088*/ 	.byte	0x04, 0x0a
        /*008a*/ 	.short	(.L_1423 - .L_1422)
	.align		4
.L_1422:
        /*008c*/ 	.word	index@(.nv.constant0.front_sort5_impar)
        /*0090*/ 	.short	0x0380
        /*0092*/ 	.short	0x0030


	//----- nvinfo : EIATTR_SW_WAR
	.align		4
.L_1423:
        /*0094*/ 	.byte	0x04, 0x36
        /*0096*/ 	.short	(.L_1425 - .L_1424)
.L_1424:
        /*0098*/ 	.word	0x00000008
.L_1425:


//--------------------- .nv.info.front_sort5_par  --------------------------
	.section	.nv.info.front_sort5_par,"",@"SHT_CUDA_INFO"
	.sectionflags	@""
	.align	4


	//----- nvinfo : EIATTR_CUDA_API_VERSION
	.align		4
        /*0000*/ 	.byte	0x04, 0x37
        /*0002*/ 	.short	(.L_1427 - .L_1426)
.L_1426:
        /*0004*/ 	.word	0x00000082


	//----- nvinfo : EIATTR_KPARAM_INFO
	.align		4
.L_1427:
        /*0008*/ 	.byte	0x04, 0x17
        /*000a*/ 	.short	(.L_1429 - .L_1428)
.L_1428:
        /*000c*/ 	.word	0x00000000
        /*0010*/ 	.short	0x0005
        /*0012*/ 	.short	0x0028
        /*0014*/ 	.byte	0x00, 0xf5, 0x21, 0x00


	//----- nvinfo : EIATTR_KPARAM_INFO
	.align		4
.L_1429:
        /*0018*/ 	.byte	0x04, 0x17
        /*001a*/ 	.short	(.L_1431 - .L_1430)
.L_1430:
        /*001c*/ 	.word	0x00000000
        /*0020*/ 	.short	0x0004
        /*0022*/ 	.short	0x0020
        /*0024*/ 	.byte	0x00, 0xf5, 0x21, 0x00


	//----- nvinfo : EIATTR_KPARAM_INFO
	.align		4
.L_1431:
        /*0028*/ 	.byte	0x04, 0x17
        /*002a*/ 	.short	(.L_1433 - .L_1432)
.L_1432:
        /*002c*/ 	.word	0x00000000
        /*0030*/ 	.short	0x0003
        /*0032*/ 	.short	0x0018
        /*0034*/ 	.byte	0x00, 0xf5, 0x21, 0x00


	//----- nvinfo : EIATTR_KPARAM_INFO
	.align		4
.L_1433:
        /*0038*/ 	.byte	0x04, 0x17
        /*003a*/ 	.short	(.L_1435 - .L_1434)
.L_1434:
        /*003c*/ 	.word	0x00000000
        /*0040*/ 	.short	0x0002
        /*0042*/ 	.short	0x0010
        /*0044*/ 	.byte	0x00, 0xf5, 0x21, 0x00


	//----- nvinfo : EIATTR_KPARAM_INFO
	.align		4
.L_1435:
        /*0048*/ 	.byte	0x04, 0x17
        /*004a*/ 	.short	(.L_1437 - .L_1436)
.L_1436:
        /*004c*/ 	.word	0x00000000
        /*0050*/ 	.short	0x0001
        /*0052*/ 	.short	0x0008
        /*0054*/ 	.byte	0x00, 0xf5, 0x21, 0x00


	//----- nvinfo : EIATTR_KPARAM_INFO
	.align		4
.L_1437:
        /*0058*/ 	.byte	0x04, 0x17
        /*005a*/ 	.short	(.L_1439 - .L_1438)
.L_1438:
        /*005c*/ 	.word	0x00000000
        /*0060*/ 	.short	0x0000
        /*0062*/ 	.short	0x0000
        /*0064*/ 	.byte	0x00, 0xf5, 0x21, 0x00


	//----- nvinfo : EIATTR_SPARSE_MMA_MASK
	.align		4
.L_1439:
        /*0068*/ 	.byte	0x03, 0x50
        /*006a*/ 	.short	0x0000


	//----- nvinfo : EIATTR_MAXREG_COUNT
	.align		4
        /*006c*/ 	.byte	0x03, 0x1b
        /*006e*/ 	.short	0x00ff


	//----- nvinfo : EIATTR_MERCURY_ISA_VERSION
	.align		4
        /*0070*/ 	.byte	0x03, 0x5f
        /*0072*/ 	.short	0x0101


	//----- nvinfo : EIATTR_VRC_CTA_INIT_COUNT
	.align		4
        /*0074*/ 	.byte	0x02, 0x4a
	.zero		1
	.zero		1


	//----- nvinfo : EIATTR_EXIT_INSTR_OFFSETS
	.align		4
        /*0078*/ 	.byte	0x04, 0x1c
        /*007a*/ 	.short	(.L_1441 - .L_1440)


	//   ....[0]....
.L_1440:
        /*007c*/ 	.word	0x00000140


	//   ....[1]....
        /*0080*/ 	.word	0x00000170


	//----- nvinfo : EIATTR_CBANK_PARAM_SIZE
	.align		4
.L_1441:
        /*0084*/ 	.byte	0x03, 0x19
        /*0086*/ 	.short	0x0030


	//----- nvinfo : EIATTR_PARAM_CBANK
	.align		4
        /*0088*/ 	.byte	0x04, 0x0a
        /*008a*/ 	.short	(.L_1443 - .L_1442)
	.align		4
.L_1442:
        /*008c*/ 	.word	index@(.nv.constant0.front_sort5_par)
        /*0090*/ 	.short	0x0380
        /*0092*/ 	.short	0x0030


	//----- nvinfo : EIATTR_SW_WAR
	.align		4
.L_1443:
        /*0094*/ 	.byte	0x04, 0x36
        /*0096*/ 	.short	(.L_1445 - .L_1444)
.L_1444:
        /*0098*/ 	.word	0x00000008
.L_1445:


//--------------------- .nv.info.front_sort4      --------------------------
	.section	.nv.info.front_sort4,"",@"SHT_CUDA_INFO"
	.sectionflags	@""
	.align	4


	//----- nvinfo : EIATTR_CUDA_API_VERSION
	.align		4
        /*0000*/ 	.byte	0x04, 0x37
        /*0002*/ 	.short	(.L_1447 - .L_1446)
.L_1446:
        /*0004*/ 	.word	0x00000082


	//----- nvinfo : EIATTR_KPARAM_INFO
	.align		4
.L_1447:
        /*0008*/ 	.byte	0x04, 0x17
        /*000a*/ 	.short	(.L_1449 - .L_1448)
.L_1448:
        /*000c*/ 	.word	0x00000000
        /*0010*/ 	.short	0x0007
        /*0012*/ 	.short	0x0038
        /*0014*/ 	.byte	0x00, 0xf5, 0x21, 0x00


	//----- nvinfo : EIATTR_KPARAM_INFO
	.align		4
.L_1449:
        /*0018*/ 	.byte	0x04, 0x17
        /*001a*/ 	.short	(.L_1451 - .L_1450)
.L_1450:
        /*001c*/ 	.word	0x00000000
        /*0020*/ 	.short	0x0006
        /*0022*/ 	.short	0x0030
        /*0024*/ 	.byte	0x00, 0xf5, 0x21, 0x00


	//----- nvinfo : EIATTR_KPARAM_INFO
	.align		4
.L_1451:
        /*0028*/ 	.byte	0x04, 0x17
        /*002a*/ 	.short	(.L_1453 - .L_1452)
.L_1452:
        /*002c*/ 	.word	0x00000000
        /*0030*/ 	.short	0x0005
        /*0032*/ 	.short	0x0028
        /*0034*/ 	.byte	0x00, 0xf5, 0x21, 0x00


	//----- nvinfo : EIATTR_KPARAM_INFO
	.align		4
.L_1453:
        /*0038*/ 	.byte	0x04, 0x17
        /*003a*/ 	.short	(.L_1455 - .L_1454)
.L_1454:
        /*003c*/ 	.word	0x00000000
        /*0040*/ 	.short	0x0004
        /*0042*/ 	.short	0x0020
        /*0044*/ 	.byte	0x00, 0xf5, 0x21, 0x00


	//----- nvinfo : EIATTR_KPARAM_INFO
	.align		4
.L_1455:
        /*0048*/ 	.byte	0x04, 0x17
        /*004a*/ 	.short	(.L_1457 - .L_1456)
.L_1456:
        /*004c*/ 	.word	0x00000000
        /*0050*/ 	.short	0x0003
        /*0052*/ 	.short	0x0018
        /*0054*/ 	.byte	0x00, 0xf5, 0x21, 0x00


	//----- nvinfo : EIATTR_KPARAM_INFO
	.align		4
.L_1457:
        /*0058*/ 	.byte	0x04, 0x17
        /*005a*/ 	.short	(.L_1459 - .L_1458)
.L_1458:
        /*005c*/ 	.word	0x00000000
        /*0060*/ 	.short	0x0002
        /*0062*/ 	.short	0x0010
        /*0064*/ 	.byte	0x00, 0xf5, 0x21, 0x00


	//----- nvinfo : EIATTR_KPARAM_INFO
	.align		4
.L_1459:
        /*0068*/ 	.byte	0x04, 0x17
        /*006a*/ 	.short	(.L_1461 - .L_1460)
.L_1460:
        /*006c*/ 	.word	0x00000000
        /*0070*/ 	.short	0x0001
        /*0072*/ 	.short	0x0008
        /*0074*/ 	.byte	0x00, 0xf5, 0x21, 0x00


	//----- nvinfo : EIATTR_KPARAM_INFO
	.align		4
.L_1461:
        /*0078*/ 	.byte	0x04, 0x17
        /*007a*/ 	.short	(.L_1463 - .L_1462)
.L_1462:
        /*007c*/ 	.word	0x00000000
        /*0080*/ 	.short	0x0000
        /*0082*/ 	.short	0x0000
        /*0084*/ 	.byte	0x00, 0xf5, 0x21, 0x00


	//----- nvinfo : EIATTR_SPARSE_MMA_MASK
	.align		4
.L_1463:
        /*0088*/ 	.byte	0x03, 0x50
        /*008a*/ 	.short	0x0000


	//----- nvinfo : EIATTR_MAXREG_COUNT
	.align		4
        /*008c*/ 	.byte	0x03, 0x1b
        /*008e*/ 	.short	0x00ff


	//----- nvinfo : EIATTR_MERCURY_ISA_VERSION
	.align		4
        /*0090*/ 	.byte	0x03, 0x5f
        /*0092*/ 	.short	0x0101


	//----- nvinfo : EIATTR_VRC_CTA_INIT_COUNT
	.align		4
        /*0094*/ 	.byte	0x02, 0x4a
	.zero		1
	.zero		1


	//----- nvinfo : EIATTR_EXIT_INSTR_OFFSETS
	.align		4
        /*0098*/ 	.byte	0x04, 0x1c
        /*009a*/ 	.short	(.L_1465 - .L_1464)


	//   ....[0]....
.L_1464:
        /*009c*/ 	.word	0x00000010


	//----- nvinfo : EIATTR_CBANK_PARAM_SIZE
	.align		4
.L_1465:
        /*00a0*/ 	.byte	0x03, 0x19
        /*00a2*/ 	.short	0x0040


	//----- nvinfo : EIATTR_PARAM_CBANK
	.align		4
        /*00a4*/ 	.byte	0x04, 0x0a
        /*00a6*/ 	.short	(.L_1467 - .L_1466)
	.align		4
.L_1466:
        /*00a8*/ 	.word	index@(.nv.constant0.front_sort4)
        /*00ac*/ 	.short	0x0380
        /*00ae*/ 	.short	0x0040


	//----- nvinfo : EIATTR_SW_WAR
	.align		4
.L_1467:
        /*00b0*/ 	.byte	0x04, 0x36
        /*00b2*/ 	.short	(.L_1469 - .L_1468)
.L_1468:
        /*00b4*/ 	.word	0x00000008
.L_1469:


//--------------------- .nv.info.front_sort3      --------------------------
	.section	.nv.info.front_sort3,"",@"SHT_CUDA_INFO"
	.sectionflags	@""
	.align	4


	//----- nvinfo : EIATTR_CUDA_API_VERSION
	.align		4
        /*0000*/ 	.byte	0x04, 0x37
        /*0002*/ 	.short	(.L_1471 - .L_1470)
.L_1470:
        /*0004*/ 	.word	0x00000082


	//----- nvinfo : EIATTR_KPARAM_INFO
	.align		4
.L_1471:
        /*0008*/ 	.byte	0x04, 0x17
        /*000a*/ 	.short	(.L_1473 - .L_1472)
.L_1472:
        /*000c*/ 	.word	0x00000000
        /*0010*/ 	.short	0x0006
        /*0012*/ 	.short	0x0030
        /*0014*/ 	.byte	0x00, 0xf5, 0x21, 0x00


	//----- nvinfo : EIATTR_KPARAM_INFO
	.align		4
.L_1473:
        /*0018*/ 	.byte	0x04, 0x17
        /*001a*/ 	.short	(.L_1475 - .L_1474)
.L_1474:
        /*001c*/ 	.word	0x00000000
        /*0020*/ 	.short	0x0005
        /*0022*/ 	.short	0x0028
        /*0024*/ 	.byte	0x00, 0xf5, 0x21, 0x00


	//----- nvinfo : EIATTR_KPARAM_INFO
	.align		4
.L_1475:
        /*0028*/ 	.byte	0x04, 0x17
        /*002a*/ 	.short	(.L_1477 - .L_1476)
.L_1476:
        /*002c*/ 	.word	0x00000000
        /*0030*/ 	.short	0x0004
        /*0032*/ 	.short	0x0020
        /*0034*/ 	.byte	0x00, 0xf5, 0x21, 0x00


	//----- nvinfo : EIATTR_KPARAM_INFO
	.align		4
.L_1477:
        /*0038*/ 	.byte	0x04, 0x17
        /*003a*/ 	.short	(.L_1479 - .L_1478)
.L_1478:
        /*003c*/ 	.word	0x00000000
        /*0040*/ 	.short	0x0003
        /*0042*/ 	.short	0x0018
        /*0044*/ 	.byte	0x00, 0xf5, 0x21, 0x00


	//----- nvinfo : EIATTR_KPARAM_INFO
	.align		4
.L_1479:
        /*0048*/ 	.byte	0x04, 0x17
        /*004a*/ 	.short	(.L_1481 - .L_1480)
.L_1480:
        /*004c*/ 	.word	0x00000000
        /*0050*/ 	.short	0x0002
        /*0052*/ 	.short	0x0010
        /*0054*/ 	.byte	0x00, 0xf5, 0x21, 0x00


	//----- nvinfo : EIATTR_KPARAM_INFO
	.align		4
.L_1481:
        /*0058*/ 	.byte	0x04, 0x17
        /*005a*/ 	.short	(.L_1483 - .L_1482)
.L_1482:
        /*005c*/ 	.word	0x00000000
        /*0060*/ 	.short	0x0001
        /*0062*/ 	.short	0x0008
        /*0064*/ 	.byte	0x00, 0xf5, 0x21, 0x00


	//----- nvinfo : EIATTR_KPARAM_INFO
	.align		4
.L_1483:
        /*0068*/ 	.byte	0x04, 0x17
        /*006a*/ 	.short	(.L_1485 - .L_1484)
.L_1484:
        /*006c*/ 	.word	0x00000000
        /*0070*/ 	.short	0x0000
        /*0072*/ 	.short	0x0000
        /*0074*/ 	.byte	0x00, 0xf5, 0x21, 0x00


	//----- nvinfo : EIATTR_SPARSE_MMA_MASK
	.align		4
.L_1485:
        /*0078*/ 	.byte	0x03, 0x50
        /*007a*/ 	.short	0x0000


	//----- nvinfo : EIATTR_MAXREG_COUNT
	.align		4
        /*007c*/ 	.byte	0x03, 0x1b
        /*007e*/ 	.short	0x00ff


	//----- nvinfo : EIATTR_MERCURY_ISA_VERSION
	.align		4
        /*0080*/ 	.byte	0x03, 0x5f
        /*0082*/ 	.short	0x0101


	//----- nvinfo : EIATTR_VRC_CTA_INIT_COUNT
	.align		4
        /*0084*/ 	.byte	0x02, 0x4a
	.zero		1
	.zero		1


	//----- nvinfo : EIATTR_EXIT_INSTR_OFFSETS
	.align		4
        /*0088*/ 	.byte	0x04, 0x1c
        /*008a*/ 	.short	(.L_1487 - .L_1486)


	//   ....[0]....
.L_1486:
        /*008c*/ 	.word	0x00000650


	//   ....[1]....
        /*0090*/ 	.word	0x000009c0


	//----- nvinfo : EIATTR_CBANK_PARAM_SIZE
	.align		4
.L_1487:
        /*0094*/ 	.byte	0x03, 0x19
        /*0096*/ 	.short	0x0038


	//----- nvinfo : EIATTR_PARAM_CBANK
	.align		4
        /*0098*/ 	.byte	0x04, 0x0a
        /*009a*/ 	.short	(.L_1489 - .L_1488)
	.align		4
.L_1488:
        /*009c*/ 	.word	index@(.nv.constant0.front_sort3)
        /*00a0*/ 	.short	0x0380
        /*00a2*/ 	.short	0x0038


	//----- nvinfo : EIATTR_SW_WAR
	.align		4
.L_1489:
        /*00a4*/ 	.byte	0x04, 0x36
        /*00a6*/ 	.short	(.L_1491 - .L_1490)
.L_1490:
        /*00a8*/ 	.word	0x00000008
.L_1491:


//--------------------- .nv.info.front_sort2      --------------------------
	.section	.nv.info.front_sort2,"",@"SHT_CUDA_INFO"
	.sectionflags	@""
	.align	4


	//----- nvinfo : EIATTR_CUDA_API_VERSION
	.align		4
        /*0000*/ 	.byte	0x04, 0x37
        /*0002*/ 	.short	(.L_1493 - .L_1492)
.L_1492:
        /*0004*/ 	.word	0x00000082


	//----- nvinfo : EIATTR_KPARAM_INFO
	.align		4
.L_1493:
        /*0008*/ 	.byte	0x04, 0x17
        /*000a*/ 	.short	(.L_1495 - .L_1494)
.L_1494:
        /*000c*/ 	.word	0x00000000
        /*0010*/ 	.short	0x0006
        /*0012*/ 	.short	0x0030
        /*0014*/ 	.byte	0x00, 0xf5, 0x21, 0x00


	//----- nvinfo : EIATTR_KPARAM_INFO
	.align		4
.L_1495:
        /*0018*/ 	.byte	0x04, 0x17
        /*001a*/ 	.short	(.L_1497 - .L_1496)
.L_1496:
        /*001c*/ 	.word	0x00000000
        /*0020*/ 	.short	0x0005
        /*0022*/ 	.short	0x0028
        /*0024*/ 	.byte	0x00, 0xf5, 0x21, 0x00


	//----- nvinfo : EIATTR_KPARAM_INFO
	.align		4
.L_1497:
        /*0028*/ 	.byte	0x04, 0x17
        /*002a*/ 	.short	(.L_1499 - .L_1498)
.L_1498:
        /*002c*/ 	.word	0x00000000
        /*0030*/ 	.short	0x0004
        /*0032*/ 	.short	0x0020
        /*0034*/ 	.byte	0x00, 0xf5, 0x21, 0x00


	//----- nvinfo : EIATTR_KPARAM_INFO
	.align		4
.L_1499:
        /*0038*/ 	.byte	0x04, 0x17
        /*003a*/ 	.short	(.L_1501 - .L_1500)
.L_1500:
        /*003c*/ 	.word	0x00000000
        /*0040*/ 	.short	0x0003
        /*0042*/ 	.short	0x0018
        /*0044*/ 	.byte	0x00, 0xf5, 0x21, 0x00


	//----- nvinfo : EIATTR_KPARAM_INFO
	.align		4
.L_1501:
        /*0048*/ 	.byte	0x04, 0x17
        /*004a*/ 	.short	(.L_1503 - .L_1502)
.L_1502:
        /*004c*/ 	.word	0x00000000
        /*0050*/ 	.short	0x0002
        /*0052*/ 	.short	0x0010
        /*0054*/ 	.byte	0x00, 0xf5, 0x21, 0x00


	//----- nvinfo : EIATTR_KPARAM_INFO
	.align		4
.L_1503:
        /*0058*/ 	.byte	0x04, 0x17
        /*005a*/ 	.short	(.L_1505 - .L_1504)
.L_1504:
        /*005c*/ 	.word	0x00000000
        /*0060*/ 	.short	0x0001
        /*0062*/ 	.short	0x0008
        /*0064*/ 	.byte	0x00, 0xf5, 0x21, 0x00


	//----- nvinfo : EIATTR_KPARAM_INFO
	.align		4
.L_1505:
        /*0068*/ 	.byte	0x04, 0x17
        /*006a*/ 	.short	(.L_1507 - .L_1506)
.L_1506:
        /*006c*/ 	.word	0x00000000
        /*0070*/ 	.short	0x0000
        /*0072*/ 	.short	0x0000
        /*0074*/ 	.byte	0x00, 0xf5, 0x21, 0x00


	//----- nvinfo : EIATTR_SPARSE_MMA_MASK
	.align		4
.L_1507:
        /*0078*/ 	.byte	0x03, 0x50
        /*007a*/ 	.short	0x0000


	//----- nvinfo : EIATTR_MAXREG_COUNT
	.align		4
        /*007c*/ 	.byte	0x03, 0x1b
        /*007e*/ 	.short	0x00ff


	//----- nvinfo : EIATTR_MERCURY_ISA_VERSION
	.align		4
        /*0080*/ 	.byte	0x03, 0x5f
        /*0082*/ 	.short	0x0101


	//----- nvinfo : EIATTR_VRC_CTA_INIT_COUNT
	.align		4
        /*0084*/ 	.byte	0x02, 0x4a
	.zero		1
	.zero		1


	//----- nvinfo : EIATTR_EXIT_INSTR_OFFSETS
	.align		4
        /*0088*/ 	.byte	0x04, 0x1c
        /*008a*/ 	.short	(.L_1509 - .L_1508)


	//   ....[0]....
.L_1508:
        /*008c*/ 	.word	0x00000080


	//   ....[1]....
        /*0090*/ 	.word	0x00000370


	//----- nvinfo : EIATTR_CBANK_PARAM_SIZE
	.align		4
.L_1509:
        /*0094*/ 	.byte	0x03, 0x19
        /*0096*/ 	.short	0x0038


	//----- nvinfo : EIATTR_PARAM_CBANK
	.align		4
        /*0098*/ 	.byte	0x04, 0x0a
        /*009a*/ 	.short	(.L_1511 - .L_1510)
	.align		4
.L_1510:
        /*009c*/ 	.word	index@(.nv.constant0.front_sort2)
        /*00a0*/ 	.short	0x0380
        /*00a2*/ 	.short	0x0038


	//----- nvinfo : EIATTR_SW_WAR
	.align		4
.L_1511:
        /*00a4*/ 	.byte	0x04, 0x36
        /*00a6*/ 	.short	(.L_1513 - .L_1512)
.L_1512:
        /*00a8*/ 	.word	0x00000008
.L_1513:


//--------------------- .nv.info.front_sort       --------------------------
	.section	.nv.info.front_sort,"",@"SHT_CUDA_INFO"
	.sectionflags	@""
	.align	4


	//----- nvinfo : EIATTR_CUDA_API_VERSION
	.align		4
        /*0000*/ 	.byte	0x04, 0x37
        /*0002*/ 	.short	(.L_1515 - .L_1514)
.L_1514:
        /*0004*/ 	.word	0x00000082


	//----- nvinfo : EIATTR_KPARAM_INFO
	.align		4
.L_1515:
        /*0008*/ 	.byte	0x04, 0x17
        /*000a*/ 	.short	(.L_1517 - .L_1516)
.L_1516:
        /*000c*/ 	.word	0x00000000
        /*0010*/ 	.short	0x0005
        /*0012*/ 	.short	0x0028
        /*0014*/ 	.byte	0x00, 0xf5, 0x21, 0x00


	//----- nvinfo : EIATTR_KPARAM_INFO
	.align		4
.L_1517:
        /*0018*/ 	.byte	0x04, 0x17
        /*001a*/ 	.short	(.L_1519 - .L_1518)
.L_1518:
        /*001c*/ 	.word	0x00000000
        /*0020*/ 	.short	0x0004
        /*0022*/ 	.short	0x0020
        /*0024*/ 	.byte	0x00, 0xf5, 0x21, 0x00


	//----- nvinfo : EIATTR_KPARAM_INFO
	.align		4
.L_1519:
        /*0028*/ 	.byte	0x04, 0x17
        /*002a*/ 	.short	(.L_1521 - .L_1520)
.L_1520:
        /*002c*/ 	.word	0x00000000
        /*0030*/ 	.short	0x0003
        /*0032*/ 	.short	0x0018
        /*0034*/ 	.byte	0x00, 0xf5, 0x21, 0x00


	//----- nvinfo : EIATTR_KPARAM_INFO
	.align		4
.L_1521:
        /*0038*/ 	.byte	0x04, 0x17
        /*003a*/ 	.short	(.L_1523 - .L_1522)
.L_1522:
        /*003c*/ 	.word	0x00000000
        /*0040*/ 	.short	0x0002
        /*0042*/ 	.short	0x0010
        /*0044*/ 	.byte	0x00, 0xf5, 0x21, 0x00


	//----- nvinfo : EIATTR_KPARAM_INFO
	.align		4
.L_1523:
        /*0048*/ 	.byte	0x04, 0x17
        /*004a*/ 	.short	(.L_1525 - .L_1524)
.L_1524:
        /*004c*/ 	.word	0x00000000
        /*0050*/ 	.short	0x0001
        /*0052*/ 	.short	0x0008
        /*0054*/ 	.byte	0x00, 0xf5, 0x21, 0x00


	//----- nvinfo : EIATTR_KPARAM_INFO
	.align		4
.L_1525:
        /*0058*/ 	.byte	0x04, 0x17
        /*005a*/ 	.short	(.L_1527 - .L_1526)
.L_1526:
        /*005c*/ 	.word	0x00000000
        /*0060*/ 	.short	0x0000
        /*0062*/ 	.short	0x0000
        /*0064*/ 	.byte	0x00, 0xf5, 0x21, 0x00


	//----- nvinfo : EIATTR_SPARSE_MMA_MASK
	.align		4
.L_1527:
        /*0068*/ 	.byte	0x03, 0x50
        /*006a*/ 	.short	0x0000


	//----- nvinfo : EIATTR_MAXREG_COUNT
	.align		4
        /*006c*/ 	.byte	0x03, 0x1b
        /*006e*/ 	.short	0x00ff


	//----- nvinfo : EIATTR_MERCURY_ISA_VERSION
	.align		4
        /*0070*/ 	.byte	0x03, 0x5f
        /*0072*/ 	.short	0x0101


	//----- nvinfo : EIATTR_VRC_CTA_INIT_COUNT
	.align		4
        /*0074*/ 	.byte	0x02, 0x4a
	.zero		1
	.zero		1


	//----- nvinfo : EIATTR_EXIT_INSTR_OFFSETS
	.align		4
        /*0078*/ 	.byte	0x04, 0x1c
        /*007a*/ 	.short	(.L_1529 - .L_1528)


	//   ....[0]....
.L_1528:
        /*007c*/ 	.word	0x00000050


	//   ....[1]....
        /*0080*/ 	.word	0x00000310


	//----- nvinfo : EIATTR_CBANK_PARAM_SIZE
	.align		4
.L_1529:
        /*0084*/ 	.byte	0x03, 0x19
        /*0086*/ 	.short	0x0030


	//----- nvinfo : EIATTR_PARAM_CBANK
	.align		4
        /*0088*/ 	.byte	0x04, 0x0a
        /*008a*/ 	.short	(.L_1531 - .L_1530)
	.align		4
.L_1530:
        /*008c*/ 	.word	index@(.nv.constant0.front_sort)
        /*0090*/ 	.short	0x0380
        /*0092*/ 	.short	0x0030


	//----- nvinfo : EIATTR_SW_WAR
	.align		4
.L_1531:
        /*0094*/ 	.byte	0x04, 0x36
        /*0096*/ 	.short	(.L_1533 - .L_1532)
.L_1532:
        /*0098*/ 	.word	0x00000008
.L_1533:


//--------------------- .nv.info.crowding_distance_inicialization --------------------------
	.section	.nv.info.crowding_distance_inicialization,"",@"SHT_CUDA_INFO"
	.sectionflags	@""
	.align	4


	//----- nvinfo : EIATTR_CUDA_API_VERSION
	.align		4
        /*0000*/ 	.byte	0x04, 0x37
        /*0002*/ 	.short	(.L_1535 - .L_1534)
.L_1534:
        /*0004*/ 	.word	0x00000082


	//----- nvinfo : EIATTR_KPARAM_INFO
	.align		4
.L_1535:
        /*0008*/ 	.byte	0x04, 0x17
        /*000a*/ 	.short	(.L_1537 - .L_1536)
.L_1536:
        /*000c*/ 	.word	0x00000000
        /*0010*/ 	.short	0x0000
        /*0012*/ 	.short	0x0000
        /*0014*/ 	.byte	0x00, 0xf5, 0x21, 0x00


	//----- nvinfo : EIATTR_SPARSE_MMA_MASK
	.align		4
.L_1537:
        /*0018*/ 	.byte	0x03, 0x50
        /*001a*/ 	.short	0x0000


	//----- nvinfo : EIATTR_MAXREG_COUNT
	.align		4
        /*001c*/ 	.byte	0x03, 0x1b
        /*001e*/ 	.short	0x00ff


	//----- nvinfo : EIATTR_MERCURY_ISA_VERSION
	.align		4
        /*0020*/ 	.byte	0x03, 0x5f
        /*0022*/ 	.short	0x0101


	//----- nvinfo : EIATTR_VRC_CTA_INIT_COUNT
	.align		4
        /*0024*/ 	.byte	0x02, 0x4a
	.zero		1
	.zero		1


	//----- nvinfo : EIATTR_EXIT_INSTR_OFFSETS
	.align		4
        /*0028*/ 	.byte	0x04, 0x1c
        /*002a*/ 	.short	(.L_1539 - .L_1538)


	//   ....[0]....
.L_1538:
        /*002c*/ 	.word	0x00000060


	//----- nvinfo : EIATTR_CBANK_PARAM_SIZE
	.align		4
.L_1539:
        /*0030*/ 	.byte	0x03, 0x19
        /*0032*/ 	.short	0x0008


	//----- nvinfo : EIATTR_PARAM_CBANK
	.align		4
        /*0034*/ 	.byte	0x04, 0x0a
        /*0036*/ 	.short	(.L_1541 - .L_1540)
	.align		4
.L_1540:
        /*0038*/ 	.word	index@(.nv.constant0.crowding_distance_inicialization)
        /*003c*/ 	.short	0x0380
        /*003e*/ 	.short	0x0008


	//----- nvinfo : EIATTR_SW_WAR
	.align		4
.L_1541:
        /*0040*/ 	.byte	0x04, 0x36
        /*0042*/ 	.short	(.L_1543 - .L_1542)
.L_1542:
        /*0044*/ 	.word	0x00000008
.L_1543:


//--------------------- .nv.info.memory_inicialization1 --------------------------
	.section	.nv.info.memory_inicialization1,"",@"SHT_CUDA_INFO"
	.sectionflags	@""
	.align	4


	//----- nvinfo : EIATTR_CUDA_API_VERSION
	.align		4
        /*0000*/ 	.byte	0x04, 0x37
        /*0002*/ 	.short	(.L_1545 - .L_1544)
.L_1544:
        /*0004*/ 	.word	0x00000082


	//----- nvinfo : EIATTR_KPARAM_INFO
	.align		4
.L_1545:
        /*0008*/ 	.byte	0x04, 0x17
        /*000a*/ 	.short	(.L_1547 - .L_1546)
.L_1546:
        /*000c*/ 	.word	0x00000000
        /*0010*/ 	.short	0x0005
        /*0012*/ 	.short	0x0028
        /*0014*/ 	.byte	0x00, 0xf5, 0x21, 0x00


	//----- nvinfo : EIATTR_KPARAM_INFO
	.align		4
.L_1547:
        /*0018*/ 	.byte	0x04, 0x17
        /*001a*/ 	.short	(.L_1549 - .L_1548)
.L_1548:
        /*001c*/ 	.word	0x00000000
        /*0020*/ 	.short	0x0004
        /*0022*/ 	.short	0x0020
        /*0024*/ 	.byte	0x00, 0xf5, 0x21, 0x00


	//----- nvinfo : EIATTR_KPARAM_INFO
	.align		4
.L_1549:
        /*0028*/ 	.byte	0x04, 0x17
        /*002a*/ 	.short	(.L_1551 - .L_1550)
.L_1550:
        /*002c*/ 	.word	0x00000000
        /*0030*/ 	.short	0x0003
        /*0032*/ 	.short	0x0018
        /*0034*/ 	.byte	0x00, 0xf5, 0x21, 0x00


	//----- nvinfo : EIATTR_KPARAM_INFO
	.align		4
.L_1551:
        /*0038*/ 	.byte	0x04, 0x17
        /*003a*/ 	.short	(.L_1553 - .L_1552)
.L_1552:
        /*003c*/ 	.word	0x00000000
        /*0040*/ 	.short	0x0002
        /*0042*/ 	.short	0x0010
        /*0044*/ 	.byte	0x00, 0xf5, 0x21, 0x00


	//----- nvinfo : EIATTR_KPARAM_INFO
	.align		4
.L_1553:
        /*0048*/ 	.byte	0x04, 0x17
        /*004a*/ 	.short	(.L_1555 - .L_1554)
.L_1554:
        /*004c*/ 	.word	0x00000000
        /*0050*/ 	.short	0x0001
        /*0052*/ 	.short	0x0008
        /*0054*/ 	.byte	0x00, 0xf5, 0x21, 0x00


	//----- nvinfo : EIATTR_KPARAM_INFO
	.align		4
.L_1555:
        /*0058*/ 	.byte	0x04, 0x17
        /*005a*/ 	.short	(.L_1557 - .L_1556)
.L_1556:
        /*005c*/ 	.word	0x00000000
        /*0060*/ 	.short	0x0000
        /*0062*/ 	.short	0x0000
        /*0064*/ 	.byte	0x00, 0xf5, 0x21, 0x00


	//----- nvinfo : EIATTR_SPARSE_MMA_MASK
	.align		4
.L_1557:
        /*0068*/ 	.byte	0x03, 0x50
        /*006a*/ 	.short	0x0000


	//----- nvinfo : EIATTR_MAXREG_COUNT
	.align		4
        /*006c*/ 	.byte	0x03, 0x1b
        /*006e*/ 	.short	0x00ff


	//----- nvinfo : EIATTR_MERCURY_ISA_VERSION
	.align		4
        /*0070*/ 	.byte	0x03, 0x5f
        /*0072*/ 	.short	0x0101


	//----- nvinfo : EIATTR_VRC_CTA_INIT_COUNT
	.align		4
        /*0074*/ 	.byte	0x02, 0x4a
	.zero		1
	.zero		1


	//----- nvinfo : EIATTR_EXIT_INSTR_OFFSETS
	.align		4
        /*0078*/ 	.byte	0x04, 0x1c
        /*007a*/ 	.short	(.L_1559 - .L_1558)


	//   ....[0]....
.L_1558:
        /*007c*/ 	.word	0x000001d0


	//   ....[1]....
        /*0080*/ 	.word	0x000002e0


	//----- nvinfo : EIATTR_CBANK_PARAM_SIZE
	.align		4
.L_1559:
        /*0084*/ 	.byte	0x03, 0x19
        /*0086*/ 	.short	0x0030


	//----- nvinfo : EIATTR_PARAM_CBANK
	.align		4
        /*0088*/ 	.byte	0x04, 0x0a
        /*008a*/ 	.short	(.L_1561 - .L_1560)
	.align		4
.L_1560:
        /*008c*/ 	.word	index@(.nv.constant0.memory_inicialization1)
        /*0090*/ 	.short	0x0380
        /*0092*/ 	.short	0x0030


	//----- nvinfo : EIATTR_SW_WAR
	.align		4
.L_1561:
        /*0094*/ 	.byte	0x04, 0x36
        /*0096*/ 	.short	(.L_1563 - .L_1562)
.L_1562:
        /*0098*/ 	.word	0x00000008
.L_1563:


//--------------------- .nv.info.print_dominantion_counter --------------------------
	.section	.nv.info.print_dominantion_counter,"",@"SHT_CUDA_INFO"
	.sectionflags	@""
	.align	4


	//----- nvinfo : EIATTR_CUDA_API_VERSION
	.align		4
        /*0000*/ 	.byte	0x04, 0x37
        /*0002*/ 	.short	(.L_1565 - .L_1564)
.L_1564:
        /*0004*/ 	.word	0x00000082


	//----- nvinfo : EIATTR_KPARAM_INFO
	.align		4
.L_1565:
        /*0008*/ 	.byte	0x04, 0x17
        /*000a*/ 	.short	(.L_1567 - .L_1566)
.L_1566:
        /*000c*/ 	.word	0x00000000
        /*0010*/ 	.short	0x0002
        /*0012*/ 	.short	0x0010
        /*0014*/ 	.byte	0x00, 0xf5, 0x21, 0x00


	//----- nvinfo : EIATTR_KPARAM_INFO
	.align		4
.L_1567:
        /*0018*/ 	.byte	0x04, 0x17
        /*001a*/ 	.short	(.L_1569 - .L_1568)
.L_1568:
        /*001c*/ 	.word	0x00000000
        /*0020*/ 	.short	0x0001
        /*0022*/ 	.short	0x0008
        /*0024*/ 	.byte	0x00, 0xf5, 0x21, 0x00


	//----- nvinfo : EIATTR_KPARAM_INFO
	.align		4
.L_1569:
        /*0028*/ 	.byte	0x04, 0x17
        /*002a*/ 	.short	(.L_1571 - .L_1570)
.L_1570:
        /*002c*/ 	.word	0x00000000
        /*0030*/ 	.short	0x0000
        /*0032*/ 	.short	0x0000
        /*0034*/ 	.byte	0x00, 0xf5, 0x21, 0x00


	//----- nvinfo : EIATTR_SPARSE_MMA_MASK
	.align		4
.L_1571:
        /*0038*/ 	.byte	0x03, 0x50
        /*003a*/ 	.short	0x0000


	//----- nvinfo : EIATTR_MAXREG_COUNT
	.align		4
        /*003c*/ 	.byte	0x03, 0x1b
        /*003e*/ 	.short	0x00ff


	//----- nvinfo : EIATTR_EXTERNS
	.align		4
        /*0040*/ 	.byte	0x04, 0x0f
        /*0042*/ 	.short	(.L_1573 - .L_1572)


	//   ....[0]....
	.align		4
.L_1572:
        /*0044*/ 	.word	index@(vprintf)


	//----- nvinfo : EIATTR_MERCURY_ISA_VERSION
	.align		4
.L_1573:
        /*0048*/ 	.byte	0x03, 0x5f
        /*004a*/ 	.short	0x0101


	//----- nvinfo : EIATTR_VRC_CTA_INIT_COUNT
	.align		4
        /*004c*/ 	.byte	0x02, 0x4a
	.zero		1
	.zero		1


	//----- nvinfo : EIATTR_SYSCALL_OFFSETS
	.align		4
        /*0050*/ 	.byte	0x04, 0x46
        /*0052*/ 	.short	(.L_1575 - .L_1574)


	//   ....[0]....
.L_1574:
        /*0054*/ 	.word	0x000000e0


	//   ....[1]....
        /*0058*/ 	.word	0x00000240


	//   ....[2]....
        /*005c*/ 	.word	0x00000320


	//   ....[3]....
        /*0060*/ 	.word	0x000004a0


	//   ....[4]....
        /*0064*/ 	.word	0x00000580


	//   ....[5]....
        /*0068*/ 	.word	0x00000660


	//----- nvinfo : EIATTR_EXIT_INSTR_OFFSETS
	.align		4
.L_1575:
        /*006c*/ 	.byte	0x04, 0x1c
        /*006e*/ 	.short	(.L_1577 - .L_1576)


	//   ....[0]....
.L_1576:
        /*0070*/ 	.word	0x00000670


	//----- nvinfo : EIATTR_CRS_STACK_SIZE
	.align		4
.L_1577:
        /*0074*/ 	.byte	0x04, 0x1e
        /*0076*/ 	.short	(.L_1579 - .L_1578)
.L_1578:
        /*0078*/ 	.word	0x00000000


	//----- nvinfo : EIATTR_CBANK_PARAM_SIZE
	.align		4
.L_1579:
        /*007c*/ 	.byte	0x03, 0x19
        /*007e*/ 	.short	0x0018


	//----- nvinfo : EIATTR_PARAM_CBANK
	.align		4
        /*0080*/ 	.byte	0x04, 0x0a
        /*0082*/ 	.short	(.L_1581 - .L_1580)
	.align		4
.L_1580:
        /*0084*/ 	.word	index@(.nv.constant0.print_dominantion_counter)
        /*0088*/ 	.short	0x0380
        /*008a*/ 	.short	0x0018


	//----- nvinfo : EIATTR_SW_WAR
	.align		4
.L_1581:
        /*008c*/ 	.byte	0x04, 0x36
        /*008e*/ 	.short	(.L_1583 - .L_1582)
.L_1582:
        /*0090*/ 	.word	0x00000008
.L_1583:


//--------------------- .nv.info.fast_nondominated_sort6 --------------------------
	.section	.nv.info.fast_nondominated_sort6,"",@"SHT_CUDA_INFO"
	.sectionflags	@""
	.align	4


	//----- nvinfo : EIATTR_CUDA_API_VERSION
	.align		4
        /*0000*/ 	.byte	0x04, 0x37
        /*0002*/ 	.short	(.L_1585 - .L_1584)
.L_1584:
        /*0004*/ 	.word	0x00000082


	//----- nvinfo : EIATTR_KPARAM_INFO
	.align		4
.L_1585:
        /*0008*/ 	.byte	0x04, 0x17
        /*000a*/ 	.short	(.L_1587 - .L_1586)
.L_1586:
        /*000c*/ 	.word	0x00000000
        /*0010*/ 	.short	0x0004
        /*0012*/ 	.short	0x0020
        /*0014*/ 	.byte	0x00, 0xf5, 0x21, 0x00


	//----- nvinfo : EIATTR_KPARAM_INFO
	.align		4
.L_1587:
        /*0018*/ 	.byte	0x04, 0x17
        /*001a*/ 	.short	(.L_1589 - .L_1588)
.L_1588:
        /*001c*/ 	.word	0x00000000
        /*0020*/ 	.short	0x0003
        /*0022*/ 	.short	0x0018
        /*0024*/ 	.byte	0x00, 0xf5, 0x21, 0x00


	//----- nvinfo : EIATTR_KPARAM_INFO
	.align		4
.L_1589:
        /*0028*/ 	.byte	0x04, 0x17
        /*002a*/ 	.short	(.L_1591 - .L_1590)
.L_1590:
        /*002c*/ 	.word	0x00000000
        /*0030*/ 	.short	0x0002
        /*0032*/ 	.short	0x0010
        /*0034*/ 	.byte	0x00, 0xf5, 0x21, 0x00


	//----- nvinfo : EIATTR_KPARAM_INFO
	.align		4
.L_1591:
        /*0038*/ 	.byte	0x04, 0x17
        /*003a*/ 	.short	(.L_1593 - .L_1592)
.L_1592:
        /*003c*/ 	.word	0x00000000
        /*0040*/ 	.short	0x0001
        /*0042*/ 	.short	0x0008
        /*0044*/ 	.byte	0x00, 0xf5, 0x21, 0x00


	//----- nvinfo : EIATTR_KPARAM_INFO
	.align		4
.L_1593:
        /*0048*/ 	.byte	0x04, 0x17
        /*004a*/ 	.short	(.L_1595 - .L_1594)
.L_1594:
        /*004c*/ 	.word	0x00000000
        /*0050*/ 	.short	0x0000
        /*0052*/ 	.short	0x0000
        /*0054*/ 	.byte	0x00, 0xf5, 0x21, 0x00


	//----- nvinfo : EIATTR_SPARSE_MMA_MASK
	.align		4
.L_1595:
        /*0058*/ 	.byte	0x03, 0x50
        /*005a*/ 	.short	0x0000


	//----- nvinfo : EIATTR_MAXREG_COUNT
	.align		4
        /*005c*/ 	.byte	0x03, 0x1b
        /*005e*/ 	.short	0x00ff


	//----- nvinfo : EIATTR_MERCURY_ISA_VERSION
	.align		4
        /*0060*/ 	.byte	0x03, 0x5f
        /*0062*/ 	.short	0x0101


	//----- nvinfo : EIATTR_VRC_CTA_INIT_COUNT
	.align		4
        /*0064*/ 	.byte	0x02, 0x4a
	.zero		1
	.zero		1


	//----- nvinfo : EIATTR_EXIT_INSTR_OFFSETS
	.align		4
        /*0068*/ 	.byte	0x04, 0x1c
        /*006a*/ 	.short	(.L_1597 - .L_1596)


	//   ....[0]....
.L_1596:
        /*006c*/ 	.word	0x00000280


	//----- nvinfo : EIATTR_CBANK_PARAM_SIZE
	.align		4
.L_1597:
        /*0070*/ 	.byte	0x03, 0x19
        /*0072*/ 	.short	0x0028


	//----- nvinfo : EIATTR_PARAM_CBANK
	.align		4
        /*0074*/ 	.byte	0x04, 0x0a
        /*0076*/ 	.short	(.L_1599 - .L_1598)
	.align		4
.L_1598:
        /*0078*/ 	.word	index@(.nv.constant0.fast_nondominated_sort6)
        /*007c*/ 	.short	0x0380
        /*007e*/ 	.short	0x0028


	//----- nvinfo : EIATTR_SW_WAR
	.align		4
.L_1599:
        /*0080*/ 	.byte	0x04, 0x36
        /*0082*/ 	.short	(.L_1601 - .L_1600)
.L_1600:
        /*0084*/ 	.word	0x00000008
.L_1601:


//--------------------- .nv.info.fast_nondominated_sort3_teste --------------------------
	.section	.nv.info.fast_nondominated_sort3_teste,"",@"SHT_CUDA_INFO"
	.sectionflags	@""
	.align	4


	//----- nvinfo : EIATTR_CUDA_API_VERSION
	.align		4
        /*0000*/ 	.byte	0x04, 0x37
        /*0002*/ 	.short	(.L_1603 - .L_1602)
.L_1602:
        /*0004*/ 	.word	0x00000082


	//----- nvinfo : EIATTR_KPARAM_INFO
	.align		4
.L_1603:
        /*0008*/ 	.byte	0x04, 0x17
        /*000a*/ 	.short	(.L_1605 - .L_1604)
.L_1604:
        /*000c*/ 	.word	0x00000000
        /*0010*/ 	.short	0x0006
        /*0012*/ 	.short	0x0030
        /*0014*/ 	.byte	0x00, 0xf5, 0x21, 0x00


	//----- nvinfo : EIATTR_KPARAM_INFO
	.align		4
.L_1605:
        /*0018*/ 	.byte	0x04, 0x17
        /*001a*/ 	.short	(.L_1607 - .L_1606)
.L_1606:
        /*001c*/ 	.word	0x00000000
        /*0020*/ 	.short	0x0005
        /*0022*/ 	.short	0x0028
        /*0024*/ 	.byte	0x00, 0xf5, 0x21, 0x00


	//----- nvinfo : EIATTR_KPARAM_INFO
	.align		4
.L_1607:
        /*0028*/ 	.byte	0x04, 0x17
        /*002a*/ 	.short	(.L_1609 - .L_1608)
.L_1608:
        /*002c*/ 	.word	0x00000000
        /*0030*/ 	.short	0x0004
        /*0032*/ 	.short	0x0020
        /*0034*/ 	.byte	0x00, 0xf5, 0x21, 0x00


	//----- nvinfo : EIATTR_KPARAM_INFO
	.align		4
.L_1609:
        /*0038*/ 	.byte	0x04, 0x17
        /*003a*/ 	.short	(.L_1611 - .L_1610)
.L_1610:
        /*003c*/ 	.word	0x00000000
        /*0040*/ 	.short	0x0003
        /*0042*/ 	.short	0x0018
        /*0044*/ 	.byte	0x00, 0xf5, 0x21, 0x00


	//----- nvinfo : EIATTR_KPARAM_INFO
	.align		4
.L_1611:
        /*0048*/ 	.byte	0x04, 0x17
        /*004a*/ 	.short	(.L_1613 - .L_1612)
.L_1612:
        /*004c*/ 	.word	0x00000000
        /*0050*/ 	.short	0x0002
        /*0052*/ 	.short	0x0010
        /*0054*/ 	.byte	0x00, 0xf5, 0x21, 0x00


	//----- nvinfo : EIATTR_KPARAM_INFO
	.align		4
.L_1613:
        /*0058*/ 	.byte	0x04, 0x17
        /*005a*/ 	.short	(.L_1615 - .L_1614)
.L_1614:
        /*005c*/ 	.word	0x00000000
        /*0060*/ 	.short	0x0001
        /*0062*/ 	.short	0x0008
        /*0064*/ 	.byte	0x00, 0xf5, 0x21, 0x00


	//----- nvinfo : EIATTR_KPARAM_INFO
	.align		4
.L_1615:
        /*0068*/ 	.byte	0x04, 0x17
        /*006a*/ 	.short	(.L_1617 - .L_1616)
.L_1616:
        /*006c*/ 	.word	0x00000000
        /*0070*/ 	.short	0x0000
        /*0072*/ 	.short	0x0000
        /*0074*/ 	.byte	0x00, 0xf5, 0x21, 0x00


	//----- nvinfo : EIATTR_SPARSE_MMA_MASK
	.align		4
.L_1617:
        /*0078*/ 	.byte	0x03, 0x50
        /*007a*/ 	.short	0x0000


	//----- nvinfo : EIATTR_MAXREG_COUNT
	.align		4
        /*007c*/ 	.byte	0x03, 0x1b
        /*007e*/ 	.short	0x00ff


	//----- nvinfo : EIATTR_EXTERNS
	.align		4
        /*0080*/ 	.byte	0x04, 0x0f
        /*0082*/ 	.short	(.L_1619 - .L_1618)


	//   ....[0]....
	.align		4
.L_1618:
        /*0084*/ 	.word	index@(vprintf)


	//----- nvinfo : EIATTR_MERCURY_ISA_VERSION
	.align		4
.L_1619:
        /*0088*/ 	.byte	0x03, 0x5f
        /*008a*/ 	.short	0x0101


	//----- nvinfo : EIATTR_VRC_CTA_INIT_COUNT
	.align		4
        /*008c*/ 	.byte	0x02, 0x4a
	.zero		1
	.zero		1


	//----- nvinfo : EIATTR_SYSCALL_OFFSETS
	.align		4
        /*0090*/ 	.byte	0x04, 0x46
        /*0092*/ 	.short	(.L_1621 - .L_1620)


	//   ....[0]....
.L_1620:
        /*0094*/ 	.word	0x00000360


	//   ....[1]....
        /*0098*/ 	.word	0x00000430


	//   ....[2]....
        /*009c*/ 	.word	0x000005f0


	//   ....[3]....
        /*00a0*/ 	.word	0x00000d50


	//----- nvinfo : EIATTR_EXIT_INSTR_OFFSETS
	.align		4
.L_1621:
        /*00a4*/ 	.byte	0x04, 0x1c
        /*00a6*/ 	.short	(.L_1623 - .L_1622)


	//   ....[0]....
.L_1622:
        /*00a8*/ 	.word	0x00000d60


	//----- nvinfo : EIATTR_CRS_STACK_SIZE
	.align		4
.L_1623:
        /*00ac*/ 	.byte	0x04, 0x1e
        /*00ae*/ 	.short	(.L_1625 - .L_1624)
.L_1624:
        /*00b0*/ 	.word	0x00000000


	//----- nvinfo : EIATTR_CBANK_PARAM_SIZE
	.align		4
.L_1625:
        /*00b4*/ 	.byte	0x03, 0x19
        /*00b6*/ 	.short	0x0038


	//----- nvinfo : EIATTR_PARAM_CBANK
	.align		4
        /*00b8*/ 	.byte	0x04, 0x0a
        /*00ba*/ 	.short	(.L_1627 - .L_1626)
	.align		4
.L_1626:
        /*00bc*/ 	.word	index@(.nv.constant0.fast_nondominated_sort3_teste)
        /*00c0*/ 	.short	0x0380
        /*00c2*/ 	.short	0x0038


	//----- nvinfo : EIATTR_SW_WAR
	.align		4
.L_1627:
        /*00c4*/ 	.byte	0x04, 0x36
        /*00c6*/ 	.short	(.L_1629 - .L_1628)
.L_1628:
        /*00c8*/ 	.word	0x00000008
.L_1629:


//--------------------- .nv.info.fast_nondominated_sort3 --------------------------
	.section	.nv.info.fast_nondominated_sort3,"",@"SHT_CUDA_INFO"
	.sectionflags	@""
	.align	4


	//----- nvinfo : EIATTR_CUDA_API_VERSION
	.align		4
        /*0000*/ 	.byte	0x04, 0x37
        /*0002*/ 	.short	(.L_1631 - .L_1630)
.L_1630:
        /*0004*/ 	.word	0x00000082


	//----- nvinfo : EIATTR_KPARAM_INFO
	.align		4
.L_1631:
        /*0008*/ 	.byte	0x04, 0x17
        /*000a*/ 	.short	(.L_1633 - .L_1632)
.L_1632:
        /*000c*/ 	.word	0x00000000
        /*0010*/ 	.short	0x0005
        /*0012*/ 	.short	0x0028
        /*0014*/ 	.byte	0x00, 0xf5, 0x21, 0x00


	//----- nvinfo : EIATTR_KPARAM_INFO
	.align		4
.L_1633:
        /*0018*/ 	.byte	0x04, 0x17
        /*001a*/ 	.short	(.L_1635 - .L_1634)
.L_1634:
        /*001c*/ 	.word	0x00000000
        /*0020*/ 	.short	0x0004
        /*0022*/ 	.short	0x0020
        /*0024*/ 	.byte	0x00, 0xf5, 0x21, 0x00


	//----- nvinfo : EIATTR_KPARAM_INFO
	.align		4
.L_1635:
        /*0028*/ 	.byte	0x04, 0x17
        /*002a*/ 	.short	(.L_1637 - .L_1636)
.L_1636:
        /*002c*/ 	.word	0x00000000
        /*0030*/ 	.short	0x0003
        /*0032*/ 	.short	0x0018
        /*0034*/ 	.byte	0x00, 0xf5, 0x21, 0x00


	//----- nvinfo : EIATTR_KPARAM_INFO
	.align		4
.L_1637:
        /*0038*/ 	.byte	0x04, 0x17
        /*003a*/ 	.short	(.L_1639 - .L_1638)
.L_1638:
        /*003c*/ 	.word	0x00000000
        /*0040*/ 	.short	0x0002
        /*0042*/ 	.short	0x0010
        /*0044*/ 	.byte	0x00, 0xf5, 0x21, 0x00


	//----- nvinfo : EIATTR_KPARAM_INFO
	.align		4
.L_1639:
        /*0048*/ 	.byte	0x04, 0x17
        /*004a*/ 	.short	(.L_1641 - .L_1640)
.L_1640:
        /*004c*/ 	.word	0x00000000
        /*0050*/ 	.short	0x0001
        /*0052*/ 	.short	0x0008
        /*0054*/ 	.byte	0x00, 0xf5, 0x21, 0x00


	//----- nvinfo : EIATTR_KPARAM_INFO
	.align		4
.L_1641:
        /*0058*/ 	.byte	0x04, 0x17
        /*005a*/ 	.short	(.L_1643 - .L_1642)
.L_1642:
        /*005c*/ 	.word	0x00000000
        /*0060*/ 	.short	0x0000
        /*0062*/ 	.short	0x0000
        /*0064*/ 	.byte	0x00, 0xf5, 0x21, 0x00


	//----- nvinfo : EIATTR_SPARSE_MMA_MASK
	.align		4
.L_1643:
        /*0068*/ 	.byte	0x03, 0x50
        /*006a*/ 	.short	0x0000


	//----- nvinfo : EIATTR_MAXREG_COUNT
	.align		4
        /*006c*/ 	.byte	0x03, 0x1b
        /*006e*/ 	.short	0x00ff


	//----- nvinfo : EIATTR_MERCURY_ISA_VERSION
	.align		4
        /*0070*/ 	.byte	0x03, 0x5f
        /*0072*/ 	.short	0x0101


	//----- nvinfo : EIATTR_VRC_CTA_INIT_COUNT
	.align		4
        /*0074*/ 	.byte	0x02, 0x4a
	.zero		1
	.zero		1


	//----- nvinfo : EIATTR_EXIT_INSTR_OFFSETS
	.align		4
        /*0078*/ 	.byte	0x04, 0x1c
        /*007a*/ 	.short	(.L_1645 - .L_1644)


	//   ....[0]....
.L_1644:
        /*007c*/ 	.word	0x00000790


	//----- nvinfo : EIATTR_CBANK_PARAM_SIZE
	.align		4
.L_1645:
        /*0080*/ 	.byte	0x03, 0x19
        /*0082*/ 	.short	0x0030


	//----- nvinfo : EIATTR_PARAM_CBANK
	.align		4
        /*0084*/ 	.byte	0x04, 0x0a
        /*0086*/ 	.short	(.L_1647 - .L_1646)
	.align		4
.L_1646:
        /*0088*/ 	.word	index@(.nv.constant0.fast_nondominated_sort3)
        /*008c*/ 	.short	0x0380
        /*008e*/ 	.short	0x0030


	//----- nvinfo : EIATTR_SW_WAR
	.align		4
.L_1647:
        /*0090*/ 	.byte	0x04, 0x36
        /*0092*/ 	.short	(.L_1649 - .L_1648)
.L_1648:
        /*0094*/ 	.word	0x00000008
.L_1649:


//--------------------- .nv.info.fast_nondominated_sort7 --------------------------
	.section	.nv.info.fast_nondominated_sort7,"",@"SHT_CUDA_INFO"
	.sectionflags	@""
	.align	4


	//----- nvinfo : EIATTR_CUDA_API_VERSION
	.align		4
        /*0000*/ 	.byte	0x04, 0x37
        /*0002*/ 	.short	(.L_1651 - .L_1650)
.L_1650:
        /*0004*/ 	.word	0x00000082


	//----- nvinfo : EIATTR_KPARAM_INFO
	.align		4
.L_1651:
        /*0008*/ 	.byte	0x04, 0x17
        /*000a*/ 	.short	(.L_1653 - .L_1652)
.L_1652:
        /*000c*/ 	.word	0x00000000
        /*0010*/ 	.short	0x0005
        /*0012*/ 	.short	0x0028
        /*0014*/ 	.byte	0x00, 0xf5, 0x21, 0x00


	//----- nvinfo : EIATTR_KPARAM_INFO
	.align		4
.L_1653:
        /*0018*/ 	.byte	0x04, 0x17
        /*001a*/ 	.short	(.L_1655 - .L_1654)
.L_1654:
        /*001c*/ 	.word	0x00000000
        /*0020*/ 	.short	0x0004
        /*0022*/ 	.short	0x0020
        /*0024*/ 	.byte	0x00, 0xf5, 0x21, 0x00


	//----- nvinfo : EIATTR_KPARAM_INFO
	.align		4
.L_1655:
        /*0028*/ 	.byte	0x04, 0x17
        /*002a*/ 	.short	(.L_1657 - .L_1656)
.L_1656:
        /*002c*/ 	.word	0x00000000
        /*0030*/ 	.short	0x0003
        /*0032*/ 	.short	0x0018
        /*0034*/ 	.byte	0x00, 0xf5, 0x21, 0x00


	//----- nvinfo : EIATTR_KPARAM_INFO
	.align		4
.L_1657:
        /*0038*/ 	.byte	0x04, 0x17
        /*003a*/ 	.short	(.L_1659 - .L_1658)
.L_1658:
        /*003c*/ 	.word	0x00000000
        /*0040*/ 	.short	0x0002
        /*0042*/ 	.short	0x0010
        /*0044*/ 	.byte	0x00, 0xf5, 0x21, 0x00


	//----- nvinfo : EIATTR_KPARAM_INFO
	.align		4
.L_1659:
        /*0048*/ 	.byte	0x04, 0x17
        /*004a*/ 	.short	(.L_1661 - .L_1660)
.L_1660:
        /*004c*/ 	.word	0x00000000
        /*0050*/ 	.short	0x0001
        /*0052*/ 	.short	0x0008
        /*0054*/ 	.byte	0x00, 0xf5, 0x21, 0x00


	//----- nvinfo : EIATTR_KPARAM_INFO
	.align		4
.L_1661:
        /*0058*/ 	.byte	0x04, 0x17
        /*005a*/ 	.short	(.L_1663 - .L_1662)
.L_1662:
        /*005c*/ 	.word	0x00000000
        /*0060*/ 	.short	0x0000
        /*0062*/ 	.short	0x0000
        /*0064*/ 	.byte	0x00, 0xf5, 0x21, 0x00


	//----- nvinfo : EIATTR_SPARSE_MMA_MASK
	.align		4
.L_1663:
        /*0068*/ 	.byte	0x03, 0x50
        /*006a*/ 	.short	0x0000


	//----- nvinfo : EIATTR_MAXREG_COUNT
	.align		4
        /*006c*/ 	.byte	0x03, 0x1b
        /*006e*/ 	.short	0x00ff


	//----- nvinfo : EIATTR_MERCURY_ISA_VERSION
	.align		4
        /*0070*/ 	.byte	0x03, 0x5f
        /*0072*/ 	.short	0x0101


	//----- nvinfo : EIATTR_VRC_CTA_INIT_COUNT
	.align		4
        /*0074*/ 	.byte	0x02, 0x4a
	.zero		1
	.zero		1


	//----- nvinfo : EIATTR_EXIT_INSTR_OFFSETS
	.align		4
        /*0078*/ 	.byte	0x04, 0x1c
        /*007a*/ 	.short	(.L_1665 - .L_1664)


	//   ....[0]....
.L_1664:
        /*007c*/ 	.word	0x000000e0


	//   ....[1]....
        /*0080*/ 	.word	0x00000450


	//----- nvinfo : EIATTR_CRS_STACK_SIZE
	.align		4
.L_1665:
        /*0084*/ 	.byte	0x04, 0x1e
        /*0086*/ 	.short	(.L_1667 - .L_1666)
.L_1666:
        /*0088*/ 	.word	0x00000000


	//----- nvinfo : EIATTR_CBANK_PARAM_SIZE
	.align		4
.L_1667:
        /*008c*/ 	.byte	0x03, 0x19
        /*008e*/ 	.short	0x0030


	//----- nvinfo : EIATTR_PARAM_CBANK
	.align		4
        /*0090*/ 	.byte	0x04, 0x0a
        /*0092*/ 	.short	(.L_1669 - .L_1668)
	.align		4
.L_1668:
        /*0094*/ 	.word	index@(.nv.constant0.fast_nondominated_sort7)
        /*0098*/ 	.short	0x0380
        /*009a*/ 	.short	0x0030


	//----- nvinfo : EIATTR_SW_WAR
	.align		4
.L_1669:
        /*009c*/ 	.byte	0x04, 0x36
        /*009e*/ 	.short	(.L_1671 - .L_1670)
.L_1670:
        /*00a0*/ 	.word	0x00000008
.L_1671:


//--------------------- .nv.info.fast_nondominated_sort4_2 --------------------------
	.section	.nv.info.fast_nondominated_sort4_2,"",@"SHT_CUDA_INFO"
	.sectionflags	@""
	.align	4


	//----- nvinfo : EIATTR_CUDA_API_VERSION
	.align		4
        /*0000*/ 	.byte	0x04, 0x37
        /*0002*/ 	.short	(.L_1673 - .L_1672)
.L_1672:
        /*0004*/ 	.word	0x00000082


	//----- nvinfo : EIATTR_KPARAM_INFO
	.align		4
.L_1673:
        /*0008*/ 	.byte	0x04, 0x17
        /*000a*/ 	.short	(.L_1675 - .L_1674)
.L_1674:
        /*000c*/ 	.word	0x00000000
        /*0010*/ 	.short	0x0007
        /*0012*/ 	.short	0x0038
        /*0014*/ 	.byte	0x00, 0xf5, 0x21, 0x00


	//----- nvinfo : EIATTR_KPARAM_INFO
	.align		4
.L_1675:
        /*0018*/ 	.byte	0x04, 0x17
        /*001a*/ 	.short	(.L_1677 - .L_1676)
.L_1676:
        /*001c*/ 	.word	0x00000000
        /*0020*/ 	.short	0x0006
        /*0022*/ 	.short	0x0030
        /*0024*/ 	.byte	0x00, 0xf5, 0x21, 0x00


	//----- nvinfo : EIATTR_KPARAM_INFO
	.align		4
.L_1677:
        /*0028*/ 	.byte	0x04, 0x17
        /*002a*/ 	.short	(.L_1679 - .L_1678)
.L_1678:
        /*002c*/ 	.word	0x00000000
        /*0030*/ 	.short	0x0005
        /*0032*/ 	.short	0x0028
        /*0034*/ 	.byte	0x00, 0xf5, 0x21, 0x00


	//----- nvinfo : EIATTR_KPARAM_INFO
	.align		4
.L_1679:
        /*0038*/ 	.byte	0x04, 0x17
        /*003a*/ 	.short	(.L_1681 - .L_1680)
.L_1680:
        /*003c*/ 	.word	0x00000000
        /*0040*/ 	.short	0x0004
        /*0042*/ 	.short	0x0020
        /*0044*/ 	.byte	0x00, 0xf5, 0x21, 0x00


	//----- nvinfo : EIATTR_KPARAM_INFO
	.align		4
.L_1681:
        /*0048*/ 	.byte	0x04, 0x17
        /*004a*/ 	.short	(.L_1683 - .L_1682)
.L_1682:
        /*004c*/ 	.word	0x00000000
        /*0050*/ 	.short	0x0003
        /*0052*/ 	.short	0x0018
        /*0054*/ 	.byte	0x00, 0xf5, 0x21, 0x00


	//----- nvinfo : EIATTR_KPARAM_INFO
	.align		4
.L_1683:
        /*0058*/ 	.byte	0x04, 0x17
        /*005a*/ 	.short	(.L_1685 - .L_1684)
.L_1684:
        /*005c*/ 	.word	0x00000000
        /*0060*/ 	.short	0x0002
        /*0062*/ 	.short	0x0010
        /*0064*/ 	.byte	0x00, 0xf5, 0x21, 0x00


	//----- nvinfo : EIATTR_KPARAM_INFO
	.align		4
.L_1685:
        /*0068*/ 	.byte	0x04, 0x17
        /*006a*/ 	.short	(.L_1687 - .L_1686)
.L_1686:
        /*006c*/ 	.word	0x00000000
        /*0070*/ 	.short	0x0001
        /*0072*/ 	.short	0x0008
        /*0074*/ 	.byte	0x00, 0xf5, 0x21, 0x00


	//----- nvinfo : EIATTR_KPARAM_INFO
	.align		4
.L_1687:
        /*0078*/ 	.byte	0x04, 0x17
        /*007a*/ 	.short	(.L_1689 - .L_1688)
.L_1688:
        /*007c*/ 	.word	0x00000000
        /*0080*/ 	.short	0x0000
        /*0082*/ 	.short	0x0000
        /*0084*/ 	.byte	0x00, 0xf5, 0x21, 0x00


	//----- nvinfo : EIATTR_SPARSE_MMA_MASK
	.align		4
.L_1689:
        /*0088*/ 	.byte	0x03, 0x50
        /*008a*/ 	.short	0x0000


	//----- nvinfo : EIATTR_MAXREG_COUNT
	.align		4
        /*008c*/ 	.byte	0x03, 0x1b
        /*008e*/ 	.short	0x00ff


	//----- nvinfo : EIATTR_MERCURY_ISA_VERSION
	.align		4
        /*0090*/ 	.byte	0x03, 0x5f
        /*0092*/ 	.short	0x0101


	//----- nvinfo : EIATTR_VRC_CTA_INIT_COUNT
	.align		4
        /*0094*/ 	.byte	0x02, 0x4a
	.zero		1
	.zero		1


	//----- nvinfo : EIATTR_EXIT_INSTR_OFFSETS
	.align		4
        /*0098*/ 	.byte	0x04, 0x1c
        /*009a*/ 	.short	(.L_1691 - .L_1690)


	//   ....[0]....
.L_1690:
        /*009c*/ 	.word	0x000000e0


	//   ....[1]....
        /*00a0*/ 	.word	0x000004d0


	//----- nvinfo : EIATTR_CRS_STACK_SIZE
	.align		4
.L_1691:
        /*00a4*/ 	.byte	0x04, 0x1e
        /*00a6*/ 	.short	(.L_1693 - .L_1692)
.L_1692:
        /*00a8*/ 	.word	0x00000000


	//----- nvinfo : EIATTR_CBANK_PARAM_SIZE
	.align		4
.L_1693:
        /*00ac*/ 	.byte	0x03, 0x19
        /*00ae*/ 	.short	0x0040


	//----- nvinfo : EIATTR_PARAM_CBANK
	.align		4
        /*00b0*/ 	.byte	0x04, 0x0a
        /*00b2*/ 	.short	(.L_1695 - .L_1694)
	.align		4
.L_1694:
        /*00b4*/ 	.word	index@(.nv.constant0.fast_nondominated_sort4_2)
        /*00b8*/ 	.short	0x0380
        /*00ba*/ 	.short	0x0040


	//----- nvinfo : EIATTR_SW_WAR
	.align		4
.L_1695:
        /*00bc*/ 	.byte	0x04, 0x36
        /*00be*/ 	.short	(.L_1697 - .L_1696)
.L_1696:
        /*00c0*/ 	.word	0x00000008
.L_1697:


//--------------------- .nv.info.fast_nondominated_sort4 --------------------------
	.section	.nv.info.fast_nondominated_sort4,"",@"SHT_CUDA_INFO"
	.sectionflags	@""
	.align	4


	//----- nvinfo : EIATTR_CUDA_API_VERSION
	.align		4
        /*0000*/ 	.byte	0x04, 0x37
        /*0002*/ 	.short	(.L_1699 - .L_1698)
.L_1698:
        /*0004*/ 	.word	0x00000082


	//----- nvinfo : EIATTR_KPARAM_INFO
	.align		4
.L_1699:
        /*0008*/ 	.byte	0x04, 0x17
        /*000a*/ 	.short	(.L_1701 - .L_1700)
.L_1700:
        /*000c*/ 	.word	0x00000000
        /*0010*/ 	.short	0x0007
        /*0012*/ 	.short	0x0038
        /*0014*/ 	.byte	0x00, 0xf5, 0x21, 0x00


	//----- nvinfo : EIATTR_KPARAM_INFO
	.align		4
.L_1701:
        /*0018*/ 	.byte	0x04, 0x17
        /*001a*/ 	.short	(.L_1703 - .L_1702)
.L_1702:
        /*001c*/ 	.word	0x00000000
        /*0020*/ 	.short	0x0006
        /*0022*/ 	.short	0x0030
        /*0024*/ 	.byte	0x00, 0xf5, 0x21, 0x00


	//----- nvinfo : EIATTR_KPARAM_INFO
	.align		4
.L_1703:
        /*0028*/ 	.byte	0x04, 0x17
        /*002a*/ 	.short	(.L_1705 - .L_1704)
.L_1704:
        /*002c*/ 	.word	0x00000000
        /*0030*/ 	.short	0x0005
        /*0032*/ 	.short	0x0028
        /*0034*/ 	.byte	0x00, 0xf5, 0x21, 0x00


	//----- nvinfo : EIATTR_KPARAM_INFO
	.align		4
.L_1705:
        /*0038*/ 	.byte	0x04, 0x17
        /*003a*/ 	.short	(.L_1707 - .L_1706)
.L_1706:
        /*003c*/ 	.word	0x00000000
        /*0040*/ 	.short	0x0004
        /*0042*/ 	.short	0x0020
        /*0044*/ 	.byte	0x00, 0xf5, 0x21, 0x00


	//----- nvinfo : EIATTR_KPARAM_INFO
	.align		4
.L_1707:
        /*0048*/ 	.byte	0x04, 0x17
        /*004a*/ 	.short	(.L_1709 - .L_1708)
.L_1708:
        /*004c*/ 	.word	0x00000000
        /*0050*/ 	.short	0x0003
        /*0052*/ 	.short	0x0018
        /*0054*/ 	.byte	0x00, 0xf5, 0x21, 0x00


	//----- nvinfo : EIATTR_KPARAM_INFO
	.align		4
.L_1709:
        /*0058*/ 	.byte	0x04, 0x17
        /*005a*/ 	.short	(.L_1711 - .L_1710)
.L_1710:
        /*005c*/ 	.word	0x00000000
        /*0060*/ 	.short	0x0002
        /*0062*/ 	.short	0x0010
        /*0064*/ 	.byte	0x00, 0xf5, 0x21, 0x00


	//----- nvinfo : EIATTR_KPARAM_INFO
	.align		4
.L_1711:
        /*0068*/ 	.byte	0x04, 0x17
        /*006a*/ 	.short	(.L_1713 - .L_1712)
.L_1712:
        /*006c*/ 	.word	0x00000000
        /*0070*/ 	.short	0x0001
        /*0072*/ 	.short	0x0008
        /*0074*/ 	.byte	0x00, 0xf5, 0x21, 0x00


	//----- nvinfo : EIATTR_KPARAM_INFO
	.align		4
.L_1713:
        /*0078*/ 	.byte	0x04, 0x17
        /*007a*/ 	.short	(.L_1715 - .L_1714)
.L_1714:
        /*007c*/ 	.word	0x00000000
        /*0080*/ 	.short	0x0000
        /*0082*/ 	.short	0x0000
        /*0084*/ 	.byte	0x00, 0xf5, 0x21, 0x00


	//----- nvinfo : EIATTR_SPARSE_MMA_MASK
	.align		4
.L_1715:
        /*0088*/ 	.byte	0x03, 0x50
        /*008a*/ 	.short	0x0000


	//----- nvinfo : EIATTR_MAXREG_COUNT
	.align		4
        /*008c*/ 	.byte	0x03, 0x1b
        /*008e*/ 	.short	0x00ff


	//----- nvinfo : EIATTR_MERCURY_ISA_VERSION
	.align		4
        /*0090*/ 	.byte	0x03, 0x5f
        /*0092*/ 	.short	0x0101


	//----- nvinfo : EIATTR_VRC_CTA_INIT_COUNT
	.align		4
        /*0094*/ 	.byte	0x02, 0x4a
	.zero		1
	.zero		1


	//----- nvinfo : EIATTR_EXIT_INSTR_OFFSETS
	.align		4
        /*0098*/ 	.byte	0x04, 0x1c
        /*009a*/ 	.short	(.L_1717 - .L_1716)


	//   ....[0]....
.L_1716:
        /*009c*/ 	.word	0x000004a0


	//----- nvinfo : EIATTR_CRS_STACK_SIZE
	.align		4
.L_1717:
        /*00a0*/ 	.byte	0x04, 0x1e
        /*00a2*/ 	.short	(.L_1719 - .L_1718)
.L_1718:
        /*00a4*/ 	.word	0x00000000


	//----- nvinfo : EIATTR_CBANK_PARAM_SIZE
	.align		4
.L_1719:
        /*00a8*/ 	.byte	0x03, 0x19
        /*00aa*/ 	.short	0x0040


	//----- nvinfo : EIATTR_PARAM_CBANK
	.align		4
        /*00ac*/ 	.byte	0x04, 0x0a
        /*00ae*/ 	.short	(.L_1721 - .L_1720)
	.align		4
.L_1720:
        /*00b0*/ 	.word	index@(.nv.constant0.fast_nondominated_sort4)
        /*00b4*/ 	.short	0x0380
        /*00b6*/ 	.short	0x0040


	//----- nvinfo : EIATTR_SW_WAR
	.align		4
.L_1721:
        /*00b8*/ 	.byte	0x04, 0x36
        /*00ba*/ 	.short	(.L_1723 - .L_1722)
.L_1722:
        /*00bc*/ 	.word	0x00000008
.L_1723:


//--------------------- .nv.info.fast_nondominated_sort --------------------------
	.section	.nv.info.fast_nondominated_sort,"",@"SHT_CUDA_INFO"
	.sectionflags	@""
	.align	4


	//----- nvinfo : EIATTR_CUDA_API_VERSION
	.align		4
        /*0000*/ 	.byte	0x04, 0x37
        /*0002*/ 	.short	(.L_1725 - .L_1724)
.L_1724:
        /*0004*/ 	.word	0x00000082


	//----- nvinfo : EIATTR_KPARAM_INFO
	.align		4
.L_1725:
        /*0008*/ 	.byte	0x04, 0x17
        /*000a*/ 	.short	(.L_1727 - .L_1726)
.L_1726:
        /*000c*/ 	.word	0x00000000
        /*0010*/ 	.short	0x0005
        /*0012*/ 	.short	0x0028
        /*0014*/ 	.byte	0x00, 0xf5, 0x21, 0x00


	//----- nvinfo : EIATTR_KPARAM_INFO
	.align		4
.L_1727:
        /*0018*/ 	.byte	0x04, 0x17
        /*001a*/ 	.short	(.L_1729 - .L_1728)
.L_1728:
        /*001c*/ 	.word	0x00000000
        /*0020*/ 	.short	0x0004
        /*0022*/ 	.short	0x0020
        /*0024*/ 	.byte	0x00, 0xf5, 0x21, 0x00


	//----- nvinfo : EIATTR_KPARAM_INFO
	.align		4
.L_1729:
        /*0028*/ 	.byte	0x04, 0x17
        /*002a*/ 	.short	(.L_1731 - .L_1730)
.L_1730:
        /*002c*/ 	.word	0x00000000
        /*0030*/ 	.short	0x0003
        /*0032*/ 	.short	0x0018
        /*0034*/ 	.byte	0x00, 0xf5, 0x21, 0x00


	//----- nvinfo : EIATTR_KPARAM_INFO
	.align		4
.L_1731:
        /*0038*/ 	.byte	0x04, 0x17
        /*003a*/ 	.short	(.L_1733 - .L_1732)
.L_1732:
        /*003c*/ 	.word	0x00000000
        /*0040*/ 	.short	0x0002
        /*0042*/ 	.short	0x0010
        /*0044*/ 	.byte	0x00, 0xf5, 0x21, 0x00


	//----- nvinfo : EIATTR_KPARAM_INFO
	.align		4
.L_1733:
        /*0048*/ 	.byte	0x04, 0x17
        /*004a*/ 	.short	(.L_1735 - .L_1734)
.L_1734:
        /*004c*/ 	.word	0x00000000
        /*0050*/ 	.short	0x0001
        /*0052*/ 	.short	0x0008
        /*0054*/ 	.byte	0x00, 0xf5, 0x21, 0x00


	//----- nvinfo : EIATTR_KPARAM_INFO
	.align		4
.L_1735:
        /*0058*/ 	.byte	0x04, 0x17
        /*005a*/ 	.short	(.L_1737 - .L_1736)
.L_1736:
        /*005c*/ 	.word	0x00000000
        /*0060*/ 	.short	0x0000
        /*0062*/ 	.short	0x0000
        /*0064*/ 	.byte	0x00, 0xf5, 0x21, 0x00


	//----- nvinfo : EIATTR_SPARSE_MMA_MASK
	.align		4
.L_1737:
        /*0068*/ 	.byte	0x03, 0x50
        /*006a*/ 	.short	0x0000


	//----- nvinfo : EIATTR_MAXREG_COUNT
	.align		4
        /*006c*/ 	.byte	0x03, 0x1b
        /*006e*/ 	.short	0x00ff


	//----- nvinfo : EIATTR_MERCURY_ISA_VERSION
	.align		4
        /*0070*/ 	.byte	0x03, 0x5f
        /*0072*/ 	.short	0x0101


	//----- nvinfo : EIATTR_VRC_CTA_INIT_COUNT
	.align		4
        /*0074*/ 	.byte	0x02, 0x4a
	.zero		1
	.zero		1


	//----- nvinfo : EIATTR_EXIT_INSTR_OFFSETS
	.align		4
        /*0078*/ 	.byte	0x04, 0x1c
        /*007a*/ 	.short	(.L_1739 - .L_1738)


	//   ....[0]....
.L_1738:
        /*007c*/ 	.word	0x00000400


	//----- nvinfo : EIATTR_CRS_STACK_SIZE
	.align		4
.L_1739:
        /*0080*/ 	.byte	0x04, 0x1e
        /*0082*/ 	.short	(.L_1741 - .L_1740)
.L_1740:
        /*0084*/ 	.word	0x00000000


	//----- nvinfo : EIATTR_CBANK_PARAM_SIZE
	.align		4
.L_1741:
        /*0088*/ 	.byte	0x03, 0x19
        /*008a*/ 	.short	0x0030


	//----- nvinfo : EIATTR_PARAM_CBANK
	.align		4
        /*008c*/ 	.byte	0x04, 0x0a
        /*008e*/ 	.short	(.L_1743 - .L_1742)
	.align		4
.L_1742:
        /*0090*/ 	.word	index@(.nv.constant0.fast_nondominated_sort)
        /*0094*/ 	.short	0x0380
        /*0096*/ 	.short	0x0030


	//----- nvinfo : EIATTR_SW_WAR
	.align		4
.L_1743:
        /*0098*/ 	.byte	0x04, 0x36
        /*009a*/ 	.short	(.L_1745 - .L_1744)
.L_1744:
        /*009c*/ 	.word	0x00000008
.L_1745:


//--------------------- .nv.info.fast_nondominated_sort5 --------------------------
	.section	.nv.info.fast_nondominated_sort5,"",@"SHT_CUDA_INFO"
	.sectionflags	@""
	.align	4


	//----- nvinfo : EIATTR_CUDA_API_VERSION
	.align		4
        /*0000*/ 	.byte	0x04, 0x37
        /*0002*/ 	.short	(.L_1747 - .L_1746)
.L_1746:
        /*0004*/ 	.word	0x00000082


	//----- nvinfo : EIATTR_KPARAM_INFO
	.align		4
.L_1747:
        /*0008*/ 	.byte	0x04, 0x17
        /*000a*/ 	.short	(.L_1749 - .L_1748)
.L_1748:
        /*000c*/ 	.word	0x00000000
        /*0010*/ 	.short	0x0000
        /*0012*/ 	.short	0x0000
        /*0014*/ 	.byte	0x00, 0xf5, 0x21, 0x00


	//----- nvinfo : EIATTR_SPARSE_MMA_MASK
	.align		4
.L_1749:
        /*0018*/ 	.byte	0x03, 0x50
        /*001a*/ 	.short	0x0000


	//----- nvinfo : EIATTR_MAXREG_COUNT
	.align		4
        /*001c*/ 	.byte	0x03, 0x1b
        /*001e*/ 	.short	0x00ff


	//----- nvinfo : EIATTR_MERCURY_ISA_VERSION
	.align		4
        /*0020*/ 	.byte	0x03, 0x5f
        /*0022*/ 	.short	0x0101


	//----- nvinfo : EIATTR_VRC_CTA_INIT_COUNT
	.align		4
        /*0024*/ 	.byte	0x02, 0x4a
	.zero		1
	.zero		1


	//----- nvinfo : EIATTR_EXIT_INSTR_OFFSETS
	.align		4
        /*0028*/ 	.byte	0x04, 0x1c
        /*002a*/ 	.short	(.L_1751 - .L_1750)


	//   ....[0]....
.L_1750:
        /*002c*/ 	.word	0x00000a10


	//   ....[1]....
        /*0030*/ 	.word	0x00000ac0


	//----- nvinfo : EIATTR_CBANK_PARAM_SIZE
	.align		4
.L_1751:
        /*0034*/ 	.byte	0x03, 0x19
        /*0036*/ 	.short	0x0008


	//----- nvinfo : EIATTR_PARAM_CBANK
	.align		4
        /*0038*/ 	.byte	0x04, 0x0a
        /*003a*/ 	.short	(.L_1753 - .L_1752)
	.align		4
.L_1752:
        /*003c*/ 	.word	index@(.nv.constant0.fast_nondominated_sort5)
        /*0040*/ 	.short	0x0380
        /*0042*/ 	.short	0x0008


	//----- nvinfo : EIATTR_SW_WAR
	.align		4
.L_1753:
        /*0044*/ 	.byte	0x04, 0x36
        /*0046*/ 	.short	(.L_1755 - .L_1754)
.L_1754:
        /*0048*/ 	.word	0x00000008
.L_1755:


//--------------------- .nv.info.fast_nondominated_sort2 --------------------------
	.section	.nv.info.fast_nondominated_sort2,"",@"SHT_CUDA_INFO"
	.sectionflags	@""
	.align	4


	//----- nvinfo : EIATTR_CUDA_API_VERSION
	.align		4
        /*0000*/ 	.byte	0x04, 0x37
        /*0002*/ 	.short	(.L_1757 - .L_1756)
.L_1756:
        /*0004*/ 	.word	0x00000082


	//----- nvinfo : EIATTR_KPARAM_INFO
	.align		4
.L_1757:
        /*0008*/ 	.byte	0x04, 0x17
        /*000a*/ 	.short	(.L_1759 - .L_1758)
.L_1758:
        /*000c*/ 	.word	0x00000000
        /*0010*/ 	.short	0x0002
        /*0012*/ 	.short	0x0010
        /*0014*/ 	.byte	0x00, 0xf5, 0x21, 0x00


	//----- nvinfo : EIATTR_KPARAM_INFO
	.align		4
.L_1759:
        /*0018*/ 	.byte	0x04, 0x17
        /*001a*/ 	.short	(.L_1761 - .L_1760)
.L_1760:
        /*001c*/ 	.word	0x00000000
        /*0020*/ 	.short	0x0001
        /*0022*/ 	.short	0x0008
        /*0024*/ 	.byte	0x00, 0xf5, 0x21, 0x00


	//----- nvinfo : EIATTR_KPARAM_INFO
	.align		4
.L_1761:
        /*0028*/ 	.byte	0x04, 0x17
        /*002a*/ 	.short	(.L_1763 - .L_1762)
.L_1762:
        /*002c*/ 	.word	0x00000000
        /*0030*/ 	.short	0x0000
        /*0032*/ 	.short	0x0000
        /*0034*/ 	.byte	0x00, 0xf5, 0x21, 0x00


	//----- nvinfo : EIATTR_SPARSE_MMA_MASK
	.align		4
.L_1763:
        /*0038*/ 	.byte	0x03, 0x50
        /*003a*/ 	.short	0x0000


	//----- nvinfo : EIATTR_MAXREG_COUNT
	.align		4
        /*003c*/ 	.byte	0x03, 0x1b
        /*003e*/ 	.short	0x00ff


	//----- nvinfo : EIATTR_MERCURY_ISA_VERSION
	.align		4
        /*0040*/ 	.byte	0x03, 0x5f
        /*0042*/ 	.short	0x0101


	//----- nvinfo : EIATTR_VRC_CTA_INIT_COUNT
	.align		4
        /*0044*/ 	.byte	0x02, 0x4a
	.zero		1
	.zero		1


	//----- nvinfo : EIATTR_EXIT_INSTR_OFFSETS
	.align		4
        /*0048*/ 	.byte	0x04, 0x1c
        /*004a*/ 	.short	(.L_1765 - .L_1764)


	//   ....[0]....
.L_1764:
        /*004c*/ 	.word	0x000000d0


	//   ....[1]....
        /*0050*/ 	.word	0x000001c0


	//----- nvinfo : EIATTR_CBANK_PARAM_SIZE
	.align		4
.L_1765:
        /*0054*/ 	.byte	0x03, 0x19
        /*0056*/ 	.short	0x0018


	//----- nvinfo : EIATTR_PARAM_CBANK
	.align		4
        /*0058*/ 	.byte	0x04, 0x0a
        /*005a*/ 	.short	(.L_1767 - .L_1766)
	.align		4
.L_1766:
        /*005c*/ 	.word	index@(.nv.constant0.fast_nondominated_sort2)
        /*0060*/ 	.short	0x0380
        /*0062*/ 	.short	0x0018


	//----- nvinfo : EIATTR_SW_WAR
	.align		4
.L_1767:
        /*0064*/ 	.byte	0x04, 0x36
        /*0066*/ 	.short	(.L_1769 - .L_1768)
.L_1768:
        /*0068*/ 	.word	0x00000008
.L_1769:


//--------------------- .nv.info.function         --------------------------
	.section	.nv.info.function,"",@"SHT_CUDA_INFO"
	.sectionflags	@""
	.align	4


	//----- nvinfo : EIATTR_CUDA_API_VERSION
	.align		4
        /*0000*/ 	.byte	0x04, 0x37
        /*0002*/ 	.short	(.L_1771 - .L_1770)
.L_1770:
        /*0004*/ 	.word	0x00000082


	//----- nvinfo : EIATTR_KPARAM_INFO
	.align		4
.L_1771:
        /*0008*/ 	.byte	0x04, 0x17
        /*000a*/ 	.short	(.L_1773 - .L_1772)
.L_1772:
        /*000c*/ 	.word	0x00000000
        /*0010*/ 	.short	0x0004
        /*0012*/ 	.short	0x0020
        /*0014*/ 	.byte	0x00, 0xf5, 0x21, 0x00


	//----- nvinfo : EIATTR_KPARAM_INFO
	.align		4
.L_1773:
        /*0018*/ 	.byte	0x04, 0x17
        /*001a*/ 	.short	(.L_1775 - .L_1774)
.L_1774:
        /*001c*/ 	.word	0x00000000
        /*0020*/ 	.short	0x0003
        /*0022*/ 	.short	0x0018
        /*0024*/ 	.byte	0x00, 0xf5, 0x21, 0x00


	//----- nvinfo : EIATTR_KPARAM_INFO
	.align		4
.L_1775:
        /*0028*/ 	.byte	0x04, 0x17
        /*002a*/ 	.short	(.L_1777 - .L_1776)
.L_1776:
        /*002c*/ 	.word	0x00000000
        /*0030*/ 	.short	0x0002
        /*0032*/ 	.short	0x0010
        /*0034*/ 	.byte	0x00, 0xf5, 0x21, 0x00


	//----- nvinfo : EIATTR_KPARAM_INFO
	.align		4
.L_1777:
        /*0038*/ 	.byte	0x04, 0x17
        /*003a*/ 	.short	(.L_1779 - .L_1778)
.L_1778:
        /*003c*/ 	.word	0x00000000
        /*0040*/ 	.short	0x0001
        /*0042*/ 	.short	0x0008
        /*0044*/ 	.byte	0x00, 0xf5, 0x21, 0x00


	//----- nvinfo : EIATTR_KPARAM_INFO
	.align		4
.L_1779:
        /*0048*/ 	.byte	0x04, 0x17
        /*004a*/ 	.short	(.L_1781 - .L_1780)
.L_1780:
        /*004c*/ 	.word	0x00000000
        /*0050*/ 	.short	0x0000
        /*0052*/ 	.short	0x0000
        /*0054*/ 	.byte	0x00, 0xf5, 0x21, 0x00


	//----- nvinfo : EIATTR_SPARSE_MMA_MASK
	.align		4
.L_1781:
        /*0058*/ 	.byte	0x03, 0x50
        /*005a*/ 	.short	0x0000


	//----- nvinfo : EIATTR_MAXREG_COUNT
	.align		4
        /*005c*/ 	.byte	0x03, 0x1b
        /*005e*/ 	.short	0x00ff


	//----- nvinfo : EIATTR_MERCURY_ISA_VERSION
	.align		4
        /*0060*/ 	.byte	0x03, 0x5f
        /*0062*/ 	.short	0x0101


	//----- nvinfo : EIATTR_VRC_CTA_INIT_COUNT
	.align		4
        /*0064*/ 	.byte	0x02, 0x4a
	.zero		1
	.zero		1


	//----- nvinfo : EIATTR_EXIT_INSTR_OFFSETS
	.align		4
        /*0068*/ 	.byte	0x04, 0x1c
        /*006a*/ 	.short	(.L_1783 - .L_1782)


	//   ....[0]....
.L_1782:
        /*006c*/ 	.word	0x00023cf0


	//   ....[1]....
        /*0070*/ 	.word	0x00025890


	//   ....[2]....
        /*0074*/ 	.word	0x000258e0


	//----- nvinfo : EIATTR_CRS_STACK_SIZE
	.align		4
.L_1783:
        /*0078*/ 	.byte	0x04, 0x1e
        /*007a*/ 	.short	(.L_1785 - .L_1784)
.L_1784:
        /*007c*/ 	.word	0x00000000


	//----- nvinfo : EIATTR_CBANK_PARAM_SIZE
	.align		4
.L_1785:
        /*0080*/ 	.byte	0x03, 0x19
        /*0082*/ 	.short	0x0028


	//----- nvinfo : EIATTR_PARAM_CBANK
	.align		4
        /*0084*/ 	.byte	0x04, 0x0a
        /*0086*/ 	.short	(.L_1787 - .L_1786)
	.align		4
.L_1786:
        /*0088*/ 	.word	index@(.nv.constant0.function)
        /*008c*/ 	.short	0x0380
        /*008e*/ 	.short	0x0028


	//----- nvinfo : EIATTR_SW_WAR
	.align		4
.L_1787:
        /*0090*/ 	.byte	0x04, 0x36
        /*0092*/ 	.short	(.L_1789 - .L_1788)
.L_1788:
        /*0094*/ 	.word	0x00000008
.L_1789:


//--------------------- .nv.info.test_position    --------------------------
	.section	.nv.info.test_position,"",@"SHT_CUDA_INFO"
	.sectionflags	@""
	.align	4


	//----- nvinfo : EIATTR_CUDA_API_VERSION
	.align		4
        /*0000*/ 	.byte	0x04, 0x37
        /*0002*/ 	.short	(.L_1791 - .L_1790)
.L_1790:
        /*0004*/ 	.word	0x00000082


	//----- nvinfo : EIATTR_KPARAM_INFO
	.align		4
.L_1791:
        /*0008*/ 	.byte	0x04, 0x17
        /*000a*/ 	.short	(.L_1793 - .L_1792)
.L_1792:
        /*000c*/ 	.word	0x00000000
        /*0010*/ 	.short	0x0001
        /*0012*/ 	.short	0x0008
        /*0014*/ 	.byte	0x00, 0xf5, 0x21, 0x00


	//----- nvinfo : EIATTR_KPARAM_INFO
	.align		4
.L_1793:
        /*0018*/ 	.byte	0x04, 0x17
        /*001a*/ 	.short	(.L_1795 - .L_1794)
.L_1794:
        /*001c*/ 	.word	0x00000000
        /*0020*/ 	.short	0x0000
        /*0022*/ 	.short	0x0000
        /*0024*/ 	.byte	0x00, 0xf5, 0x21, 0x00


	//----- nvinfo : EIATTR_SPARSE_MMA_MASK
	.align		4
.L_1795:
        /*0028*/ 	.byte	0x03, 0x50
        /*002a*/ 	.short	0x0000


	//----- nvinfo : EIATTR_MAXREG_COUNT
	.align		4
        /*002c*/ 	.byte	0x03, 0x1b
        /*002e*/ 	.short	0x00ff


	//----- nvinfo : EIATTR_EXTERNS
	.align		4
        /*0030*/ 	.byte	0x04, 0x0f
        /*0032*/ 	.short	(.L_1797 - .L_1796)


	//   ....[0]....
	.align		4
.L_1796:
        /*0034*/ 	.word	index@(vprintf)


	//----- nvinfo : EIATTR_MERCURY_ISA_VERSION
	.align		4
.L_1797:
        /*0038*/ 	.byte	0x03, 0x5f
        /*003a*/ 	.short	0x0101


	//----- nvinfo : EIATTR_VRC_CTA_INIT_COUNT
	.align		4
        /*003c*/ 	.byte	0x02, 0x4a
	.zero		1
	.zero		1


	//----- nvinfo : EIATTR_SYSCALL_OFFSETS
	.align		4
        /*0040*/ 	.byte	0x04, 0x46
        /*0042*/ 	.short	(.L_1799 - .L_1798)


	//   ....[0]....
.L_1798:
        /*0044*/ 	.word	0x000000e0


	//   ....[1]....
        /*0048*/ 	.word	0x00000210


	//   ....[2]....
        /*004c*/ 	.word	0x000002f0


	//   ....[3]....
        /*0050*/ 	.word	0x00000420


	//   ....[4]....
        /*0054*/ 	.word	0x00000500


	//   ....[5]....
        /*0058*/ 	.word	0x00000630


	//   ....[6]....
        /*005c*/ 	.word	0x00000710


	//----- nvinfo : EIATTR_EXIT_INSTR_OFFSETS
	.align		4
.L_1799:
        /*0060*/ 	.byte	0x04, 0x1c
        /*0062*/ 	.short	(.L_1801 - .L_1800)


	//   ....[0]....
.L_1800:
        /*0064*/ 	.word	0x00000720


	//----- nvinfo : EIATTR_CRS_STACK_SIZE
	.align		4
.L_1801:
        /*0068*/ 	.byte	0x04, 0x1e
        /*006a*/ 	.short	(.L_1803 - .L_1802)
.L_1802:
        /*006c*/ 	.word	0x00000000


	//----- nvinfo : EIATTR_CBANK_PARAM_SIZE
	.align		4
.L_1803:
        /*0070*/ 	.byte	0x03, 0x19
        /*0072*/ 	.short	0x0010


	//----- nvinfo : EIATTR_PARAM_CBANK
	.align		4
        /*0074*/ 	.byte	0x04, 0x0a
        /*0076*/ 	.short	(.L_1805 - .L_1804)
	.align		4
.L_1804:
        /*0078*/ 	.word	index@(.nv.constant0.test_position)
        /*007c*/ 	.short	0x0380
        /*007e*/ 	.short	0x0010


	//----- nvinfo : EIATTR_SW_WAR
	.align		4
.L_1805:
        /*0080*/ 	.byte	0x04, 0x36
        /*0082*/ 	.short	(.L_1807 - .L_1806)
.L_1806:
        /*0084*/ 	.word	0x00000008
.L_1807:


//--------------------- .nv.info.test_mesh        --------------------------
	.section	.nv.info.test_mesh,"",@"SHT_CUDA_INFO"
	.sectionflags	@""
	.align	4


	//----- nvinfo : EIATTR_CUDA_API_VERSION
	.align		4
        /*0000*/ 	.byte	0x04, 0x37
        /*0002*/ 	.short	(.L_1809 - .L_1808)
.L_1808:
        /*0004*/ 	.word	0x00000082


	//----- nvinfo : EIATTR_KPARAM_INFO
	.align		4
.L_1809:
        /*0008*/ 	.byte	0x04, 0x17
        /*000a*/ 	.short	(.L_1811 - .L_1810)
.L_1810:
        /*000c*/ 	.word	0x00000000
        /*0010*/ 	.short	0x0000
        /*0012*/ 	.short	0x0000
        /*0014*/ 	.byte	0x00, 0xf5, 0x21, 0x00


	//----- nvinfo : EIATTR_SPARSE_MMA_MASK
	.align		4
.L_1811:
        /*0018*/ 	.byte	0x03, 0x50
        /*001a*/ 	.short	0x0000


	//----- nvinfo : EIATTR_MAXREG_COUNT
	.align		4
        /*001c*/ 	.byte	0x03, 0x1b
        /*001e*/ 	.short	0x00ff


	//----- nvinfo : EIATTR_EXTERNS
	.align		4
        /*0020*/ 	.byte	0x04, 0x0f
        /*0022*/ 	.short	(.L_1813 - .L_1812)


	//   ....[0]....
	.align		4
.L_1812:
        /*0024*/ 	.word	index@(vprintf)


	//----- nvinfo : EIATTR_MERCURY_ISA_VERSION
	.align		4
.L_1813:
        /*0028*/ 	.byte	0x03, 0x5f
        /*002a*/ 	.short	0x0101


	//----- nvinfo : EIATTR_VRC_CTA_INIT_COUNT
	.align		4
        /*002c*/ 	.byte	0x02, 0x4a
	.zero		1
	.zero		1


	//----- nvinfo : EIATTR_SYSCALL_OFFSETS
	.align		4
        /*0030*/ 	.byte	0x04, 0x46
        /*0032*/ 	.short	(.L_1815 - .L_1814)


	//   ....[0]....
.L_1814:
        /*0034*/ 	.word	0x00000130


	//   ....[1]....
        /*0038*/ 	.word	0x000001f0


	//   ....[2]....
        /*003c*/ 	.word	0x000002f0


	//   ....[3]....
        /*0040*/ 	.word	0x00000430


	//   ....[4]....
        /*0044*/ 	.word	0x00000580


	//   ....[5]....
        /*0048*/ 	.word	0x000006d0


	//   ....[6]....
        /*004c*/ 	.word	0x00000820


	//   ....[7]....
        /*0050*/ 	.word	0x00000970


	//   ....[8]....
        /*0054*/ 	.word	0x00000a70


	//   ....[9]....
        /*0058*/ 	.word	0x00000bb0


	//   ....[10]....
        /*005c*/ 	.word	0x00000d00


	//   ....[11]....
        /*0060*/ 	.word	0x00000e50


	//   ....[12]....
        /*0064*/ 	.word	0x00000fa0


	//   ....[13]....
        /*0068*/ 	.word	0x000010f0


	//   ....[14]....
        /*006c*/ 	.word	0x000011b0


	//   ....[15]....
        /*0070*/ 	.word	0x00001270


	//----- nvinfo : EIATTR_EXIT_INSTR_OFFSETS
	.align		4
.L_1815:
        /*0074*/ 	.byte	0x04, 0x1c
        /*0076*/ 	.short	(.L_1817 - .L_1816)


	//   ....[0]....
.L_1816:
        /*0078*/ 	.word	0x00001280


	//----- nvinfo : EIATTR_CBANK_PARAM_SIZE
	.align		4
.L_1817:
        /*007c*/ 	.byte	0x03, 0x19
        /*007e*/ 	.short	0x0008


	//----- nvinfo : EIATTR_PARAM_CBANK
	.align		4
        /*0080*/ 	.byte	0x04, 0x0a
        /*0082*/ 	.short	(.L_1819 - .L_1818)
	.align		4
.L_1818:
        /*0084*/ 	.word	index@(.nv.constant0.test_mesh)
        /*0088*/ 	.short	0x0380
        /*008a*/ 	.short	0x0008


	//----- nvinfo : EIATTR_SW_WAR
	.align		4
.L_1819:
        /*008c*/ 	.byte	0x04, 0x36
        /*008e*/ 	.short	(.L_1821 - .L_1820)
.L_1820:
        /*0090*/ 	.word	0x00000008
.L_1821:


//--------------------- .nv.info.test_mesh_params --------------------------
	.section	.nv.info.test_mesh_params,"",@"SHT_CUDA_INFO"
	.sectionflags	@""
	.align	4


	//----- nvinfo : EIATTR_CUDA_API_VERSION
	.align		4
        /*0000*/ 	.byte	0x04, 0x37
        /*0002*/ 	.short	(.L_1823 - .L_1822)
.L_1822:
        /*0004*/ 	.word	0x00000082


	//----- nvinfo : EIATTR_KPARAM_INFO
	.align		4
.L_1823:
        /*0008*/ 	.byte	0x04, 0x17
        /*000a*/ 	.short	(.L_1825 - .L_1824)
.L_1824:
        /*000c*/ 	.word	0x00000000
        /*0010*/ 	.short	0x0000
        /*0012*/ 	.short	0x0000
        /*0014*/ 	.byte	0x00, 0xf5, 0x21, 0x00


	//----- nvinfo : EIATTR_SPARSE_MMA_MASK
	.align		4
.L_1825:
        /*0018*/ 	.byte	0x03, 0x50
        /*001a*/ 	.short	0x0000


	//----- nvinfo : EIATTR_MAXREG_COUNT
	.align		4
        /*001c*/ 	.byte	0x03, 0x1b
        /*001e*/ 	.short	0x00ff


	//----- nvinfo : EIATTR_EXTERNS
	.align		4
        /*0020*/ 	.byte	0x04, 0x0f
        /*0022*/ 	.short	(.L_1827 - .L_1826)


	//   ....[0]....
	.align		4
.L_1826:
        /*0024*/ 	.word	index@(vprintf)


	//----- nvinfo : EIATTR_MERCURY_ISA_VERSION
	.align		4
.L_1827:
        /*0028*/ 	.byte	0x03, 0x5f
        /*002a*/ 	.short	0x0101


	//----- nvinfo : EIATTR_VRC_CTA_INIT_COUNT
	.align		4
        /*002c*/ 	.byte	0x02, 0x4a
	.zero		1
	.zero		1


	//----- nvinfo : EIATTR_SYSCALL_OFFSETS
	.align		4
        /*0030*/ 	.byte	0x04, 0x46
        /*0032*/ 	.short	(.L_1829 - .L_1828)


	//   ....[0]....
.L_1828:
        /*0034*/ 	.word	0x00000130


	//   ....[1]....
        /*0038*/ 	.word	0x00000220


	//   ....[2]....
        /*003c*/ 	.word	0x000002e0


	//   ....[3]....
        /*0040*/ 	.word	0x000003a0


	//   ....[4]....
        /*0044*/ 	.word	0x00000460


	//   ....[5]....
        /*0048*/ 	.word	0x00000560


	//   ....[6]....
        /*004c*/ 	.word	0x00000660


	//   ....[7]....
        /*0050*/ 	.word	0x00000760


	//   ....[8]....
        /*0054*/ 	.word	0x00000860


	//   ....[9]....
        /*0058*/ 	.word	0x00000920


	//   ....[10]....
        /*005c*/ 	.word	0x000009e0


	//   ....[11]....
        /*0060*/ 	.word	0x00000aa0


	//   ....[12]....
        /*0064*/ 	.word	0x00000b60


	//   ....[13]....
        /*0068*/ 	.word	0x00000c20


	//   ....[14]....
        /*006c*/ 	.word	0x00000ce0


	//   ....[15]....
        /*0070*/ 	.word	0x00000da0


	//   ....[16]....
        /*0074*/ 	.word	0x00000e60


	//   ....[17]....
        /*0078*/ 	.word	0x00000f20


	//   ....[18]....
        /*007c*/ 	.word	0x00000fe0


	//   ....[19]....
        /*0080*/ 	.word	0x000010a0


	//   ....[20]....
        /*0084*/ 	.word	0x00001160


	//----- nvinfo : EIATTR_EXIT_INSTR_OFFSETS
	.align		4
.L_1829:
        /*0088*/ 	.byte	0x04, 0x1c
        /*008a*/ 	.short	(.L_1831 - .L_1830)


	//   ....[0]....
.L_1830:
        /*008c*/ 	.word	0x00001170


	//----- nvinfo : EIATTR_CBANK_PARAM_SIZE
	.align		4
.L_1831:
        /*0090*/ 	.byte	0x03, 0x19
        /*0092*/ 	.short	0x0008


	//----- nvinfo : EIATTR_PARAM_CBANK
	.align		4
        /*0094*/ 	.byte	0x04, 0x0a
        /*0096*/ 	.short	(.L_1833 - .L_1832)
	.align		4
.L_1832:
        /*0098*/ 	.word	index@(.nv.constant0.test_mesh_params)
        /*009c*/ 	.short	0x0380
        /*009e*/ 	.short	0x0008


	//----- nvinfo : EIATTR_SW_WAR
	.align		4
.L_1833:
        /*00a0*/ 	.byte	0x04, 0x36
        /*00a2*/ 	.short	(.L_1835 - .L_1834)
.L_1834:
        /*00a4*/ 	.word	0x00000008
.L_1835:


//--------------------- .nv.callgraph             --------------------------
	.section	.nv.callgraph,"",@"SHT_CUDA_CALLGRAPH"
	.align	4
	.sectionentsize	8
	.align		4
        /*0000*/ 	.word	0x00000000
	.align		4
        /*0004*/ 	.word	0xffffffff
	.align		4
        /*0008*/ 	.word	index@(update_personal_best2)
	.align		4
        /*000c*/ 	.word	index@(vprintf)
	.align		4
        /*0010*/ 	.word	index@(update_personal_best)
	.align		4
        /*0014*/ 	.word	index@(vprintf)
	.align		4
        /*0018*/ 	.word	index@(crowding_distance2)
	.align		4
        /*001c*/ 	.word	index@(vprintf)
	.align		4
        /*0020*/ 	.word	index@(print_dominantion_counter)
	.align		4
        /*0024*/ 	.word	index@(vprintf)
	.align		4
        /*0028*/ 	.word	index@(fast_nondominated_sort3_teste)
	.align		4
        /*002c*/ 	.word	index@(vprintf)
	.align		4
        /*0030*/ 	.word	index@(test_position)
	.align		4
        /*0034*/ 	.word	index@(vprintf)
	.align		4
        /*0038*/ 	.word	index@(test_mesh)
	.align		4
        /*003c*/ 	.word	index@(vprintf)
	.align		4
        /*0040*/ 	.word	index@(test_mesh_params)
	.align		4
        /*0044*/ 	.word	index@(vprintf)
	.align		4
        /*0048*/ 	.word	0x00000000
	.align		4
        /*004c*/ 	.word	0xfffffffe
	.align		4
        /*0050*/ 	.word	0x00000000
	.align		4
        /*0054*/ 	.word	0xfffffffd
	.align		4
        /*0058*/ 	.word	0x00000000
	.align		4
        /*005c*/ 	.word	0xfffffffc


//--------------------- .nv.constant4             --------------------------
	.section	.nv.constant4,"a",@progbits
	.align	8
	.align		8
.nv.constant4:
        /*0000*/ 	.dword	precalc_xorwow_matrix
	.align		8
        /*0008*/ 	.dword	precalc_xorwow_offset_matrix
	.align		8
        /*0010*/ 	.dword	mrg32k3aM1
	.align		8
        /*0018*/ 	.dword	mrg32k3aM2
	.align		8
        /*0020*/ 	.dword	mrg32k3aM1SubSeq
	.align		8
        /*0028*/ 	.dword	mrg32k3aM2SubSeq
	.align		8
        /*0030*/ 	.dword	mrg32k3aM1Seq
	.align		8
        /*0038*/ 	.dword	mrg32k3aM2Seq
	.align		8
        /*0040*/ 	.dword	$str$1
	.align		8
        /*0048*/ 	.dword	$str$2
	.align		8
        /*0050*/ 	.dword	$str$3
	.align		8
        /*0058*/ 	.dword	$str$4
	.align		8
        /*0060*/ 	.dword	$str$5
	.align		8
        /*0068*/ 	.dword	$str$6
	.align		8
        /*0070*/ 	.dword	$str$7
	.align		8
        /*0078*/ 	.dword	$str$8
	.align		8
        /*0080*/ 	.dword	$str$9
	.align		8
        /*0088*/ 	.dword	$str$10
	.align		8
        /*0090*/ 	.dword	$str$11
	.align		8
        /*0098*/ 	.dword	$str$12
	.align		8
        /*00a0*/ 	.dword	$str$13
	.align		8
        /*00a8*/ 	.dword	$str$14
	.align		8
        /*00b0*/ 	.dword	$str$15
	.align		8
        /*00b8*/ 	.dword	$str$16
	.align		8
        /*00c0*/ 	.dword	$str$17
	.align		8
        /*00c8*/ 	.dword	$str$18
	.align		8
        /*00d0*/ 	.dword	$str$19
	.align		8
        /*00d8*/ 	.dword	$str$21
	.align		8
        /*00e0*/ 	.dword	$str$22
	.align		8
        /*00e8*/ 	.dword	$str$23
	.align		8
        /*00f0*/ 	.dword	$str$24
	.align		8
        /*00f8*/ 	.dword	$str$25
	.align		8
        /*0100*/ 	.dword	$str$26
	.align		8
        /*0108*/ 	.dword	$str$27
	.align		8
        /*0110*/ 	.dword	$str$28
	.align		8
        /*0118*/ 	.dword	$str$29
	.align		8
        /*0120*/ 	.dword	$str$30
	.align		8
        /*0128*/ 	.dword	$str$31
	.align		8
        /*0130*/ 	.dword	$str$32
	.align		8
        /*0138*/ 	.dword	$str$33
	.align		8
        /*0140*/ 	.dword	$str$34
	.align		8
        /*0148*/ 	.dword	$str$35
	.align		8
        /*0150*/ 	.dword	$str$36
	.align		8
        /*0158*/ 	.dword	$str$37
	.align		8
        /*0160*/ 	.dword	$str$38
	.align		8
        /*0168*/ 	.dword	$str$39
	.align		8
        /*0170*/ 	.dword	$str$40
	.align		8
        /*0178*/ 	.dword	$str$41
	.align		8
        /*0180*/ 	.dword	$str$42
	.align		8
        /*0188*/ 	.dword	$str$43
	.align		8
        /*0190*/ 	.dword	$str$44
	.align		8
        /*0198*/ 	.dword	$str$45
	.align		8
        /*01a0*/ 	.dword	$str$46
	.align		8
        /*01a8*/ 	.dword	$str$47
	.align		8
        /*01b0*/ 	.dword	$str$48
	.align		8
        /*01b8*/ 	.dword	$str$49
	.align		8
        /*01c0*/ 	.dword	$str$50
	.align		8
        /*01c8*/ 	.dword	$str$51
	.align		8
        /*01d0*/ 	.dword	__cudart_i2opi_f
	.align		8
        /*01d8*/ 	.dword	__cudart_i2opi_d
	.align		8
        /*01e0*/ 	.dword	__cudart_sin_cos_coeffs
	.align		8
        /*01e8*/ 	.dword	vprintf


//--------------------- .nv.constant3             --------------------------
	.section	.nv.constant3,"a",@progbits
	.align	8
.nv.constant3:
	.type		__cr_lgamma_table,@object
	.size		__cr_lgamma_table,(.L_8 - __cr_lgamma_table)
__cr_lgamma_table:
        /*0000*/ 	.byte	0x00, 0x00, 0x00, 0x00, 0x00, 0x00, 0x00, 0x00, 0x00, 0x00, 0x00, 0x00, 0x00, 0x00, 0x00, 0x00
        /*0010*/ 	.byte	0xef, 0x39, 0xfa, 0xfe, 0x42, 0x2e, 0xe6, 0x3f, 0x02, 0x20, 0x2a, 0xfa, 0x0b, 0xab, 0xfc, 0x3f
        /*0020*/ 	.byte	0xf9, 0x2c, 0x92, 0x7c, 0xa7, 0x6c, 0x09, 0x40, 0xc9, 0x79, 0x44, 0x3c, 0x64, 0x26, 0x13, 0x40
        /*0030*/ 	.byte	0xca, 0x01, 0xcf, 0x3a, 0x27, 0x51, 0x1a, 0x40, 0x30, 0xcc, 0x2d, 0xf3, 0xe1, 0x0c, 0x21, 0x40
        /*0040*/ 	.byte	0x0d, 0xb7, 0xfc, 0x82, 0x8e, 0x35, 0x25, 0x40
.L_8:


//--------------------- .text.mutate_weights3     --------------------------
	.section	.text.mutate_weights3,"ax",@progbits
	.align	128
        .global         mutate_weights3
        .type           mutate_weights3,@function
        .size           mutate_weights3,(.L_x_1842 - mutate_weights3)
        .other          mutate_weights3,@"STO_CUDA_ENTRY STV_DEFAULT"
mutate_weights3:
.text.mutate_weights3:
[----:B------:R-:W-:Y:S08]  /*0000*/  LDC R1, c[0x0][0x37c] ;  /* 0x0000df00ff017b82 */ /* 0x000ff00000000800 */
[----:B------:R-:W0:Y:S01]  /*0010*/  LDC.64 R4, c[0x0][0x388] ;  /* 0x0000e200ff047b82 */ /* 0x000e220000000a00 */
[----:B------:R-:W0:Y:S01]  /*0020*/  LDCU.64 UR4, c[0x0][0x358] ;  /* 0x00006b00ff0477ac */ /* 0x000e220008000a00 */
[----:B------:R-:W1:Y:S06]  /*0030*/  S2R R15, SR_TID.X ;  /* 0x00000000000f7919 */ /* 0x000e6c0000002100 */
[----:B------:R-:W2:Y:S01]  /*0040*/  LDC.64 R2, c[0x0][0x380] ;  /* 0x0000e000ff027b82 */ /* 0x000ea20000000a00 */
[----:B0-----:R-:W1:Y:S02]  /*0050*/  LDG.E R0, desc[UR4][R4.64] ;  /* 0x0000000404007981 */ /* 0x001e64000c1e1900 */
[----:B-1----:R-:W-:-:S05]  /*0060*/  LEA R7, R0, R15, 0x2 ;  /* 0x0000000f00077211 */ /* 0x002fca00078e10ff */
[----:B--2---:R-:W-:-:S05]  /*0070*/  IMAD.WIDE R6, R7, 0x8, R2 ;  /* 0x0000000807067825 */ /* 0x004fca00078e0202 */
[----:B------:R-:W2:Y:S02]  /*0080*/  LDG.E.64 R8, desc[UR4][R6.64] ;  /* 0x0000000406087981 */ /* 0x000ea4000c1e1b00 */
[----:B--2---:R-:W-:-:S14]  /*0090*/  DSETP.GEU.AND P0, PT, R8, RZ, PT ;  /* 0x000000ff0800722a */ /* 0x004fdc0003f0e000 */
[----:B------:R0:W-:Y:S04]  /*00a0*/  @!P0 STG.E.64 desc[UR4][R6.64], RZ ;  /* 0x000000ff06008986 */ /* 0x0001e8000c101b04 */
[----:B------:R-:W2:Y:S02]  /*00b0*/  @!P0 LDG.E R0, desc[UR4][R4.64] ;  /* 0x0000000404008981 */ /* 0x000ea4000c1e1900 */
[----:B--2---:R-:W-:-:S05]  /*00c0*/  LEA R11, R0, R15, 0x2 ;  /* 0x0000000f000b7211 */ /* 0x004fca00078e10ff */
[----:B------:R-:W-:-:S05]  /*00d0*/  IMAD.WIDE R10, R11, 0x8, R2 ;  /* 0x000000080b0a7825 */ /* 0x000fca00078e0202 */
[----:B------:R-:W2:Y:S02]  /*00e0*/  LDG.E.64 R8, desc[UR4][R10.64] ;  /* 0x000000040a087981 */ /* 0x000ea4000c1e1b00 */
[----:B--2---:R-:W-:-:S14]  /*00f0*/  DSETP.GT.AND P0, PT, R8, 0.5, PT ;  /* 0x3fe000000800742a */ /* 0x004fdc0003f04000 */
[----:B------:R-:W-:Y:S02]  /*0100*/  @P0 MOV R8, 0x0 ;  /* 0x0000000000080802 */ /* 0x000fe40000000f00 */
[----:B------:R-:W-:-:S05]  /*0110*/  @P0 MOV R9, 0x3fe00000 ;  /* 0x3fe0000000090802 */ /* 0x000fca0000000f00 */
[----:B------:R1:W-:Y:S04]  /*0120*/  @P0 STG.E.64 desc[UR4][R10.64], R8 ;  /* 0x000000080a000986 */ /* 0x0003e8000c101b04 */
[----:B------:R-:W2:Y:S02]  /*0130*/  @P0 LDG.E R0, desc[UR4][R4.64] ;  /* 0x0000000404000981 */ /* 0x000ea4000c1e1900 */
[----:B--2---:R-:W-:-:S04]  /*0140*/  IMAD R13, R0, 0x5, R15 ;  /* 0x00000005000d7824 */ /* 0x004fc800078e020f */
[----:B------:R-:W-:-:S05]  /*0150*/  IMAD.WIDE R12, R13, 0x8, R2 ;  /* 0x000000080d0c7825 */ /* 0x000fca00078e0202 */
[----:B0-----:R-:W2:Y:S02]  /*0160*/  LDG.E.64 R6, desc[UR4][R12.64] ;  /* 0x000000040c067981 */ /* 0x001ea4000c1e1b00 */
[----:B--2---:R-:W-:-:S14]  /*0170*/  DSETP.GEU.AND P0, PT, R6, RZ, PT ;  /* 0x000000ff0600722a */ /* 0x004fdc0003f0e000 */
[----:B------:R1:W-:Y:S04]  /*0180*/  @!P0 STG.E.64 desc[UR4][R12.64], RZ ;  /* 0x000000ff0c008986 */ /* 0x0003e8000c101b04 */
[----:B------:R-:W2:Y:S02]  /*0190*/  @!P0 LDG.E R0, desc[UR4][R4.64] ;  /* 0x0000000404008981 */ /* 0x000ea4000c1e1900 */
[----:B--2---:R-:W-:-:S04]  /*01a0*/  IMAD R7, R0, 0x5, R15 ;  /* 0x0000000500077824 */ /* 0x004fc800078e020f */
[----:B------:R-:W-:-:S05]  /*01b0*/  IMAD.WIDE R6, R7, 0x8, R2 ;  /* 0x0000000807067825 */ /* 0x000fca00078e0202 */
[----:B------:R-:W2:Y:S02]  /*01c0*/  LDG.E.64 R2, desc[UR4][R6.64] ;  /* 0x0000000406027981 */ /* 0x000ea4000c1e1b00 */
[----:B--2---:R-:W-:-:S14]  /*01d0*/  DSETP.GT.AND P0, PT, R2, 2, PT ;  /* 0x400000000200742a */ /* 0x004fdc0003f04000 */
[----:B-1----:R-:W-:Y:S05]  /*01e0*/  @!P0 EXIT ;  /* 0x000000000000894d */ /* 0x002fea0003800000 */
[----:B------:R-:W-:Y:S02]  /*01f0*/  MOV R2, 0x0 ;  /* 0x0000000000027802 */ /* 0x000fe40000000f00 */
[----:B------:R-:W-:-:S05]  /*0200*/  MOV R3, 0x40000000 ;  /* 0x4000000000037802 */ /* 0x000fca0000000f00 */
[----:B------:R-:W-:Y:S01]  /*0210*/  STG.E.64 desc[UR4][R6.64], R2 ;  /* 0x0000000206007986 */ /* 0x000fe2000c101b04 */
[----:B------:R-:W-:Y:S05]  /*0220*/  EXIT ;  /* 0x000000000000794d */ /* 0x000fea0003800000 */
.L_x_0:
[----:B------:R-:W-:-:S00]  /*0230*/  BRA `(.L_x_0) ;  /* 0xfffffffc00fc7947 */ /* 0x000fc0000383ffff */
[----:B------:R-:W-:-:S00]  /*0240*/  NOP ;  /* 0x0000000000007918 */ /* 0x000fc00000000000 */
        /* <DEDUP_REMOVED lines=11> */
.L_x_1842:


//--------------------- .text.mutate_weights2     --------------------------
	.section	.text.mutate_weights2,"ax",@progbits
	.align	128
        .global         mutate_weights2
        .type           mutate_weights2,@function
        .size           mutate_weights2,(.L_x_1843 - mutate_weights2)
        .other          mutate_weights2,@"STO_CUDA_ENTRY STV_DEFAULT"
mutate_weights2:
.text.mutate_weights2:
[----:B------:R-:W-:Y:S08]  /*0000*/  LDC R1, c[0x0][0x37c] ;  /* 0x0000df00ff017b82 */ /* 0x000ff00000000800 */
[----:B------:R-:W0:Y:S01]  /*0010*/  LDC.64 R2, c[0x0][0x388] ;  /* 0x0000e200ff027b82 */ /* 0x000e220000000a00 */
[----:B------:R-:W0:Y:S01]  /*0020*/  LDCU.64 UR4, c[0x0][0x358] ;  /* 0x00006b00ff0477ac */ /* 0x000e220008000a00 */
[----:B------:R-:W1:Y:S01]  /*0030*/  S2R R11, SR_TID.X ;  /* 0x00000000000b7919 */ /* 0x000e620000002100 */
[----:B------:R-:W1:Y:S05]  /*0040*/  S2R R10, SR_TID.Y ;  /* 0x00000000000a7919 */ /* 0x000e6a0000002200 */
[----:B------:R-:W2:Y:S01]  /*0050*/  LDC.64 R8, c[0x0][0x380] ;  /* 0x0000e000ff087b82 */ /* 0x000ea20000000a00 */
[----:B0-----:R-:W1:Y:S02]  /*0060*/  LDG.E R0, desc[UR4][R2.64] ;  /* 0x0000000402007981 */ /* 0x001e64000c1e1900 */
[----:B-1----:R-:W-:-:S04]  /*0070*/  IMAD R5, R0, R11, R10 ;  /* 0x0000000b00057224 */ /* 0x002fc800078e020a */
[----:B--2---:R-:W-:-:S05]  /*0080*/  IMAD.WIDE R4, R5, 0x8, R8 ;  /* 0x0000000805047825 */ /* 0x004fca00078e0208 */
[----:B------:R-:W2:Y:S02]  /*0090*/  LDG.E.64 R6, desc[UR4][R4.64] ;  /* 0x0000000404067981 */ /* 0x000ea4000c1e1b00 */
[----:B--2---:R-:W-:-:S14]  /*00a0*/  DSETP.GEU.AND P0, PT, R6, RZ, PT ;  /* 0x000000ff0600722a */ /* 0x004fdc0003f0e000 */
[----:B------:R0:W-:Y:S04]  /*00b0*/  @!P0 STG.E.64 desc[UR4][R4.64], RZ ;  /* 0x000000ff04008986 */ /* 0x0001e8000c101b04 */
[----:B------:R-:W2:Y:S02]  /*00c0*/  @!P0 LDG.E R0, desc[UR4][R2.64] ;  /* 0x0000000402008981 */ /* 0x000ea4000c1e1900 */
[----:B--2---:R-:W-:-:S04]  /*00d0*/  IMAD R7, R11, R0, R10 ;  /* 0x000000000b077224 */ /* 0x004fc800078e020a */
[----:B------:R-:W-:-:S05]  /*00e0*/  IMAD.WIDE R8, R7, 0x8, R8 ;  /* 0x0000000807087825 */ /* 0x000fca00078e0208 */
[----:B------:R-:W2:Y:S02]  /*00f0*/  LDG.E.64 R6, desc[UR4][R8.64] ;  /* 0x0000000408067981 */ /* 0x000ea4000c1e1b00 */
[----:B--2---:R-:W-:-:S14]  /*0100*/  DSETP.GT.AND P0, PT, R6, 1, PT ;  /* 0x3ff000000600742a */ /* 0x004fdc0003f04000 */
[----:B0-----:R-:W-:Y:S05]  /*0110*/  @!P0 EXIT ;  /* 0x000000000000894d */ /* 0x001fea0003800000 */
[----:B------:R-:W-:Y:S02]  /*0120*/  MOV R2, 0x0 ;  /* 0x0000000000027802 */ /* 0x000fe40000000f00 */
[----:B------:R-:W-:-:S05]  /*0130*/  MOV R3, 0x3ff00000 ;  /* 0x3ff0000000037802 */ /* 0x000fca0000000f00 */
[----:B------:R-:W-:Y:S01]  /*0140*/  STG.E.64 desc[UR4][R8.64], R2 ;  /* 0x0000000208007986 */ /* 0x000fe2000c101b04 */
[----:B------:R-:W-:Y:S05]  /*0150*/  EXIT ;  /* 0x000000000000794d */ /* 0x000fea0003800000 */
.L_x_1:
        /* <DEDUP_REMOVED lines=10> */
.L_x_1843:


//--------------------- .text.mutate_weights      --------------------------
	.section	.text.mutate_weights,"ax",@progbits
	.align	128
        .global         mutate_weights
        .type           mutate_weights,@function
        .size           mutate_weights,(.L_x_1825 - mutate_weights)
        .other          mutate_weights,@"STO_CUDA_ENTRY STV_DEFAULT"
mutate_weights:
.text.mutate_weights:
[----:B------:R-:W0:Y:S08]  /*0000*/  LDC R1, c[0x0][0x37c] ;  /* 0x0000df00ff017b82 */ /* 0x000e300000000800 */
[----:B------:R-:W1:Y:S01]  /*0010*/  LDC.64 R2, c[0x0][0x388] ;  /* 0x0000e200ff027b82 */ /* 0x000e620000000a00 */
[----:B------:R-:W1:Y:S01]  /*0020*/  LDCU.64 UR6, c[0x0][0x358] ;  /* 0x00006b00ff0677ac */ /* 0x000e620008000a00 */
[----:B0-----:R-:W-:-:S06]  /*0030*/  VIADD R1, R1, 0xffffffd0 ;  /* 0xffffffd001017836 */ /* 0x001fcc0000000000 */
[----:B------:R-:W0:Y:S01]  /*0040*/  LDC.64 R8, c[0x0][0x390] ;  /* 0x0000e400ff087b82 */ /* 0x000e220000000a00 */
[----:B-1----:R-:W2:Y:S04]  /*0050*/  LDG.E R2, desc[UR6][R2.64] ;  /* 0x0000000602027981 */ /* 0x002ea8000c1e1900 */
[----:B0-----:R-:W3:Y:S01]  /*0060*/  LDG.E R0, desc[UR6][R8.64] ;  /* 0x0000000608007981 */ /* 0x001ee2000c1e1900 */
[----:B------:R-:W-:Y:S01]  /*0070*/  IMAD.MOV.U32 R11, RZ, RZ, -0x266e14b1 ;  /* 0xd991eb4fff0b7424 */ /* 0x000fe200078e00ff */
[----:B------:R-:W-:Y:S01]  /*0080*/  BSSY.RECONVERGENT B0, `(.L_x_2) ;  /* 0x0000265000007945 */ /* 0x000fe20003800200 */
[----:B------:R-:W3:Y:S01]  /*0090*/  S2R R13, SR_TID.X ;  /* 0x00000000000d7919 */ /* 0x000ee20000002100 */
[----:B------:R-:W3:Y:S01]  /*00a0*/  S2R R12, SR_TID.Y ;  /* 0x00000000000c7919 */ /* 0x000ee20000002200 */
[----:B--2---:R-:W-:-:S02]  /*00b0*/  LOP3.LUT R4, R2, 0xaad26b49, RZ, 0x3c, !PT ;  /* 0xaad26b4902047812 */ /* 0x004fc400078e3cff */
[----:B------:R-:W-:-:S03]  /*00c0*/  ISETP.GT.AND P0, PT, R2, -0x1, PT ;  /* 0xffffffff0200780c */ /* 0x000fc60003f04270 */
[----:B------:R-:W-:Y:S01]  /*00d0*/  IMAD R10, R4, 0x4182bed5, RZ ;  /* 0x4182bed5040a7824 */ /* 0x000fe200078e02ff */
[----:B------:R-:W-:Y:S01]  /*00e0*/  SEL R11, R11, 0x8bf16996, P0 ;  /* 0x8bf169960b0b7807 */ /* 0x000fe20000000000 */
[----:B---3--:R-:W-:-:S03]  /*00f0*/  IMAD R0, R0, R13, R12 ;  /* 0x0000000d00007224 */ /* 0x008fc600078e020c */
[C---:B------:R-:W-:Y:S01]  /*0100*/  LOP3.LUT R6, R10.reuse, 0x159a55e5, RZ, 0x3c, !PT ;  /* 0x159a55e50a067812 */ /* 0x040fe200078e3cff */
[C---:B------:R-:W-:Y:S01]  /*0110*/  VIADD R7, R11.reuse, 0x1f123bb5 ;  /* 0x1f123bb50b077836 */ /* 0x040fe20000000000 */
[C---:B------:R-:W-:Y:S01]  /*0120*/  IADD3 R2, PT, PT, R11.reuse, 0x64f0c9, R10 ;  /* 0x0064f0c90b027810 */ /* 0x040fe20007ffe00a */
[C---:B------:R-:W-:Y:S01]  /*0130*/  VIADD R5, R10.reuse, 0x583f19 ;  /* 0x00583f190a057836 */ /* 0x040fe20000000000 */
[----:B------:R-:W-:Y:S01]  /*0140*/  LOP3.LUT R4, R11, 0x5491333, RZ, 0x3c, !PT ;  /* 0x054913330b047812 */ /* 0x000fe200078e3cff */
[----:B------:R-:W-:Y:S01]  /*0150*/  VIADD R3, R10, 0x75bcd15 ;  /* 0x075bcd150a037836 */ /* 0x000fe20000000000 */
[----:B------:R0:W-:Y:S01]  /*0160*/  STL.64 [R1+0x8], R6 ;  /* 0x0000080601007387 */ /* 0x0001e20000100a00 */
[----:B------:R-:W-:-:S03]  /*0170*/  ISETP.NE.AND P0, PT, R0, RZ, PT ;  /* 0x000000ff0000720c */ /* 0x000fc60003f05270 */
[----:B------:R0:W-:Y:S04]  /*0180*/  STL.64 [R1+0x10], R4 ;  /* 0x0000100401007387 */ /* 0x0001e80000100a00 */
[----:B------:R0:W-:Y:S06]  /*0190*/  STL.64 [R1], R2 ;  /* 0x0000000201007387 */ /* 0x0001ec0000100a00 */
[----:B------:R-:W-:Y:S05]  /*01a0*/  @!P0 BRA `(.L_x_3) ;  /* 0x0000002400488947 */ /* 0x000fea0003800000 */
[--C-:B------:R-:W-:Y:S01]  /*01b0*/  SHF.R.S32.HI R13, RZ, 0x1f, R0.reuse ;  /* 0x0000001fff0d7819 */ /* 0x100fe20000011400 */
[----:B------:R-:W-:Y:S02]  /*01c0*/  IMAD.MOV.U32 R12, RZ, RZ, R0 ;  /* 0x000000ffff0c7224 */ /* 0x000fe400078e0000 */
[----:B------:R-:W-:-:S07]  /*01d0*/  IMAD.MOV.U32 R9, RZ, RZ, RZ ;  /* 0x000000ffff097224 */ /* 0x000fce00078e00ff */
.L_x_12:
[----:B0-----:R-:W-:Y:S01]  /*01e0*/  LOP3.LUT R4, R12, 0x3, RZ, 0xc0, !PT ;  /* 0x000000030c047812 */ /* 0x001fe200078ec0ff */
[----:B------:R-:W-:Y:S03]  /*01f0*/  BSSY.RECONVERGENT B1, `(.L_x_4) ;  /* 0x0000247000017945 */ /* 0x000fe60003800200 */
[----:B------:R-:W-:-:S04]  /*0200*/  ISETP.NE.U32.AND P0, PT, R4, RZ, PT ;  /* 0x000000ff0400720c */ /* 0x000fc80003f05070 */
[----:B------:R-:W-:-:S13]  /*0210*/  ISETP.NE.AND.EX P0, PT, RZ, RZ, PT, P0 ;  /* 0x000000ffff00720c */ /* 0x000fda0003f05300 */
[----:B------:R-:W-:Y:S05]  /*0220*/  @!P0 BRA `(.L_x_5) ;  /* 0x00000024000c8947 */ /* 0x000fea0003800000 */
[----:B------:R-:W0:Y:S01]  /*0230*/  LDC.64 R10, c[0x4][RZ] ;  /* 0x01000000ff0a7b82 */ /* 0x000e220000000a00 */
[----:B------:R-:W-:Y:S01]  /*0240*/  IMAD.MOV.U32 R8, RZ, RZ, RZ ;  /* 0x000000ffff087224 */ /* 0x000fe200078e00ff */
[----:B------:R-:W-:Y:S02]  /*0250*/  CS2R R4, SRZ ;  /* 0x0000000000047805 */ /* 0x000fe4000001ff00 */
[----:B------:R-:W-:Y:S01]  /*0260*/  CS2R R6, SRZ ;  /* 0x0000000000067805 */ /* 0x000fe2000001ff00 */
[----:B------:R-:W-:Y:S02]  /*0270*/  IMAD.MOV.U32 R3, RZ, RZ, RZ ;  /* 0x000000ffff037224 */ /* 0x000fe400078e00ff */
[----:B0-----:R-:W-:-:S07]  /*0280*/  IMAD.WIDE.U32 R10, R9, 0xc80, R10 ;  /* 0x00000c80090a7825 */ /* 0x001fce00078e000a */
.L_x_7:
[----:B------:R-:W-:-:S06]  /*0290*/  IMAD R16, R8, 0x4, R1 ;  /* 0x0000000408107824 */ /* 0x000fcc00078e0201 */
[----:B------:R-:W5:Y:S01]  /*02a0*/  LDL R16, [R16+0x4] ;  /* 0x0000040010107983 */ /* 0x000f620000100800 */
[----:B------:R-:W-:-:S05]  /*02b0*/  UMOV UR4, URZ ;  /* 0x000000ff00047c82 */ /* 0x000fca0008000000 */
.L_x_6:
[----:B-----5:R-:W-:Y:S01]  /*02c0*/  SHF.R.U32.HI R21, RZ, UR4, R16 ;  /* 0x00000004ff157c19 */ /* 0x020fe20008011610 */
[----:B------:R-:W-:-:S03]  /*02d0*/  IMAD.SHL.U32 R14, R8, 0x20, RZ ;  /* 0x00000020080e7824 */ /* 0x000fc600078e00ff */
[----:B------:R-:W-:Y:S01]  /*02e0*/  LOP3.LUT R15, R21, 0x1, RZ, 0xc0, !PT ;  /* 0x00000001150f7812 */ /* 0x000fe200078ec0ff */
[----:B------:R-:W-:-:S03]  /*02f0*/  VIADD R14, R14, UR4 ;  /* 0x000000040e0e7c36 */ /* 0x000fc60008000000 */
[----:B------:R-:W-:Y:S01]  /*0300*/  ISETP.NE.U32.AND P0, PT, R15, 0x1, PT ;  /* 0x000000010f00780c */ /* 0x000fe20003f05070 */
[----:B------:R-:W-:-:S03]  /*0310*/  IMAD R15, R14, 0x5, RZ ;  /* 0x000000050e0f7824 */ /* 0x000fc600078e02ff */
[----:B------:R-:W-:Y:S01]  /*0320*/  R2P PR, R21, 0x7e ;  /* 0x0000007e15007804 */ /* 0x000fe20000000000 */
[----:B------:R-:W-:-:S08]  /*0330*/  IMAD.WIDE.U32 R14, R15, 0x4, R10 ;  /* 0x000000040f0e7825 */ /* 0x000fd000078e000a */
[----:B------:R-:W2:Y:S04]  /*0340*/  @!P0 LDG.E R20, desc[UR6][R14.64+0x10] ;  /* 0x000010060e148981 */ /* 0x000ea8000c1e1900 */
[----:B------:R-:W3:Y:S04]  /*0350*/  @P1 LDG.E R22, desc[UR6][R14.64+0x24] ;  /* 0x000024060e161981 */ /* 0x000ee8000c1e1900 */
[----:B------:R-:W4:Y:S04]  /*0360*/  @P2 LDG.E R24, desc[UR6][R14.64+0x38] ;  /* 0x000038060e182981 */ /* 0x000f28000c1e1900 */
[----:B------:R-:W4:Y:S04]  /*0370*/  @P3 LDG.E R26, desc[UR6][R14.64+0x4c] ;  /* 0x00004c060e1a3981 */ /* 0x000f28000c1e1900 */
[----:B------:R-:W4:Y:S04]  /*0380*/  @P4 LDG.E R28, desc[UR6][R14.64+0x60] ;  /* 0x000060060e1c4981 */ /* 0x000f28000c1e1900 */
[----:B------:R-:W4:Y:S04]  /*0390*/  @!P0 LDG.E R18, desc[UR6][R14.64] ;  /* 0x000000060e128981 */ /* 0x000f28000c1e1900 */
[----:B------:R-:W4:Y:S04]  /*03a0*/  @!P0 LDG.E R17, desc[UR6][R14.64+0x4] ;  /* 0x000004060e118981 */ /* 0x000f28000c1e1900 */
[----:B------:R-:W4:Y:S04]  /*03b0*/  @P5 LDG.E R19, desc[UR6][R14.64+0x74] ;  /* 0x000074060e135981 */ /* 0x000f28000c1e1900 */
[----:B------:R-:W4:Y:S04]  /*03c0*/  @P1 LDG.E R23, desc[UR6][R14.64+0x20] ;  /* 0x000020060e171981 */ /* 0x000f28000c1e1900 */
[----:B------:R-:W4:Y:S01]  /*03d0*/  @P3 LDG.E R25, desc[UR6][R14.64+0x48] ;  /* 0x000048060e193981 */ /* 0x000f22000c1e1900 */
[----:B--2---:R-:W-:-:S03]  /*03e0*/  @!P0 LOP3.LUT R5, R5, R20, RZ, 0x3c, !PT ;  /* 0x0000001405058212 */ /* 0x004fc600078e3cff */
[----:B------:R-:W2:Y:S01]  /*03f0*/  @P1 LDG.E R20, desc[UR6][R14.64+0x14] ;  /* 0x000014060e141981 */ /* 0x000ea2000c1e1900 */
[----:B---3--:R-:W-:-:S03]  /*0400*/  @P1 LOP3.LUT R5, R5, R22, RZ, 0x3c, !PT ;  /* 0x0000001605051212 */ /* 0x008fc600078e3cff */
[----:B------:R-:W3:Y:S01]  /*0410*/  @P1 LDG.E R22, desc[UR6][R14.64+0x1c] ;  /* 0x00001c060e161981 */ /* 0x000ee2000c1e1900 */
[----:B----4-:R-:W-:-:S03]  /*0420*/  @P2 LOP3.LUT R5, R5, R24, RZ, 0x3c, !PT ;  /* 0x0000001805052212 */ /* 0x010fc600078e3cff */
[----:B------:R-:W4:Y:S01]  /*0430*/  @P2 LDG.E R24, desc[UR6][R14.64+0x28] ;  /* 0x000028060e182981 */ /* 0x000f22000c1e1900 */
[----:B------:R-:W-:-:S03]  /*0440*/  @P3 LOP3.LUT R5, R5, R26, RZ, 0x3c, !PT ;  /* 0x0000001a05053212 */ /* 0x000fc600078e3cff */
[----:B------:R-:W3:Y:S01]  /*0450*/  @P6 LDG.E R26, desc[UR6][R14.64+0x88] ;  /* 0x000088060e1a6981 */ /* 0x000ee2000c1e1900 */
[----:B------:R-:W-:Y:S02]  /*0460*/  @P4 LOP3.LUT R5, R5, R28, RZ, 0x3c, !PT ;  /* 0x0000001c05054212 */ /* 0x000fe400078e3cff */
[----:B------:R-:W-:Y:S02]  /*0470*/  @!P0 LOP3.LUT R3, R3, R18, RZ, 0x3c, !PT ;  /* 0x0000001203038212 */ /* 0x000fe400078e3cff */
[----:B------:R-:W3:Y:S01]  /*0480*/  @!P0 LDG.E R18, desc[UR6][R14.64+0x8] ;  /* 0x000008060e128981 */ /* 0x000ee2000c1e1900 */
[----:B------:R-:W-:-:S03]  /*0490*/  @!P0 LOP3.LUT R6, R6, R17, RZ, 0x3c, !PT ;  /* 0x0000001106068212 */ /* 0x000fc600078e3cff */
[----:B------:R-:W3:Y:S01]  /*04a0*/  @!P0 LDG.E R17, desc[UR6][R14.64+0xc] ;  /* 0x00000c060e118981 */ /* 0x000ee2000c1e1900 */
[----:B------:R-:W-:-:S03]  /*04b0*/  @P5 LOP3.LUT R5, R5, R19, RZ, 0x3c, !PT ;  /* 0x0000001305055212 */ /* 0x000fc600078e3cff */
[----:B------:R-:W3:Y:S01]  /*04c0*/  @P1 LDG.E R19, desc[UR6][R14.64+0x18] ;  /* 0x000018060e131981 */ /* 0x000ee2000c1e1900 */
[----:B--2---:R-:W-:-:S03]  /*04d0*/  @P1 LOP3.LUT R3, R3, R20, RZ, 0x3c, !PT ;  /* 0x0000001403031212 */ /* 0x004fc600078e3cff */
[----:B------:R-:W2:Y:S01]  /*04e0*/  @P3 LDG.E R20, desc[UR6][R14.64+0x3c] ;  /* 0x00003c060e143981 */ /* 0x000ea2000c1e1900 */
[----:B----4-:R-:W-:-:S03]  /*04f0*/  @P2 LOP3.LUT R3, R3, R24, RZ, 0x3c, !PT ;  /* 0x0000001803032212 */ /* 0x010fc600078e3cff */
[----:B------:R-:W4:Y:S01]  /*0500*/  @P4 LDG.E R24, desc[UR6][R14.64+0x50] ;  /* 0x000050060e184981 */ /* 0x000f22000c1e1900 */
[----:B---3--:R-:W-:-:S03]  /*0510*/  @!P0 LOP3.LUT R7, R7, R18, RZ, 0x3c, !PT ;  /* 0x0000001207078212 */ /* 0x008fc600078e3cff */
[----:B------:R-:W3:Y:S01]  /*0520*/  @P2 LDG.E R18, desc[UR6][R14.64+0x30] ;  /* 0x000030060e122981 */ /* 0x000ee2000c1e1900 */
[----:B------:R-:W-:-:S03]  /*0530*/  @!P0 LOP3.LUT R4, R4, R17, RZ, 0x3c, !PT ;  /* 0x0000001104048212 */ /* 0x000fc600078e3cff */
[----:B------:R-:W3:Y:S01]  /*0540*/  @P2 LDG.E R17, desc[UR6][R14.64+0x2c] ;  /* 0x00002c060e112981 */ /* 0x000ee2000c1e1900 */
[----:B------:R-:W-:-:S03]  /*0550*/  @P1 LOP3.LUT R6, R6, R19, RZ, 0x3c, !PT ;  /* 0x0000001306061212 */ /* 0x000fc600078e3cff */
[----:B------:R-:W3:Y:S01]  /*0560*/  @P2 LDG.E R19, desc[UR6][R14.64+0x34] ;  /* 0x000034060e132981 */ /* 0x000ee2000c1e1900 */
[----:B------:R-:W-:Y:S02]  /*0570*/  @P1 LOP3.LUT R7, R7, R22, RZ, 0x3c, !PT ;  /* 0x0000001607071212 */ /* 0x000fe400078e3cff */
[----:B------:R-:W-:Y:S01]  /*0580*/  @P1 LOP3.LUT R4, R4, R23, RZ, 0x3c, !PT ;  /* 0x0000001704041212 */ /* 0x000fe200078e3cff */
[----:B------:R-:W3:Y:S04]  /*0590*/  @P3 LDG.E R22, desc[UR6][R14.64+0x44] ;  /* 0x000044060e163981 */ /* 0x000ee8000c1e1900 */
[----:B------:R-:W3:Y:S01]  /*05a0*/  @P3 LDG.E R23, desc[UR6][R14.64+0x40] ;  /* 0x000040060e173981 */ /* 0x000ee2000c1e1900 */
[----:B--2---:R-:W-:-:S03]  /*05b0*/  @P3 LOP3.LUT R3, R3, R20, RZ, 0x3c, !PT ;  /* 0x0000001403033212 */ /* 0x004fc600078e3cff */
[----:B------:R-:W2:Y:S01]  /*05c0*/  @P5 LDG.E R20, desc[UR6][R14.64+0x64] ;  /* 0x000064060e145981 */ /* 0x000ea2000c1e1900 */
[----:B----4-:R-:W-:-:S03]  /*05d0*/  @P4 LOP3.LUT R3, R3, R24, RZ, 0x3c, !PT ;  /* 0x0000001803034212 */ /* 0x010fc600078e3cff */
[----:B------:R-:W4:Y:S01]  /*05e0*/  @P6 LDG.E R24, desc[UR6][R14.64+0x78] ;  /* 0x000078060e186981 */ /* 0x000f22000c1e1900 */
[----:B---3--:R-:W-:-:S03]  /*05f0*/  @P2 LOP3.LUT R7, R7, R18, RZ, 0x3c, !PT ;  /* 0x0000001207072212 */ /* 0x008fc600078e3cff */
[----:B------:R-:W3:Y:S01]  /*0600*/  @P4 LDG.E R18, desc[UR6][R14.64+0x58] ;  /* 0x000058060e124981 */ /* 0x000ee2000c1e1900 */
[----:B------:R-:W-:-:S03]  /*0610*/  @P2 LOP3.LUT R6, R6, R17, RZ, 0x3c, !PT ;  /* 0x0000001106062212 */ /* 0x000fc600078e3cff */
[----:B------:R-:W3:Y:S01]  /*0620*/  @P4 LDG.E R17, desc[UR6][R14.64+0x54] ;  /* 0x000054060e114981 */ /* 0x000ee2000c1e1900 */
[----:B------:R-:W-:-:S03]  /*0630*/  @P2 LOP3.LUT R4, R4, R19, RZ, 0x3c, !PT ;  /* 0x0000001304042212 */ /* 0x000fc600078e3cff */
[----:B------:R-:W3:Y:S01]  /*0640*/  @P4 LDG.E R19, desc[UR6][R14.64+0x5c] ;  /* 0x00005c060e134981 */ /* 0x000ee2000c1e1900 */
[----:B------:R-:W-:Y:S02]  /*0650*/  @P3 LOP3.LUT R7, R7, R22, RZ, 0x3c, !PT ;  /* 0x0000001607073212 */ /* 0x000fe400078e3cff */
[----:B------:R-:W-:Y:S01]  /*0660*/  @P3 LOP3.LUT R4, R4, R25, RZ, 0x3c, !PT ;  /* 0x0000001904043212 */ /* 0x000fe200078e3cff */
[----:B------:R-:W3:Y:S01]  /*0670*/  @P5 LDG.E R22, desc[UR6][R14.64+0x6c] ;  /* 0x00006c060e165981 */ /* 0x000ee2000c1e1900 */
[----:B------:R-:W-:-:S03]  /*0680*/  @P3 LOP3.LUT R6, R6, R23, RZ, 0x3c, !PT ;  /* 0x0000001706063212 */ /* 0x000fc600078e3cff */
[----:B------:R-:W3:Y:S04]  /*0690*/  @P5 LDG.E R23, desc[UR6][R14.64+0x68] ;  /* 0x000068060e175981 */ /* 0x000ee8000c1e1900 */
[----:B------:R-:W3:Y:S01]  /*06a0*/  @P5 LDG.E R25, desc[UR6][R14.64+0x70] ;  /* 0x000070060e195981 */ /* 0x000ee2000c1e1900 */
[----:B------:R-:W-:Y:S02]  /*06b0*/  LOP3.LUT P0, RZ, R21, 0x80, RZ, 0xc0, !PT ;  /* 0x0000008015ff7812 */ /* 0x000fe4000780c0ff */
[----:B--2---:R-:W-:-:S11]  /*06c0*/  @P5 LOP3.LUT R3, R3, R20, RZ, 0x3c, !PT ;  /* 0x0000001403035212 */ /* 0x004fd600078e3cff */
        /* <DEDUP_REMOVED lines=15> */
[----:B------:R-:W-:Y:S02]  /*07c0*/  @P6 LOP3.LUT R5, R5, R26, RZ, 0x3c, !PT ;  /* 0x0000001a05056212 */ /* 0x000fe400078e3cff */
[----:B--2---:R-:W-:Y:S02]  /*07d0*/  @P0 LOP3.LUT R3, R3, R20, RZ, 0x3c, !PT ;  /* 0x0000001403030212 */ /* 0x004fe400078e3cff */
[----:B----4-:R-:W-:Y:S02]  /*07e0*/  @P0 LOP3.LUT R5, R5, R24, RZ, 0x3c, !PT ;  /* 0x0000001805050212 */ /* 0x010fe400078e3cff */
[----:B---3--:R-:W-:Y:S02]  /*07f0*/  @P6 LOP3.LUT R7, R7, R18, RZ, 0x3c, !PT ;  /* 0x0000001207076212 */ /* 0x008fe400078e3cff */
[----:B------:R-:W-:Y:S02]  /*0800*/  @P6 LOP3.LUT R6, R6, R17, RZ, 0x3c, !PT ;  /* 0x0000001106066212 */ /* 0x000fe400078e3cff */
[----:B------:R-:W-:-:S02]  /*0810*/  @P6 LOP3.LUT R4, R4, R19, RZ, 0x3c, !PT ;  /* 0x0000001304046212 */ /* 0x000fc400078e3cff */
[----:B------:R-:W-:Y:S02]  /*0820*/  @P0 LOP3.LUT R7, R7, R22, RZ, 0x3c, !PT ;  /* 0x0000001607070212 */ /* 0x000fe400078e3cff */
[----:B------:R-:W-:Y:S02]  /*0830*/  @P0 LOP3.LUT R6, R6, R23, RZ, 0x3c, !PT ;  /* 0x0000001706060212 */ /* 0x000fe400078e3cff */
[----:B------:R-:W-:Y:S02]  /*0840*/  @P0 LOP3.LUT R4, R4, R25, RZ, 0x3c, !PT ;  /* 0x0000001904040212 */ /* 0x000fe400078e3cff */
[----:B------:R-:W-:-:S13]  /*0850*/  R2P PR, R21.B1, 0x7f ;  /* 0x0000007f15007804 */ /* 0x000fda0000001000 */
[----:B------:R-:W2:Y:S04]  /*0860*/  @P0 LDG.E R18, desc[UR6][R14.64+0xa0] ;  /* 0x0000a0060e120981 */ /* 0x000ea8000c1e1900 */
[----:B------:R-:W3:Y:S04]  /*0870*/  @P0 LDG.E R17, desc[UR6][R14.64+0xa4] ;  /* 0x0000a4060e110981 */ /* 0x000ee8000c1e1900 */
[----:B------:R-:W4:Y:S04]  /*0880*/  @P0 LDG.E R20, desc[UR6][R14.64+0xa8] ;  /* 0x0000a8060e140981 */ /* 0x000f28000c1e1900 */
[----:B------:R-:W4:Y:S04]  /*0890*/  @P0 LDG.E R19, desc[UR6][R14.64+0xac] ;  /* 0x0000ac060e130981 */ /* 0x000f28000c1e1900 */
[----:B------:R-:W4:Y:S04]  /*08a0*/  @P0 LDG.E R22, desc[UR6][R14.64+0xb0] ;  /* 0x0000b0060e160981 */ /* 0x000f28000c1e1900 */
[----:B------:R-:W4:Y:S04]  /*08b0*/  @P1 LDG.E R24, desc[UR6][R14.64+0xb4] ;  /* 0x0000b4060e181981 */ /* 0x000f28000c1e1900 */
[----:B------:R-:W4:Y:S04]  /*08c0*/  @P1 LDG.E R26, desc[UR6][R14.64+0xbc] ;  /* 0x0000bc060e1a1981 */ /* 0x000f28000c1e1900 */
[----:B------:R-:W4:Y:S04]  /*08d0*/  @P1 LDG.E R23, desc[UR6][R14.64+0xb8] ;  /* 0x0000b8060e171981 */ /* 0x000f28000c1e1900 */
[----:B------:R-:W4:Y:S04]  /*08e0*/  @P1 LDG.E R28, desc[UR6][R14.64+0xc4] ;  /* 0x0000c4060e1c1981 */ /* 0x000f28000c1e1900 */
[----:B------:R-:W4:Y:S01]  /*08f0*/  @P1 LDG.E R25, desc[UR6][R14.64+0xc0] ;  /* 0x0000c0060e191981 */ /* 0x000f22000c1e1900 */
[----:B--2---:R-:W-:-:S03]  /*0900*/  @P0 LOP3.LUT R3, R3, R18, RZ, 0x3c, !PT ;  /* 0x0000001203030212 */ /* 0x004fc600078e3cff */
[----:B------:R-:W2:Y:S01]  /*0910*/  @P2 LDG.E R18, desc[UR6][R14.64+0xc8] ;  /* 0x0000c8060e122981 */ /* 0x000ea2000c1e1900 */
[----:B---3--:R-:W-:-:S03]  /*0920*/  @P0 LOP3.LUT R6, R6, R17, RZ, 0x3c, !PT ;  /* 0x0000001106060212 */ /* 0x008fc600078e3cff */
[----:B------:R-:W3:Y:S01]  /*0930*/  @P2 LDG.E R17, desc[UR6][R14.64+0xcc] ;  /* 0x0000cc060e112981 */ /* 0x000ee2000c1e1900 */
[----:B----4-:R-:W-:-:S03]  /*0940*/  @P0 LOP3.LUT R7, R7, R20, RZ, 0x3c, !PT ;  /* 0x0000001407070212 */ /* 0x010fc600078e3cff */
[----:B------:R-:W4:Y:S01]  /*0950*/  @P3 LDG.E R20, desc[UR6][R14.64+0xec] ;  /* 0x0000ec060e143981 */ /* 0x000f22000c1e1900 */
[----:B------:R-:W-:-:S03]  /*0960*/  @P0 LOP3.LUT R4, R4, R19, RZ, 0x3c, !PT ;  /* 0x0000001304040212 */ /* 0x000fc600078e3cff */
[----:B------:R-:W4:Y:S01]  /*0970*/  @P2 LDG.E R19, desc[UR6][R14.64+0xd4] ;  /* 0x0000d4060e132981 */ /* 0x000f22000c1e1900 */
[----:B------:R-:W-:Y:S02]  /*0980*/  @P0 LOP3.LUT R5, R5, R22, RZ, 0x3c, !PT ;  /* 0x0000001605050212 */ /* 0x000fe400078e3cff */
[----:B------:R-:W-:Y:S01]  /*0990*/  LOP3.LUT P0, RZ, R21, 0x8000, RZ, 0xc0, !PT ;  /* 0x0000800015ff7812 */ /* 0x000fe2000780c0ff */
[----:B------:R-:W4:Y:S01]  /*09a0*/  @P2 LDG.E R22, desc[UR6][R14.64+0xd0] ;  /* 0x0000d0060e162981 */ /* 0x000f22000c1e1900 */
[----:B------:R-:W-:-:S03]  /*09b0*/  @P1 LOP3.LUT R3, R3, R24, RZ, 0x3c, !PT ;  /* 0x0000001803031212 */ /* 0x000fc600078e3cff */
[----:B------:R-:W4:Y:S01]  /*09c0*/  @P3 LDG.E R21, desc[UR6][R14.64+0xe0] ;  /* 0x0000e0060e153981 */ /* 0x000f22000c1e1900 */
[----:B------:R-:W-:-:S03]  /*09d0*/  @P1 LOP3.LUT R7, R7, R26, RZ, 0x3c, !PT ;  /* 0x0000001a07071212 */ /* 0x000fc600078e3cff */
[----:B------:R-:W4:Y:S01]  /*09e0*/  @P2 LDG.E R24, desc[UR6][R14.64+0xd8] ;  /* 0x0000d8060e182981 */ /* 0x000f22000c1e1900 */
[----:B------:R-:W-:-:S03]  /*09f0*/  @P1 LOP3.LUT R6, R6, R23, RZ, 0x3c, !PT ;  /* 0x0000001706061212 */ /* 0x000fc600078e3cff */
[----:B------:R-:W4:Y:S01]  /*0a00*/  @P3 LDG.E R26, desc[UR6][R14.64+0xdc] ;  /* 0x0000dc060e1a3981 */ /* 0x000f22000c1e1900 */
[----:B------:R-:W-:-:S03]  /*0a10*/  @P1 LOP3.LUT R5, R5, R28, RZ, 0x3c, !PT ;  /* 0x0000001c05051212 */ /* 0x000fc600078e3cff */
[----:B------:R-:W4:Y:S04]  /*0a20*/  @P3 LDG.E R28, desc[UR6][R14.64+0xe4] ;  /* 0x0000e4060e1c3981 */ /* 0x000f28000c1e1900 */
[----:B------:R-:W4:Y:S01]  /*0a30*/  @P3 LDG.E R23, desc[UR6][R14.64+0xe8] ;  /* 0x0000e8060e173981 */ /* 0x000f22000c1e1900 */
[----:B--2---:R-:W-:-:S03]  /*0a40*/  @P2 LOP3.LUT R3, R3, R18, RZ, 0x3c, !PT ;  /* 0x0000001203032212 */ /* 0x004fc600078e3cff */
[----:B------:R-:W2:Y:S01]  /*0a50*/  @P4 LDG.E R18, desc[UR6][R14.64+0xf0] ;  /* 0x0000f0060e124981 */ /* 0x000ea2000c1e1900 */
[----:B---3--:R-:W-:Y:S02]  /*0a60*/  @P2 LOP3.LUT R6, R6, R17, RZ, 0x3c, !PT ;  /* 0x0000001106062212 */ /* 0x008fe400078e3cff */
[----:B------:R-:W-:Y:S01]  /*0a70*/  @P1 LOP3.LUT R4, R4, R25, RZ, 0x3c, !PT ;  /* 0x0000001904041212 */ /* 0x000fe200078e3cff */
[----:B------:R-:W3:Y:S03]  /*0a80*/  @P5 LDG.E R17, desc[UR6][R14.64+0x110] ;  /* 0x000110060e115981 */ /* 0x000ee6000c1e1900 */
[----:B----4-:R-:W-:Y:S02]  /*0a90*/  @P2 LOP3.LUT R4, R4, R19, RZ, 0x3c, !PT ;  /* 0x0000001304042212 */ /* 0x010fe400078e3cff */
[----:B------:R-:W4:Y:S01]  /*0aa0*/  @P4 LDG.E R19, desc[UR6][R14.64+0xf4] ;  /* 0x0000f4060e134981 */ /* 0x000f22000c1e1900 */
        /* <DEDUP_REMOVED lines=12> */
[----:B--2---:R-:W-:-:S03]  /*0b70*/  @P4 LOP3.LUT R3, R3, R18, RZ, 0x3c, !PT ;  /* 0x0000001203034212 */ /* 0x004fc600078e3cff */
[----:B------:R-:W2:Y:S01]  /*0b80*/  @P5 LDG.E R18, desc[UR6][R14.64+0x114] ;  /* 0x000114060e125981 */ /* 0x000ea2000c1e1900 */
[----:B------:R-:W-:-:S03]  /*0b90*/  @P3 LOP3.LUT R5, R5, R20, RZ, 0x3c, !PT ;  /* 0x0000001405053212 */ /* 0x000fc600078e3cff */
[----:B------:R-:W2:Y:S01]  /*0ba0*/  @P6 LDG.E R20, desc[UR6][R14.64+0x118] ;  /* 0x000118060e146981 */ /* 0x000ea2000c1e1900 */
[----:B----4-:R-:W-:-:S03]  /*0bb0*/  @P4 LOP3.LUT R6, R6, R19, RZ, 0x3c, !PT ;  /* 0x0000001306064212 */ /* 0x010fc600078e3cff */
[----:B------:R-:W4:Y:S01]  /*0bc0*/  @P6 LDG.E R19, desc[UR6][R14.64+0x11c] ;  /* 0x00011c060e136981 */ /* 0x000f22000c1e1900 */
[----:B---3--:R-:W-:-:S03]  /*0bd0*/  @P4 LOP3.LUT R7, R7, R22, RZ, 0x3c, !PT ;  /* 0x0000001607074212 */ /* 0x008fc600078e3cff */
[----:B------:R-:W3:Y:S01]  /*0be0*/  @P6 LDG.E R22, desc[UR6][R14.64+0x120] ;  /* 0x000120060e166981 */ /* 0x000ee2000c1e1900 */
[----:B------:R-:W-:-:S03]  /*0bf0*/  @P4 LOP3.LUT R4, R4, R21, RZ, 0x3c, !PT ;  /* 0x0000001504044212 */ /* 0x000fc600078e3cff */
[----:B------:R-:W3:Y:S01]  /*0c00*/  @P0 LDG.E R21, desc[UR6][R14.64+0x130] ;  /* 0x000130060e150981 */ /* 0x000ee2000c1e1900 */
[----:B------:R-:W-:Y:S02]  /*0c10*/  @P4 LOP3.LUT R5, R5, R24, RZ, 0x3c, !PT ;  /* 0x0000001805054212 */ /* 0x000fe400078e3cff */
[----:B------:R-:W-:Y:S01]  /*0c20*/  @P5 LOP3.LUT R4, R4, R17, RZ, 0x3c, !PT ;  /* 0x0000001104045212 */ /* 0x000fe200078e3cff */
[----:B------:R-:W3:Y:S01]  /*0c30*/  @P6 LDG.E R24, desc[UR6][R14.64+0x128] ;  /* 0x000128060e186981 */ /* 0x000ee2000c1e1900 */
[----:B------:R-:W-:-:S03]  /*0c40*/  @P5 LOP3.LUT R3, R3, R26, RZ, 0x3c, !PT ;  /* 0x0000001a03035212 */ /* 0x000fc600078e3cff */
[----:B------:R-:W3:Y:S01]  /*0c50*/  @P6 LDG.E R17, desc[UR6][R14.64+0x124] ;  /* 0x000124060e116981 */ /* 0x000ee2000c1e1900 */
[----:B------:R-:W-:-:S03]  /*0c60*/  @P5 LOP3.LUT R7, R7, R28, RZ, 0x3c, !PT ;  /* 0x0000001c07075212 */ /* 0x000fc600078e3cff */
[----:B------:R-:W3:Y:S01]  /*0c70*/  @P0 LDG.E R26, desc[UR6][R14.64+0x12c] ;  /* 0x00012c060e1a0981 */ /* 0x000ee2000c1e1900 */
[----:B------:R-:W-:-:S03]  /*0c80*/  @P5 LOP3.LUT R6, R6, R23, RZ, 0x3c, !PT ;  /* 0x0000001706065212 */ /* 0x000fc600078e3cff */
[----:B------:R-:W3:Y:S04]  /*0c90*/  @P0 LDG.E R28, desc[UR6][R14.64+0x13c] ;  /* 0x00013c060e1c0981 */ /* 0x000ee8000c1e1900 */
[----:B------:R-:W3:Y:S01]  /*0ca0*/  @P0 LDG.E R23, desc[UR6][R14.64+0x138] ;  /* 0x000138060e170981 */ /* 0x000ee2000c1e1900 */
[----:B--2---:R-:W-:-:S03]  /*0cb0*/  @P5 LOP3.LUT R5, R5, R18, RZ, 0x3c, !PT ;  /* 0x0000001205055212 */ /* 0x004fc600078e3cff */
[----:B------:R-:W2:Y:S01]  /*0cc0*/  @P0 LDG.E R18, desc[UR6][R14.64+0x134] ;  /* 0x000134060e120981 */ /* 0x000ea2000c1e1900 */
[----:B------:R-:W-:-:S04]  /*0cd0*/  UIADD3 UR4, UPT, UPT, UR4, 0x10, URZ ;  /* 0x0000001004047890 */ /* 0x000fc8000fffe0ff */
[----:B------:R-:W-:Y:S01]  /*0ce0*/  UISETP.NE.AND UP0, UPT, UR4, 0x20, UPT ;  /* 0x000000200400788c */ /* 0x000fe2000bf05270 */
[----:B------:R-:W-:Y:S02]  /*0cf0*/  @P6 LOP3.LUT R3, R3, R20, RZ, 0x3c, !PT ;  /* 0x0000001403036212 */ /* 0x000fe400078e3cff */
[----:B----4-:R-:W-:Y:S02]  /*0d00*/  @P6 LOP3.LUT R6, R6, R19, RZ, 0x3c, !PT ;  /* 0x0000001306066212 */ /* 0x010fe400078e3cff */
[----:B---3--:R-:W-:Y:S02]  /*0d10*/  @P6 LOP3.LUT R7, R7, R22, RZ, 0x3c, !PT ;  /* 0x0000001607076212 */ /* 0x008fe400078e3cff */
[----:B------:R-:W-:Y:S02]  /*0d20*/  @P0 LOP3.LUT R6, R6, R21, RZ, 0x3c, !PT ;  /* 0x0000001506060212 */ /* 0x000fe400078e3cff */
[----:B------:R-:W-:Y:S02]  /*0d30*/  @P6 LOP3.LUT R5, R5, R24, RZ, 0x3c, !PT ;  /* 0x0000001805056212 */ /* 0x000fe400078e3cff */
[----:B------:R-:W-:-:S02]  /*0d40*/  @P6 LOP3.LUT R4, R4, R17, RZ, 0x3c, !PT ;  /* 0x0000001104046212 */ /* 0x000fc400078e3cff */
[----:B------:R-:W-:Y:S02]  /*0d50*/  @P0 LOP3.LUT R3, R3, R26, RZ, 0x3c, !PT ;  /* 0x0000001a03030212 */ /* 0x000fe400078e3cff */
[----:B------:R-:W-:Y:S02]  /*0d60*/  @P0 LOP3.LUT R5, R5, R28, RZ, 0x3c, !PT ;  /* 0x0000001c05050212 */ /* 0x000fe400078e3cff */
[----:B------:R-:W-:Y:S02]  /*0d70*/  @P0 LOP3.LUT R4, R4, R23, RZ, 0x3c, !PT ;  /* 0x0000001704040212 */ /* 0x000fe400078e3cff */
[----:B--2---:R-:W-:Y:S01]  /*0d80*/  @P0 LOP3.LUT R7, R7, R18, RZ, 0x3c, !PT ;  /* 0x0000001207070212 */ /* 0x004fe200078e3cff */
[----:B------:R-:W-:Y:S06]  /*0d90*/  BRA.U UP0, `(.L_x_6) ;  /* 0xfffffff500487547 */ /* 0x000fec000b83ffff */
[----:B------:R-:W-:-:S05]  /*0da0*/  VIADD R8, R8, 0x1 ;  /* 0x0000000108087836 */ /* 0x000fca0000000000 */
[----:B------:R-:W-:-:S13]  /*0db0*/  ISETP.NE.AND P0, PT, R8, 0x5, PT ;  /* 0x000000050800780c */ /* 0x000fda0003f05270 */
[----:B------:R-:W-:Y:S05]  /*0dc0*/  @P0 BRA `(.L_x_7) ;  /* 0xfffffff400300947 */ /* 0x000fea000383ffff */
[----:B------:R-:W-:Y:S01]  /*0dd0*/  LOP3.LUT R8, R12, 0x3, RZ, 0xc0, !PT ;  /* 0x000000030c087812 */ /* 0x000fe200078ec0ff */
[----:B------:R0:W-:Y:S03]  /*0de0*/  STL.64 [R1+0x8], R6 ;  /* 0x0000080601007387 */ /* 0x0001e60000100a00 */
[----:B------:R-:W-:Y:S01]  /*0df0*/  ISETP.NE.U32.AND P0, PT, R8, 0x1, PT ;  /* 0x000000010800780c */ /* 0x000fe20003f05070 */
[----:B------:R0:W-:Y:S03]  /*0e00*/  STL.64 [R1+0x10], R4 ;  /* 0x0000100401007387 */ /* 0x0001e60000100a00 */
[----:B------:R-:W-:Y:S01]  /*0e10*/  ISETP.NE.AND.EX P0, PT, RZ, RZ, PT, P0 ;  /* 0x000000ffff00720c */ /* 0x000fe20003f05300 */
[----:B------:R0:W-:-:S12]  /*0e20*/  STL [R1+0x4], R3 ;  /* 0x0000040301007387 */ /* 0x0001d80000100800 */
[----:B0-----:R-:W-:Y:S05]  /*0e30*/  @!P0 BRA `(.L_x_5) ;  /* 0x0000001800088947 */ /* 0x001fea0003800000 */
[----:B------:R-:W-:Y:S01]  /*0e40*/  UMOV UR4, URZ ;  /* 0x000000ff00047c82 */ /* 0x000fe20008000000 */
[----:B------:R-:W-:Y:S01]  /*0e50*/  UMOV UR5, URZ ;  /* 0x000000ff00057c82 */ /* 0x000fe20008000000 */
[----:B------:R-:W-:Y:S02]  /*0e60*/  IMAD.MOV.U32 R8, RZ, RZ, RZ ;  /* 0x000000ffff087224 */ /* 0x000fe400078e00ff */
[----:B------:R-:W-:Y:S02]  /*0e70*/  IMAD.MOV.U32 R4, RZ, RZ, RZ ;  /* 0x000000ffff047224 */ /* 0x000fe400078e00ff */
[----:B------:R-:W-:Y:S02]  /*0e80*/  IMAD.MOV.U32 R7, RZ, RZ, RZ ;  /* 0x000000ffff077224 */ /* 0x000fe400078e00ff */
[----:B------:R-:W-:Y:S02]  /*0e90*/  IMAD.MOV.U32 R3, RZ, RZ, RZ ;  /* 0x000000ffff037224 */ /* 0x000fe400078e00ff */
[----:B------:R-:W-:-:S02]  /*0ea0*/  IMAD.U32 R5, RZ, RZ, UR4 ;  /* 0x00000004ff057e24 */ /* 0x000fc4000f8e00ff */
[----:B------:R-:W-:-:S07]  /*0eb0*/  IMAD.U32 R6, RZ, RZ, UR5 ;  /* 0x00000005ff067e24 */ /* 0x000fce000f8e00ff */
.L_x_9:
[----:B------:R-:W-:-:S06]  /*0ec0*/  IMAD R16, R8, 0x4, R1 ;  /* 0x0000000408107824 */ /* 0x000fcc00078e0201 */
[----:B------:R-:W5:Y:S01]  /*0ed0*/  LDL R16, [R16+0x4] ;  /* 0x0000040010107983 */ /* 0x000f620000100800 */
[----:B------:R-:W-:-:S05]  /*0ee0*/  UMOV UR4, URZ ;  /* 0x000000ff00047c82 */ /* 0x000fca0008000000 */
.L_x_8:
        /* <DEDUP_REMOVED lines=178> */
[----:B------:R0:W-:Y:S03]  /*1a10*/  STL [R1+0x4], R3 ;  /* 0x0000040301007387 */ /* 0x0001e60000100800 */
[----:B------:R-:W-:Y:S01]  /*1a20*/  ISETP.NE.U32.AND P0, PT, R8, 0x3, PT ;  /* 0x000000030800780c */ /* 0x000fe20003f05070 */
[----:B------:R0:W-:Y:S03]  /*1a30*/  STL.64 [R1+0x8], R6 ;  /* 0x0000080601007387 */ /* 0x0001e60000100a00 */
[----:B------:R-:W-:Y:S01]  /*1a40*/  ISETP.NE.AND.EX P0, PT, RZ, RZ, PT, P0 ;  /* 0x000000ffff00720c */ /* 0x000fe20003f05300 */
[----:B------:R0:W-:-:S12]  /*1a50*/  STL.64 [R1+0x10], R4 ;  /* 0x0000100401007387 */ /* 0x0001d80000100a00 */
[----:B0-----:R-:W-:Y:S05]  /*1a60*/  @P0 BRA `(.L_x_5) ;  /* 0x0000000800fc0947 */ /* 0x001fea0003800000 */
        /* <DEDUP_REMOVED lines=8> */
.L_x_11:
[----:B------:R-:W-:-:S06]  /*1af0*/  IMAD R16, R8, 0x4, R1 ;  /* 0x0000000408107824 */ /* 0x000fcc00078e0201 */
[----:B------:R-:W5:Y:S01]  /*1b00*/  LDL R16, [R16+0x4] ;  /* 0x0000040010107983 */ /* 0x000f620000100800 */
[----:B------:R-:W-:-:S05]  /*1b10*/  UMOV UR4, URZ ;  /* 0x000000ff00047c82 */ /* 0x000fca0008000000 */
.L_x_10:
        /* <DEDUP_REMOVED lines=177> */
[----:B------:R0:W-:Y:S04]  /*2630*/  STL [R1+0x4], R3 ;  /* 0x0000040301007387 */ /* 0x0001e80000100800 */
[----:B------:R0:W-:Y:S04]  /*2640*/  STL.64 [R1+0x8], R6 ;  /* 0x0000080601007387 */ /* 0x0001e80000100a00 */
[----:B------:R0:W-:Y:S02]  /*2650*/  STL.64 [R1+0x10], R4 ;  /* 0x0000100401007387 */ /* 0x0001e40000100a00 */
.L_x_5:
[----:B------:R-:W-:Y:S05]  /*2660*/  BSYNC.RECONVERGENT B1 ;  /* 0x0000000000017941 */ /* 0x000fea0003800200 */
.L_x_4:
[C---:B------:R-:W-:Y:S01]  /*2670*/  ISETP.GT.U32.AND P0, PT, R12.reuse, 0x3, PT ;  /* 0x000000030c00780c */ /* 0x040fe20003f04070 */
[----:B------:R-:W-:Y:S01]  /*2680*/  VIADD R9, R9, 0x1 ;  /* 0x0000000109097836 */ /* 0x000fe20000000000 */
[--C-:B------:R-:W-:Y:S02]  /*2690*/  SHF.R.U64 R12, R12, 0x2, R13.reuse ;  /* 0x000000020c0c7819 */ /* 0x100fe4000000120d */
[----:B------:R-:W-:Y:S02]  /*26a0*/  ISETP.GT.U32.AND.EX P0, PT, R13, RZ, PT, P0 ;  /* 0x000000ff0d00720c */ /* 0x000fe40003f04100 */
[----:B------:R-:W-:-:S11]  /*26b0*/  SHF.R.U32.HI R13, RZ, 0x2, R13 ;  /* 0x00000002ff0d7819 */ /* 0x000fd6000001160d */
[----:B------:R-:W-:Y:S05]  /*26c0*/  @P0 BRA `(.L_x_12) ;  /* 0xffffffd800c40947 */ /* 0x000fea000383ffff */
.L_x_3:
[----:B------:R-:W-:Y:S05]  /*26d0*/  BSYNC.RECONVERGENT B0 ;  /* 0x0000000000007941 */ /* 0x000fea0003800200 */
.L_x_2:
[----:B0-----:R-:W-:Y:S01]  /*26e0*/  SHF.R.U32.HI R4, RZ, 0x2, R3 ;  /* 0x00000002ff047819 */ /* 0x001fe20000011603 */
[----:B------:R-:W-:Y:S01]  /*26f0*/  IMAD.MOV.U32 R10, RZ, RZ, 0x3e055027 ;  /* 0x3e055027ff0a7424 */ /* 0x000fe200078e00ff */
[----:B------:R-:W-:Y:S02]  /*2700*/  BSSY.RECONVERGENT B0, `(.L_x_13) ;  /* 0x000003a000007945 */ /* 0x000fe40003800200 */
[----:B------:R-:W-:Y:S01]  /*2710*/  LOP3.LUT R4, R4, R3, RZ, 0x3c, !PT ;  /* 0x0000000304047212 */ /* 0x000fe200078e3cff */
[----:B------:R-:W-:-:S04]  /*2720*/  IMAD.SHL.U32 R3, R5, 0x10, RZ ;  /* 0x0000001005037824 */ /* 0x000fc800078e00ff */
[----:B------:R-:W-:-:S05]  /*2730*/  IMAD.SHL.U32 R7, R4, 0x2, RZ ;  /* 0x0000000204077824 */ /* 0x000fca00078e00ff */
[----:B------:R-:W-:-:S04]  /*2740*/  LOP3.LUT R4, R4, R7, R3, 0x96, !PT ;  /* 0x0000000704047212 */ /* 0x000fc800078e9603 */
[----:B------:R-:W-:Y:S01]  /*2750*/  LOP3.LUT R5, R4, R5, RZ, 0x3c, !PT ;  /* 0x0000000504057212 */ /* 0x000fe200078e3cff */
[----:B------:R-:W-:-:S03]  /*2760*/  IMAD.MOV.U32 R4, RZ, RZ, 0x2f800000 ;  /* 0x2f800000ff047424 */ /* 0x000fc600078e00ff */
[----:B------:R-:W-:-:S04]  /*2770*/  IADD3 R3, PT, PT, R2, 0x587c5, R5 ;  /* 0x000587c502037810 */ /* 0x000fc80007ffe005 */
[----:B------:R-:W-:-:S05]  /*2780*/  I2FP.F32.U32 R3, R3 ;  /* 0x0000000300037245 */ /* 0x000fca0000201000 */
[----:B------:R-:W-:-:S05]  /*2790*/  FFMA R3, R3, R4, 1.1641532182693481445e-10 ;  /* 0x2f00000003037423 */ /* 0x000fca0000000004 */
[----:B------:R-:W-:-:S13]  /*27a0*/  FSETP.GEU.AND P0, PT, R3, 1.175494350822287508e-38, PT ;  /* 0x008000000300780b */ /* 0x000fda0003f0e000 */
[----:B------:R-:W-:-:S04]  /*27b0*/  @!P0 FMUL R3, R3, 8388608 ;  /* 0x4b00000003038820 */ /* 0x000fc80000400000 */
[----:B------:R-:W-:-:S05]  /*27c0*/  VIADD R4, R3, 0xc0d55555 ;  /* 0xc0d5555503047836 */ /* 0x000fca0000000000 */
[----:B------:R-:W-:-:S04]  /*27d0*/  LOP3.LUT R8, R4, 0xff800000, RZ, 0xc0, !PT ;  /* 0xff80000004087812 */ /* 0x000fc800078ec0ff */
[----:B------:R-:W-:Y:S01]  /*27e0*/  I2FP.F32.S32 R7, R8 ;  /* 0x0000000800077245 */ /* 0x000fe20000201400 */
[----:B------:R-:W-:Y:S02]  /*27f0*/  IMAD.IADD R4, R3, 0x1, -R8 ;  /* 0x0000000103047824 */ /* 0x000fe400078e0a08 */
[----:B------:R-:W-:Y:S02]  /*2800*/  IMAD.MOV.U32 R8, RZ, RZ, 0x7f800000 ;  /* 0x7f800000ff087424 */ /* 0x000fe400078e00ff */
[----:B------:R-:W-:-:S04]  /*2810*/  FADD R9, R4, -1 ;  /* 0xbf80000004097421 */ /* 0x000fc80000000000 */
[----:B------:R-:W-:-:S04]  /*2820*/  FFMA R4, R9, -R10, 0.14084610342979431152 ;  /* 0x3e1039f609047423 */ /* 0x000fc8000000080a */
[----:B------:R-:W-:-:S04]  /*2830*/  FFMA R4, R9, R4, -0.12148627638816833496 ;  /* 0xbdf8cdcc09047423 */ /* 0x000fc80000000004 */
[----:B------:R-:W-:-:S04]  /*2840*/  FFMA R4, R9, R4, 0.13980610668659210205 ;  /* 0x3e0f295509047423 */ /* 0x000fc80000000004 */
[----:B------:R-:W-:-:S04]  /*2850*/  FFMA R4, R9, R4, -0.16684235632419586182 ;  /* 0xbe2ad8b909047423 */ /* 0x000fc80000000004 */
[----:B------:R-:W-:-:S04]  /*2860*/  FFMA R4, R9, R4, 0.20012299716472625732 ;  /* 0x3e4ced0b09047423 */ /* 0x000fc80000000004 */
[----:B------:R-:W-:-:S04]  /*2870*/  FFMA R4, R9, R4, -0.24999669194221496582 ;  /* 0xbe7fff2209047423 */ /* 0x000fc80000000004 */
[----:B------:R-:W-:-:S04]  /*2880*/  FFMA R4, R9, R4, 0.33333182334899902344 ;  /* 0x3eaaaa7809047423 */ /* 0x000fc80000000004 */
[----:B------:R-:W-:Y:S01]  /*2890*/  FFMA R10, R9, R4, -0.5 ;  /* 0xbf000000090a7423 */ /* 0x000fe20000000004 */
[----:B------:R-:W-:Y:S02]  /*28a0*/  FSEL R4, RZ, -23, P0 ;  /* 0xc1b80000ff047808 */ /* 0x000fe40000000000 */
[----:B------:R-:W-:Y:S01]  /*28b0*/  ISETP.GT.U32.AND P0, PT, R3, 0x7f7fffff, PT ;  /* 0x7f7fffff0300780c */ /* 0x000fe20003f04070 */
[----:B------:R-:W-:Y:S02]  /*28c0*/  FMUL R10, R9, R10 ;  /* 0x0000000a090a7220 */ /* 0x000fe40000400000 */
[----:B------:R-:W-:Y:S01]  /*28d0*/  FFMA R4, R7, 1.1920928955078125e-07, R4 ;  /* 0x3400000007047823 */ /* 0x000fe20000000004 */
[----:B------:R-:W-:Y:S01]  /*28e0*/  SHF.R.U32.HI R7, RZ, 0x2, R6 ;  /* 0x00000002ff077819 */ /* 0x000fe20000011606 */
[----:B------:R-:W-:-:S03]  /*28f0*/  FFMA R9, R9, R10, R9 ;  /* 0x0000000a09097223 */ /* 0x000fc60000000009 */
[----:B------:R-:W-:Y:S01]  /*2900*/  LOP3.LUT R7, R7, R6, RZ, 0x3c, !PT ;  /* 0x0000000607077212 */ /* 0x000fe200078e3cff */
[----:B------:R-:W-:Y:S01]  /*2910*/  FFMA R9, R4, 0.69314718246459960938, R9 ;  /* 0x3f31721804097823 */ /* 0x000fe20000000009 */
[----:B------:R-:W-:-:S03]  /*2920*/  IMAD.SHL.U32 R4, R5, 0x10, RZ ;  /* 0x0000001005047824 */ /* 0x000fc600078e00ff */
[C---:B------:R-:W-:Y:S01]  /*2930*/  @P0 FFMA R9, R3.reuse, R8, +INF ;  /* 0x7f80000003090423 */ /* 0x040fe20000000008 */
[----:B------:R-:W-:Y:S01]  /*2940*/  FSETP.NEU.AND P0, PT, R3, RZ, PT ;  /* 0x000000ff0300720b */ /* 0x000fe20003f0d000 */
[----:B------:R-:W-:Y:S02]  /*2950*/  IMAD.SHL.U32 R6, R7, 0x2, RZ ;  /* 0x0000000207067824 */ /* 0x000fe400078e00ff */
[----:B------:R-:W-:-:S03]  /*2960*/  FMUL R9, R9, -2 ;  /* 0xc000000009097820 */ /* 0x000fc60000400000 */
[----:B------:R-:W-:Y:S02]  /*2970*/  LOP3.LUT R4, R7, R6, R4, 0x96, !PT ;  /* 0x0000000607047212 */ /* 0x000fe400078e9604 */
[----:B------:R-:W-:Y:S02]  /*2980*/  FSEL R3, R9, +INF , P0 ;  /* 0x7f80000009037808 */ /* 0x000fe40000000000 */
[----:B------:R-:W-:Y:S02]  /*2990*/  LOP3.LUT R5, R4, R5, RZ, 0x3c, !PT ;  /* 0x0000000504057212 */ /* 0x000fe400078e3cff */
[----:B------:R0:W1:Y:S01]  /*29a0*/  MUFU.RSQ R4, R3 ;  /* 0x0000000300047308 */ /* 0x0000620000001400 */
[----:B------:R-:W-:Y:S01]  /*29b0*/  VIADD R6, R3, 0xf3000000 ;  /* 0xf300000003067836 */ /* 0x000fe20000000000 */
[----:B------:R-:W-:Y:S01]  /*29c0*/  IADD3 R5, PT, PT, R2, 0xb0f8a, R5 ;  /* 0x000b0f8a02057810 */ /* 0x000fe20007ffe005 */
[----:B------:R-:W-:-:S03]  /*29d0*/  IMAD.MOV.U32 R2, RZ, RZ, 0x30c90fdb ;  /* 0x30c90fdbff027424 */ /* 0x000fc600078e00ff */
[----:B------:R-:W-:Y:S02]  /*29e0*/  ISETP.GT.U32.AND P0, PT, R6, 0x727fffff, PT ;  /* 0x727fffff0600780c */ /* 0x000fe40003f04070 */
[----:B------:R-:W-:-:S05]  /*29f0*/  I2FP.F32.U32 R5, R5 ;  /* 0x0000000500057245 */ /* 0x000fca0000201000 */
[----:B------:R-:W-:-:S06]  /*2a00*/  FFMA R9, R5, R2, 7.314590599882819788e-10 ;  /* 0x30490fdb05097423 */ /* 0x000fcc0000000002 */
[----:B01----:R-:W-:Y:S05]  /*2a10*/  @!P0 BRA `(.L_x_14) ;  /* 0x0000000000108947 */ /* 0x003fea0003800000 */
[----:B------:R-:W-:-:S07]  /*2a20*/  MOV R8, 0x2a40 ;  /* 0x00002a4000087802 */ /* 0x000fce0000000f00 */
[----:B------:R-:W-:Y:S05]  /*2a30*/  CALL.REL.NOINC `($__internal_0_$__cuda_sm20_sqrt_rn_f32_slowpath) ;  /* 0x0000000000487944 */ /* 0x000fea0003c00000 */
[----:B------:R-:W-:Y:S01]  /*2a40*/  IMAD.MOV.U32 R2, RZ, RZ, R4 ;  /* 0x000000ffff027224 */ /* 0x000fe200078e0004 */
[----:B------:R-:W-:Y:S06]  /*2a50*/  BRA `(.L_x_15) ;  /* 0x0000000000107947 */ /* 0x000fec0003800000 */
.L_x_14:
[----:B------:R-:W-:Y:S01]  /*2a60*/  FMUL.FTZ R2, R3, R4 ;  /* 0x0000000403027220 */ /* 0x000fe20000410000 */
[----:B------:R-:W-:-:S03]  /*2a70*/  FMUL.FTZ R4, R4, 0.5 ;  /* 0x3f00000004047820 */ /* 0x000fc60000410000 */
[----:B------:R-:W-:-:S04]  /*2a80*/  FFMA R3, -R2, R2, R3 ;  /* 0x0000000202037223 */ /* 0x000fc80000000103 */
[----:B------:R-:W-:-:S07]  /*2a90*/  FFMA R2, R3, R4, R2 ;  /* 0x0000000403027223 */ /* 0x000fce0000000002 */
.L_x_15:
[----:B------:R-:W-:Y:S05]  /*2aa0*/  BSYNC.RECONVERGENT B0 ;  /* 0x0000000000007941 */ /* 0x000fea0003800200 */
.L_x_13:
[----:B------:R-:W0:Y:S01]  /*2ab0*/  LDC.64 R4, c[0x0][0x398] ;  /* 0x0000e600ff047b82 */ /* 0x000e220000000a00 */
[----:B------:R-:W-:-:S07]  /*2ac0*/  FMUL.RZ R9, R9, 0.15915493667125701904 ;  /* 0x3e22f98309097820 */ /* 0x000fce000040c000 */
[----:B------:R-:W1:Y:S01]  /*2ad0*/  LDC.64 R6, c[0x0][0x380] ;  /* 0x0000e000ff067b82 */ /* 0x000e620000000a00 */
[----:B0-----:R-:W2:Y:S01]  /*2ae0*/  LDG.E.64 R4, desc[UR6][R4.64] ;  /* 0x0000000604047981 */ /* 0x001ea2000c1e1b00 */
[----:B------:R-:W0:Y:S01]  /*2af0*/  MUFU.SIN R3, R9 ;  /* 0x0000000900037308 */ /* 0x000e220000000400 */
[----:B-1----:R-:W-:-:S04]  /*2b00*/  IMAD.WIDE R6, R0, 0x8, R6 ;  /* 0x0000000800067825 */ /* 0x002fc800078e0206 */
[----:B0-----:R-:W-:-:S04]  /*2b10*/  FMUL R8, R3, R2 ;  /* 0x0000000203087220 */ /* 0x001fc80000400000 */
[----:B------:R-:W2:Y:S02]  /*2b20*/  F2F.F64.F32 R2, R8 ;  /* 0x0000000800027310 */ /* 0x000ea40000201800 */
[----:B--2---:R-:W-:-:S07]  /*2b30*/  DMUL R2, R2, R4 ;  /* 0x0000000402027228 */ /* 0x004fce0000000000 */
[----:B------:R-:W-:Y:S01]  /*2b40*/  STG.E.64 desc[UR6][R6.64], R2 ;  /* 0x0000000206007986 */ /* 0x000fe2000c101b06 */
[----:B------:R-:W-:Y:S05]  /*2b50*/  EXIT ;  /* 0x000000000000794d */ /* 0x000fea0003800000 */
        .weak           $__internal_0_$__cuda_sm20_sqrt_rn_f32_slowpath
        .type           $__internal_0_$__cuda_sm20_sqrt_rn_f32_slowpath,@function
        .size           $__internal_0_$__cuda_sm20_sqrt_rn_f32_slowpath,(.L_x_1825 - $__internal_0_$__cuda_sm20_sqrt_rn_f32_slowpath)
$__internal_0_$__cuda_sm20_sqrt_rn_f32_slowpath:
[----:B------:R-:W-:-:S13]  /*2b60*/  LOP3.LUT P0, RZ, R3, 0x7fffffff, RZ, 0xc0, !PT ;  /* 0x7fffffff03ff7812 */ /* 0x000fda000780c0ff */
[----:B------:R-:W-:Y:S05]  /*2b70*/  @!P0 BRA `(.L_x_16) ;  /* 0x0000000000448947 */ /* 0x000fea0003800000 */
[----:B------:R-:W-:Y:S01]  /*2b80*/  FSETP.GEU.FTZ.AND P0, PT, R3, RZ, PT ;  /* 0x000000ff0300720b */ /* 0x000fe20003f1e000 */
[----:B------:R-:W-:-:S12]  /*2b90*/  IMAD.MOV.U32 R2, RZ, RZ, R3 ;  /* 0x000000ffff027224 */ /* 0x000fd800078e0003 */
[----:B------:R-:W-:Y:S01]  /*2ba0*/  @!P0 IMAD.MOV.U32 R3, RZ, RZ, 0x7fffffff ;  /* 0x7fffffffff038424 */ /* 0x000fe200078e00ff */
[----:B------:R-:W-:Y:S06]  /*2bb0*/  @!P0 BRA `(.L_x_16) ;  /* 0x0000000000348947 */ /* 0x000fec0003800000 */
[----:B------:R-:W-:-:S13]  /*2bc0*/  FSETP.GTU.FTZ.AND P0, PT, |R2|, +INF , PT ;  /* 0x7f8000000200780b */ /* 0x000fda0003f1c200 */
[----:B------:R-:W-:Y:S01]  /*2bd0*/  @P0 FADD.FTZ R3, R2, 1 ;  /* 0x3f80000002030421 */ /* 0x000fe20000010000 */
[----:B------:R-:W-:Y:S06]  /*2be0*/  @P0 BRA `(.L_x_16) ;  /* 0x0000000000280947 */ /* 0x000fec0003800000 */
[----:B------:R-:W-:-:S13]  /*2bf0*/  FSETP.NEU.FTZ.AND P0, PT, |R2|, +INF , PT ;  /* 0x7f8000000200780b */ /* 0x000fda0003f1d200 */
[----:B------:R-:W-:-:S04]  /*2c00*/  @P0 FFMA R4, R2, 1.84467440737095516160e+19, RZ ;  /* 0x5f80000002040823 */ /* 0x000fc800000000ff */
[----:B------:R-:W0:Y:S02]  /*2c10*/  @P0 MUFU.RSQ R3, R4 ;  /* 0x0000000400030308 */ /* 0x000e240000001400 */
[----:B0-----:R-:W-:Y:S01]  /*2c20*/  @P0 FMUL.FTZ R5, R4, R3 ;  /* 0x0000000304050220 */ /* 0x001fe20000410000 */
[----:B------:R-:W-:Y:S01]  /*2c30*/  @P0 FMUL.FTZ R7, R3, 0.5 ;  /* 0x3f00000003070820 */ /* 0x000fe20000410000 */
[----:B------:R-:W-:Y:S02]  /*2c40*/  @!P0 IMAD.MOV.U32 R3, RZ, RZ, R2 ;  /* 0x000000ffff038224 */ /* 0x000fe400078e0002 */
[----:B------:R-:W-:-:S04]  /*2c50*/  @P0 FADD.FTZ R6, -R5, -RZ ;  /* 0x800000ff05060221 */ /* 0x000fc80000010100 */
[----:B------:R-:W-:-:S04]  /*2c60*/  @P0 FFMA R6, R5, R6, R4 ;  /* 0x0000000605060223 */ /* 0x000fc80000000004 */
[----:B------:R-:W-:-:S04]  /*2c70*/  @P0 FFMA R6, R6, R7, R5 ;  /* 0x0000000706060223 */ /* 0x000fc80000000005 */
[----:B------:R-:W-:-:S07]  /*2c80*/  @P0 FMUL.FTZ R3, R6, 2.3283064365386962891e-10 ;  /* 0x2f80000006030820 */ /* 0x000fce0000410000 */
.L_x_16:
[----:B------:R-:W-:Y:S02]  /*2c90*/  IMAD.MOV.U32 R4, RZ, RZ, R3 ;  /* 0x000000ffff047224 */ /* 0x000fe400078e0003 */
[----:B------:R-:W-:Y:S02]  /*2ca0*/  IMAD.MOV.U32 R2, RZ, RZ, R8 ;  /* 0x000000ffff027224 */ /* 0x000fe400078e0008 */
[----:B------:R-:W-:-:S04]  /*2cb0*/  IMAD.MOV.U32 R3, RZ, RZ, 0x0 ;  /* 0x00000000ff037424 */ /* 0x000fc800078e00ff */
[----:B------:R-:W-:Y:S05]  /*2cc0*/  RET.REL.NODEC R2 `(mutate_weights) ;  /* 0xffffffd002cc7950 */ /* 0x000fea0003c3ffff */
.L_x_17:
        /* <DEDUP_REMOVED lines=11> */
.L_x_1825:


//--------------------- .text.init_population     --------------------------
	.section	.text.init_population,"ax",@progbits
	.align	128
        .global         init_population
        .type           init_population,@function
        .size           init_population,(.L_x_1845 - init_population)
        .other          init_population,@"STO_CUDA_ENTRY STV_DEFAULT"
init_population:
.text.init_population:
[----:B------:R-:W0:Y:S08]  /*0000*/  LDC R1, c[0x0][0x37c] ;  /* 0x0000df00ff017b82 */ /* 0x000e300000000800 */
[----:B------:R-:W1:Y:S01]  /*0010*/  LDC.64 R8, c[0x0][0x390] ;  /* 0x0000e400ff087b82 */ /* 0x000e620000000a00 */
[----:B------:R-:W1:Y:S01]  /*0020*/  LDCU.64 UR6, c[0x0][0x358] ;  /* 0x00006b00ff0677ac */ /* 0x000e620008000a00 */
[----:B0-----:R-:W-:Y:S01]  /*0030*/  VIADD R1, R1, 0xffffffd0 ;  /* 0xffffffd001017836 */ /* 0x001fe20000000000 */
[----:B-1----:R-:W2:Y:S01]  /*0040*/  LDG.E R8, desc[UR6][R8.64] ;  /* 0x0000000608087981 */ /* 0x002ea2000c1e1900 */
[----:B------:R-:W-:Y:S01]  /*0050*/  IMAD.MOV.U32 R3, RZ, RZ, -0x266e14b1 ;  /* 0xd991eb4fff037424 */ /* 0x000fe200078e00ff */
[----:B------:R-:W-:Y:S01]  /*0060*/  BSSY.RECONVERGENT B0, `(.L_x_18) ;  /* 0x0000261000007945 */ /* 0x000fe20003800200 */
[----:B------:R-:W0:Y:S01]  /*0070*/  S2R R14, SR_TID.X ;  /* 0x00000000000e7919 */ /* 0x000e220000002100 */
[----:B--2---:R-:W-:-:S02]  /*0080*/  LOP3.LUT R0, R8, 0xaad26b49, RZ, 0x3c, !PT ;  /* 0xaad26b4908007812 */ /* 0x004fc400078e3cff */
[----:B------:R-:W-:-:S03]  /*0090*/  ISETP.GT.AND P0, PT, R8, -0x1, PT ;  /* 0xffffffff0800780c */ /* 0x000fc60003f04270 */
[----:B------:R-:W-:Y:S01]  /*00a0*/  IMAD R0, R0, 0x4182bed5, RZ ;  /* 0x4182bed500007824 */ /* 0x000fe200078e02ff */
[----:B------:R-:W-:Y:S02]  /*00b0*/  SEL R3, R3, 0x8bf16996, P0 ;  /* 0x8bf1699603037807 */ /* 0x000fe40000000000 */
[----:B0-----:R-:W-:Y:S01]  /*00c0*/  ISETP.NE.AND P0, PT, R14, RZ, PT ;  /* 0x000000ff0e00720c */ /* 0x001fe20003f05270 */
[C---:B------:R-:W-:Y:S01]  /*00d0*/  VIADD R5, R0.reuse, 0x583f19 ;  /* 0x00583f1900057836 */ /* 0x040fe20000000000 */
[C---:B------:R-:W-:Y:S01]  /*00e0*/  IADD3 R2, PT, PT, R3.reuse, 0x64f0c9, R0 ;  /* 0x0064f0c903027810 */ /* 0x040fe20007ffe000 */
[C---:B------:R-:W-:Y:S01]  /*00f0*/  VIADD R7, R3.reuse, 0x1f123bb5 ;  /* 0x1f123bb503077836 */ /* 0x040fe20000000000 */
[----:B------:R-:W-:Y:S01]  /*0100*/  LOP3.LUT R4, R3, 0x5491333, RZ, 0x3c, !PT ;  /* 0x0549133303047812 */ /* 0x000fe200078e3cff */
[C---:B------:R-:W-:Y:S01]  /*0110*/  VIADD R3, R0.reuse, 0x75bcd15 ;  /* 0x075bcd1500037836 */ /* 0x040fe20000000000 */
[----:B------:R-:W-:-:S03]  /*0120*/  LOP3.LUT R6, R0, 0x159a55e5, RZ, 0x3c, !PT ;  /* 0x159a55e500067812 */ /* 0x000fc600078e3cff */
[----:B------:R0:W-:Y:S04]  /*0130*/  STL.64 [R1+0x10], R4 ;  /* 0x0000100401007387 */ /* 0x0001e80000100a00 */
[----:B------:R0:W-:Y:S04]  /*0140*/  STL.64 [R1], R2 ;  /* 0x0000000201007387 */ /* 0x0001e80000100a00 */
[----:B------:R0:W-:Y:S01]  /*0150*/  STL.64 [R1+0x8], R6 ;  /* 0x0000080601007387 */ /* 0x0001e20000100a00 */
[----:B------:R-:W-:Y:S05]  /*0160*/  @!P0 BRA `(.L_x_19) ;  /* 0x0000002400408947 */ /* 0x000fea0003800000 */
[----:B------:R-:W-:-:S07]  /*0170*/  CS2R R12, SRZ ;  /* 0x00000000000c7805 */ /* 0x000fce000001ff00 */
.L_x_28:
[----:B------:R-:W-:Y:S01]  /*0180*/  LOP3.LUT R0, R14, 0x3, RZ, 0xc0, !PT ;  /* 0x000000030e007812 */ /* 0x000fe200078ec0ff */
[----:B------:R-:W-:Y:S03]  /*0190*/  BSSY.RECONVERGENT B1, `(.L_x_20) ;  /* 0x0000247000017945 */ /* 0x000fe60003800200 */
[----:B------:R-:W-:-:S04]  /*01a0*/  ISETP.NE.U32.AND P0, PT, R0, RZ, PT ;  /* 0x000000ff0000720c */ /* 0x000fc80003f05070 */
[----:B------:R-:W-:-:S13]  /*01b0*/  ISETP.NE.AND.EX P0, PT, RZ, RZ, PT, P0 ;  /* 0x000000ffff00720c */ /* 0x000fda0003f05300 */
[----:B-1----:R-:W-:Y:S05]  /*01c0*/  @!P0 BRA `(.L_x_21) ;  /* 0x00000024000c8947 */ /* 0x002fea0003800000 */
[----:B------:R-:W1:Y:S01]  /*01d0*/  LDC.64 R8, c[0x4][RZ] ;  /* 0x01000000ff087b82 */ /* 0x000e620000000a00 */
[----:B------:R-:W-:Y:S01]  /*01e0*/  IMAD.MOV.U32 R0, RZ, RZ, RZ ;  /* 0x000000ffff007224 */ /* 0x000fe200078e00ff */
[----:B0-----:R-:W-:Y:S02]  /*01f0*/  CS2R R4, SRZ ;  /* 0x0000000000047805 */ /* 0x001fe4000001ff00 */
[----:B------:R-:W-:Y:S01]  /*0200*/  CS2R R6, SRZ ;  /* 0x0000000000067805 */ /* 0x000fe2000001ff00 */
[----:B------:R-:W-:Y:S02]  /*0210*/  IMAD.MOV.U32 R3, RZ, RZ, RZ ;  /* 0x000000ffff037224 */ /* 0x000fe400078e00ff */
[----:B-1----:R-:W-:-:S07]  /*0220*/  IMAD.WIDE.U32 R8, R12, 0xc80, R8 ;  /* 0x00000c800c087825 */ /* 0x002fce00078e0008 */
.L_x_23:
[----:B------:R-:W-:-:S06]  /*0230*/  IMAD R15, R0, 0x4, R1 ;  /* 0x00000004000f7824 */ /* 0x000fcc00078e0201 */
[----:B------:R-:W5:Y:S01]  /*0240*/  LDL R15, [R15+0x4] ;  /* 0x000004000f0f7983 */ /* 0x000f620000100800 */
[----:B------:R-:W-:-:S05]  /*0250*/  UMOV UR4, URZ ;  /* 0x000000ff00047c82 */ /* 0x000fca0008000000 */
.L_x_22:
        /* <DEDUP_REMOVED lines=17> */
[----:B------:R-:W4:Y:S04]  /*0370*/  @P5 LDG.E R25, desc[UR6][R10.64+0x70] ;  /* 0x000070060a195981 */ /* 0x000f28000c1e1900 */
[----:B------:R-:W4:Y:S01]  /*0380*/  @P6 LDG.E R28, desc[UR6][R10.64+0x88] ;  /* 0x000088060a1c6981 */ /* 0x000f22000c1e1900 */
[----:B--2---:R-:W-:-:S03]  /*0390*/  @!P0 LOP3.LUT R5, R5, R16, RZ, 0x3c, !PT ;  /* 0x0000001005058212 */ /* 0x004fc600078e3cff */
[----:B------:R-:W2:Y:S01]  /*03a0*/  @!P0 LDG.E R16, desc[UR6][R10.64] ;  /* 0x000000060a108981 */ /* 0x000ea2000c1e1900 */
[----:B---3--:R-:W-:-:S03]  /*03b0*/  @P1 LOP3.LUT R5, R5, R18, RZ, 0x3c, !PT ;  /* 0x0000001205051212 */ /* 0x008fc600078e3cff */
[----:B------:R-:W3:Y:S01]  /*03c0*/  @!P0 LDG.E R18, desc[UR6][R10.64+0x8] ;  /* 0x000008060a128981 */ /* 0x000ee2000c1e1900 */
[----:B----4-:R-:W-:-:S03]  /*03d0*/  @P2 LOP3.LUT R5, R5, R20, RZ, 0x3c, !PT ;  /* 0x0000001405052212 */ /* 0x010fc600078e3cff */
[----:B------:R-:W4:Y:S01]  /*03e0*/  @P1 LDG.E R20, desc[UR6][R10.64+0x14] ;  /* 0x000014060a141981 */ /* 0x000f22000c1e1900 */
[----:B------:R-:W-:-:S03]  /*03f0*/  @P3 LOP3.LUT R5, R5, R24, RZ, 0x3c, !PT ;  /* 0x0000001805053212 */ /* 0x000fc600078e3cff */
[----:B------:R-:W4:Y:S01]  /*0400*/  @P5 LDG.E R24, desc[UR6][R10.64+0x74] ;  /* 0x000074060a185981 */ /* 0x000f22000c1e1900 */
[----:B------:R-:W-:-:S03]  /*0410*/  @P4 LOP3.LUT R5, R5, R26, RZ, 0x3c, !PT ;  /* 0x0000001a05054212 */ /* 0x000fc600078e3cff */
[----:B------:R-:W4:Y:S01]  /*0420*/  @P3 LDG.E R26, desc[UR6][R10.64+0x44] ;  /* 0x000044060a1a3981 */ /* 0x000f22000c1e1900 */
[----:B------:R-:W-:-:S03]  /*0430*/  @!P0 LOP3.LUT R6, R6, R17, RZ, 0x3c, !PT ;  /* 0x0000001106068212 */ /* 0x000fc600078e3cff */
[----:B------:R-:W4:Y:S01]  /*0440*/  @P1 LDG.E R17, desc[UR6][R10.64+0x20] ;  /* 0x000020060a111981 */ /* 0x000f22000c1e1900 */
[----:B------:R-:W-:-:S03]  /*0450*/  @!P0 LOP3.LUT R4, R4, R19, RZ, 0x3c, !PT ;  /* 0x0000001304048212 */ /* 0x000fc600078e3cff */
[----:B------:R-:W4:Y:S01]  /*0460*/  @P2 LDG.E R19, desc[UR6][R10.64+0x2c] ;  /* 0x00002c060a132981 */ /* 0x000f22000c1e1900 */
[----:B------:R-:W-:-:S03]  /*0470*/  @P1 LOP3.LUT R6, R6, R21, RZ, 0x3c, !PT ;  /* 0x0000001506061212 */ /* 0x000fc600078e3cff */
[----:B------:R-:W4:Y:S01]  /*0480*/  @P2 LDG.E R21, desc[UR6][R10.64+0x34] ;  /* 0x000034060a152981 */ /* 0x000f22000c1e1900 */
[----:B--2---:R-:W-:-:S03]  /*0490*/  @!P0 LOP3.LUT R3, R3, R16, RZ, 0x3c, !PT ;  /* 0x0000001003038212 */ /* 0x004fc600078e3cff */
[----:B------:R-:W2:Y:S01]  /*04a0*/  @P1 LDG.E R16, desc[UR6][R10.64+0x1c] ;  /* 0x00001c060a101981 */ /* 0x000ea2000c1e1900 */
[----:B---3--:R-:W-:-:S03]  /*04b0*/  @!P0 LOP3.LUT R7, R7, R18, RZ, 0x3c, !PT ;  /* 0x0000001207078212 */ /* 0x008fc600078e3cff */
[----:B------:R-:W3:Y:S01]  /*04c0*/  @P2 LDG.E R18, desc[UR6][R10.64+0x28] ;  /* 0x000028060a122981 */ /* 0x000ee2000c1e1900 */
[----:B----4-:R-:W-:-:S03]  /*04d0*/  @P1 LOP3.LUT R3, R3, R20, RZ, 0x3c, !PT ;  /* 0x0000001403031212 */ /* 0x010fc600078e3cff */
[----:B------:R-:W4:Y:S01]  /*04e0*/  @P2 LDG.E R20, desc[UR6][R10.64+0x30] ;  /* 0x000030060a142981 */ /* 0x000f22000c1e1900 */
[----:B------:R-:W-:-:S03]  /*04f0*/  @P5 LOP3.LUT R5, R5, R24, RZ, 0x3c, !PT ;  /* 0x0000001805055212 */ /* 0x000fc600078e3cff */
[----:B------:R-:W4:Y:S01]  /*0500*/  @P3 LDG.E R24, desc[UR6][R10.64+0x3c] ;  /* 0x00003c060a183981 */ /* 0x000f22000c1e1900 */
[----:B------:R-:W-:-:S03]  /*0510*/  @P1 LOP3.LUT R4, R4, R17, RZ, 0x3c, !PT ;  /* 0x0000001104041212 */ /* 0x000fc600078e3cff */
[----:B------:R-:W4:Y:S01]  /*0520*/  @P3 LDG.E R17, desc[UR6][R10.64+0x48] ;  /* 0x000048060a113981 */ /* 0x000f22000c1e1900 */
[----:B------:R-:W-:-:S03]  /*0530*/  @P2 LOP3.LUT R6, R6, R19, RZ, 0x3c, !PT ;  /* 0x0000001306062212 */ /* 0x000fc600078e3cff */
[----:B------:R-:W4:Y:S01]  /*0540*/  @P4 LDG.E R19, desc[UR6][R10.64+0x54] ;  /* 0x000054060a134981 */ /* 0x000f22000c1e1900 */
[----:B------:R-:W-:Y:S02]  /*0550*/  @P2 LOP3.LUT R4, R4, R21, RZ, 0x3c, !PT ;  /* 0x0000001504042212 */ /* 0x000fe400078e3cff */
[----:B------:R-:W-:Y:S01]  /*0560*/  @P3 LOP3.LUT R6, R6, R23, RZ, 0x3c, !PT ;  /* 0x0000001706063212 */ /* 0x000fe200078e3cff */
        /* <DEDUP_REMOVED lines=10> */
[----:B------:R-:W-:Y:S02]  /*0610*/  LOP3.LUT P0, RZ, R22, 0x80, RZ, 0xc0, !PT ;  /* 0x0000008016ff7812 */ /* 0x000fe4000780c0ff */
[----:B------:R-:W-:Y:S02]  /*0620*/  @P3 LOP3.LUT R7, R7, R26, RZ, 0x3c, !PT ;  /* 0x0000001a07073212 */ /* 0x000fe400078e3cff */
[----:B------:R-:W-:Y:S02]  /*0630*/  @P3 LOP3.LUT R4, R4, R17, RZ, 0x3c, !PT ;  /* 0x0000001104043212 */ /* 0x000fe400078e3cff */
        /* <DEDUP_REMOVED lines=17> */
[----:B------:R-:W-:Y:S02]  /*0750*/  @P6 LOP3.LUT R5, R5, R28, RZ, 0x3c, !PT ;  /* 0x0000001c05056212 */ /* 0x000fe400078e3cff */
[----:B------:R-:W-:Y:S02]  /*0760*/  @P6 LOP3.LUT R6, R6, R17, RZ, 0x3c, !PT ;  /* 0x0000001106066212 */ /* 0x000fe400078e3cff */
[----:B------:R-:W-:Y:S02]  /*0770*/  @P6 LOP3.LUT R4, R4, R19, RZ, 0x3c, !PT ;  /* 0x0000001304046212 */ /* 0x000fe400078e3cff */
[----:B------:R-:W-:Y:S02]  /*0780*/  @P0 LOP3.LUT R5, R5, R26, RZ, 0x3c, !PT ;  /* 0x0000001a05050212 */ /* 0x000fe400078e3cff */
[----:B------:R-:W-:-:S02]  /*0790*/  @P0 LOP3.LUT R6, R6, R21, RZ, 0x3c, !PT ;  /* 0x0000001506060212 */ /* 0x000fc400078e3cff */
[----:B------:R-:W-:Y:S02]  /*07a0*/  @P0 LOP3.LUT R4, R4, R23, RZ, 0x3c, !PT ;  /* 0x0000001704040212 */ /* 0x000fe400078e3cff */
[----:B--2---:R-:W-:Y:S02]  /*07b0*/  @P6 LOP3.LUT R3, R3, R16, RZ, 0x3c, !PT ;  /* 0x0000001003036212 */ /* 0x004fe400078e3cff */
[----:B---3--:R-:W-:Y:S02]  /*07c0*/  @P6 LOP3.LUT R7, R7, R18, RZ, 0x3c, !PT ;  /* 0x0000001207076212 */ /* 0x008fe400078e3cff */
[----:B----4-:R-:W-:Y:S02]  /*07d0*/  @P0 LOP3.LUT R3, R3, R20, RZ, 0x3c, !PT ;  /* 0x0000001403030212 */ /* 0x010fe400078e3cff */
        /* <DEDUP_REMOVED lines=72> */
[----:B------:R-:W-:-:S04]  /*0c60*/  UIADD3 UR4, UPT, UPT, UR4, 0x10, URZ ;  /* 0x0000001004047890 */ /* 0x000fc8000fffe0ff */
[----:B------:R-:W-:Y:S01]  /*0c70*/  UISETP.NE.AND UP0, UPT, UR4, 0x20, UPT ;  /* 0x000000200400788c */ /* 0x000fe2000bf05270 */
[----:B--2---:R-:W-:Y:S02]  /*0c80*/  @P5 LOP3.LUT R5, R5, R18, RZ, 0x3c, !PT ;  /* 0x0000001205055212 */ /* 0x004fe400078e3cff */
[----:B---3--:R-:W-:Y:S02]  /*0c90*/  @P6 LOP3.LUT R6, R6, R19, RZ, 0x3c, !PT ;  /* 0x0000001306066212 */ /* 0x008fe400078e3cff */
[----:B----4-:R-:W-:Y:S02]  /*0ca0*/  @P6 LOP3.LUT R3, R3, R20, RZ, 0x3c, !PT ;  /* 0x0000001403036212 */ /* 0x010fe400078e3cff */
[----:B------:R-:W-:Y:S02]  /*0cb0*/  @P6 LOP3.LUT R4, R4, R21, RZ, 0x3c, !PT ;  /* 0x0000001504046212 */ /* 0x000fe400078e3cff */
[----:B------:R-:W-:Y:S02]  /*0cc0*/  @P6 LOP3.LUT R7, R7, R22, RZ, 0x3c, !PT ;  /* 0x0000001607076212 */ /* 0x000fe400078e3cff */
[----:B------:R-:W-:-:S02]  /*0cd0*/  @P6 LOP3.LUT R5, R5, R16, RZ, 0x3c, !PT ;  /* 0x0000001005056212 */ /* 0x000fc400078e3cff */
[----:B------:R-:W-:Y:S02]  /*0ce0*/  @P0 LOP3.LUT R3, R3, R24, RZ, 0x3c, !PT ;  /* 0x0000001803030212 */ /* 0x000fe400078e3cff */
[----:B------:R-:W-:Y:S02]  /*0cf0*/  @P0 LOP3.LUT R5, R5, R28, RZ, 0x3c, !PT ;  /* 0x0000001c05050212 */ /* 0x000fe400078e3cff */
[----:B------:R-:W-:Y:S02]  /*0d00*/  @P0 LOP3.LUT R7, R7, R26, RZ, 0x3c, !PT ;  /* 0x0000001a07070212 */ /* 0x000fe400078e3cff */
[----:B------:R-:W-:Y:S02]  /*0d10*/  @P0 LOP3.LUT R4, R4, R23, RZ, 0x3c, !PT ;  /* 0x0000001704040212 */ /* 0x000fe400078e3cff */
[----:B------:R-:W-:Y:S01]  /*0d20*/  @P0 LOP3.LUT R6, R6, R17, RZ, 0x3c, !PT ;  /* 0x0000001106060212 */ /* 0x000fe200078e3cff */
        /* <DEDUP_REMOVED lines=10> */
[----:B-1----:R-:W-:Y:S05]  /*0dd0*/  @!P0 BRA `(.L_x_21) ;  /* 0x0000001800088947 */ /* 0x002fea0003800000 */
[----:B------:R-:W-:Y:S01]  /*0de0*/  UMOV UR4, URZ ;  /* 0x000000ff00047c82 */ /* 0x000fe20008000000 */
[----:B------:R-:W-:Y:S01]  /*0df0*/  UMOV UR5, URZ ;  /* 0x000000ff00057c82 */ /* 0x000fe20008000000 */
[----:B------:R-:W-:Y:S02]  /*0e00*/  IMAD.MOV.U32 R0, RZ, RZ, RZ ;  /* 0x000000ffff007224 */ /* 0x000fe400078e00ff */
[----:B------:R-:W-:Y:S02]  /*0e10*/  IMAD.MOV.U32 R3, RZ, RZ, RZ ;  /* 0x000000ffff037224 */ /* 0x000fe400078e00ff */
[----:B------:R-:W-:Y:S02]  /*0e20*/  IMAD.U32 R5, RZ, RZ, UR4 ;  /* 0x00000004ff057e24 */ /* 0x000fe4000f8e00ff */
[----:B------:R-:W-:Y:S02]  /*0e30*/  IMAD.U32 R4, RZ, RZ, UR5 ;  /* 0x00000005ff047e24 */ /* 0x000fe4000f8e00ff */
[----:B------:R-:W-:-:S02]  /*0e40*/  IMAD.U32 R7, RZ, RZ, UR4 ;  /* 0x00000004ff077e24 */ /* 0x000fc4000f8e00ff */
[----:B------:R-:W-:-:S07]  /*0e50*/  IMAD.U32 R6, RZ, RZ, UR5 ;  /* 0x00000005ff067e24 */ /* 0x000fce000f8e00ff */
.L_x_25:
[----:B------:R-:W-:-:S06]  /*0e60*/  IMAD R15, R0, 0x4, R1 ;  /* 0x00000004000f7824 */ /* 0x000fcc00078e0201 */
[----:B------:R-:W5:Y:S01]  /*0e70*/  LDL R15, [R15+0x4] ;  /* 0x000004000f0f7983 */ /* 0x000f620000100800 */
[----:B------:R-:W-:-:S05]  /*0e80*/  UMOV UR4, URZ ;  /* 0x000000ff00047c82 */ /* 0x000fca0008000000 */
.L_x_24:
        /* <DEDUP_REMOVED lines=183> */
[----:B-1----:R-:W-:Y:S05]  /*1a00*/  @P0 BRA `(.L_x_21) ;  /* 0x0000000800fc0947 */ /* 0x002fea0003800000 */
        /* <DEDUP_REMOVED lines=8> */
.L_x_27:
[----:B------:R-:W-:-:S06]  /*1a90*/  IMAD R15, R0, 0x4, R1 ;  /* 0x00000004000f7824 */ /* 0x000fcc00078e0201 */
[----:B------:R-:W5:Y:S01]  /*1aa0*/  LDL R15, [R15+0x4] ;  /* 0x000004000f0f7983 */ /* 0x000f620000100800 */
[----:B------:R-:W-:-:S05]  /*1ab0*/  UMOV UR4, URZ ;  /* 0x000000ff00047c82 */ /* 0x000fca0008000000 */
.L_x_26:
        /* <DEDUP_REMOVED lines=177> */
[----:B------:R1:W-:Y:S04]  /*25d0*/  STL [R1+0x4], R3 ;  /* 0x0000040301007387 */ /* 0x0003e80000100800 */
[----:B------:R1:W-:Y:S04]  /*25e0*/  STL.64 [R1+0x8], R6 ;  /* 0x0000080601007387 */ /* 0x0003e80000100a00 */
[----:B------:R1:W-:Y:S02]  /*25f0*/  STL.64 [R1+0x10], R4 ;  /* 0x0000100401007387 */ /* 0x0003e40000100a00 */
.L_x_21:
[----:B------:R-:W-:Y:S05]  /*2600*/  BSYNC.RECONVERGENT B1 ;  /* 0x0000000000017941 */ /* 0x000fea0003800200 */
.L_x_20:
[----:B------:R-:W-:Y:S01]  /*2610*/  ISETP.GT.U32.AND P0, PT, R14, 0x3, PT ;  /* 0x000000030e00780c */ /* 0x000fe20003f04070 */
[----:B------:R-:W-:Y:S01]  /*2620*/  VIADD R12, R12, 0x1 ;  /* 0x000000010c0c7836 */ /* 0x000fe20000000000 */
[--C-:B------:R-:W-:Y:S02]  /*2630*/  SHF.R.U64 R14, R14, 0x2, R13.reuse ;  /* 0x000000020e0e7819 */ /* 0x100fe4000000120d */
[----:B------:R-:W-:Y:S02]  /*2640*/  ISETP.GT.U32.AND.EX P0, PT, R13, RZ, PT, P0 ;  /* 0x000000ff0d00720c */ /* 0x000fe40003f04100 */
[----:B------:R-:W-:-:S11]  /*2650*/  SHF.R.U32.HI R13, RZ, 0x2, R13 ;  /* 0x00000002ff0d7819 */ /* 0x000fd6000001160d */
[----:B------:R-:W-:Y:S05]  /*2660*/  @P0 BRA `(.L_x_28) ;  /* 0xffffffd800c40947 */ /* 0x000fea000383ffff */
.L_x_19:
[----:B------:R-:W-:Y:S05]  /*2670*/  BSYNC.RECONVERGENT B0 ;  /* 0x0000000000007941 */ /* 0x000fea0003800200 */
.L_x_18:
[----:B------:R-:W2:Y:S02]  /*2680*/  LDC.64 R14, c[0x0][0x388] ;  /* 0x0000e200ff0e7b82 */ /* 0x000ea40000000a00 */
[----:B--2---:R-:W2:Y:S02]  /*2690*/  LDG.E R16, desc[UR6][R14.64] ;  /* 0x000000060e107981 */ /* 0x004ea4000c1e1900 */
[----:B--2---:R-:W-:-:S13]  /*26a0*/  ISETP.GE.AND P0, PT, R16, 0x1, PT ;  /* 0x000000011000780c */ /* 0x004fda0003f06270 */
[----:B------:R-:W-:Y:S05]  /*26b0*/  @!P0 EXIT ;  /* 0x000000000000894d */ /* 0x000fea0003800000 */
[----:B------:R-:W2:Y:S01]  /*26c0*/  LDC.64 R12, c[0x0][0x380] ;  /* 0x0000e000ff0c7b82 */ /* 0x000ea20000000a00 */
[----:B------:R-:W-:Y:S02]  /*26d0*/  IMAD.MOV.U32 R17, RZ, RZ, R3 ;  /* 0x000000ffff117224 */ /* 0x000fe400078e0003 */
[----:B------:R-:W-:Y:S02]  /*26e0*/  IMAD.MOV.U32 R20, RZ, RZ, R6 ;  /* 0x000000ffff147224 */ /* 0x000fe400078e0006 */
[----:B------:R-:W-:Y:S02]  /*26f0*/  IMAD.MOV.U32 R0, RZ, RZ, R7 ;  /* 0x000000ffff007224 */ /* 0x000fe400078e0007 */
[----:B------:R-:W-:Y:S01]  /*2700*/  IMAD.MOV.U32 R21, RZ, RZ, R4 ;  /* 0x000000ffff157224 */ /* 0x000fe200078e0004 */
[----:B------:R-:W3:Y:S01]  /*2710*/  LDC.64 R10, c[0x0][0x3a0] ;  /* 0x0000e800ff0a7b82 */ /* 0x000ee20000000a00 */
[----:B------:R-:W-:Y:S02]  /*2720*/  IMAD.MOV.U32 R22, RZ, RZ, R5 ;  /* 0x000000ffff167224 */ /* 0x000fe400078e0005 */
[----:B01----:R-:W-:-:S05]  /*2730*/  IMAD.MOV.U32 R3, RZ, RZ, RZ ;  /* 0x000000ffff037224 */ /* 0x003fca00078e00ff */
[----:B------:R-:W0:Y:S02]  /*2740*/  LDC.64 R8, c[0x0][0x398] ;  /* 0x0000e600ff087b82 */ /* 0x000e240000000a00 */
.L_x_29:
[----:B------:R-:W-:Y:S01]  /*2750*/  SHF.R.U32.HI R4, RZ, 0x2, R17 ;  /* 0x00000002ff047819 */ /* 0x000fe20000011611 */
[----:B------:R-:W-:Y:S01]  /*2760*/  IMAD.SHL.U32 R5, R22, 0x10, RZ ;  /* 0x0000001016057824 */ /* 0x000fe200078e00ff */
[----:B------:R-:W1:Y:S01]  /*2770*/  S2R R6, SR_TID.X ;  /* 0x0000000000067919 */ /* 0x000e620000002100 */
[----:B------:R-:W-:Y:S01]  /*2780*/  VIADD R2, R2, 0x587c5 ;  /* 0x000587c502027836 */ /* 0x000fe20000000000 */
[----:B------:R-:W-:-:S05]  /*2790*/  LOP3.LUT R4, R4, R17, RZ, 0x3c, !PT ;  /* 0x0000001104047212 */ /* 0x000fca00078e3cff */
[----:B------:R-:W-:-:S05]  /*27a0*/  IMAD.SHL.U32 R7, R4, 0x2, RZ ;  /* 0x0000000204077824 */ /* 0x000fca00078e00ff */
[----:B------:R-:W-:-:S04]  /*27b0*/  LOP3.LUT R5, R4, R7, R5, 0x96, !PT ;  /* 0x0000000704057212 */ /* 0x000fc800078e9605 */
[----:B------:R-:W-:Y:S01]  /*27c0*/  LOP3.LUT R23, R5, R22, RZ, 0x3c, !PT ;  /* 0x0000001605177212 */ /* 0x000fe200078e3cff */
[----:B------:R-:W-:-:S04]  /*27d0*/  IMAD.MOV.U32 R5, RZ, RZ, 0x2f800000 ;  /* 0x2f800000ff057424 */ /* 0x000fc800078e00ff */
[----:B------:R-:W-:-:S05]  /*27e0*/  IMAD.IADD R4, R23, 0x1, R2 ;  /* 0x0000000117047824 */ /* 0x000fca00078e0202 */
[----:B------:R-:W-:-:S05]  /*27f0*/  I2FP.F32.U32 R4, R4 ;  /* 0x0000000400047245 */ /* 0x000fca0000201000 */
[----:B------:R-:W-:Y:S01]  /*2800*/  FFMA R24, R4, R5, 1.1641532182693481445e-10 ;  /* 0x2f00000004187423 */ /* 0x000fe20000000005 */
[----:B-1----:R-:W-:-:S04]  /*2810*/  IMAD R29, R6, R16, R3 ;  /* 0x00000010061d7224 */ /* 0x002fc800078e0203 */
[----:B--2---:R-:W-:Y:S01]  /*2820*/  IMAD.WIDE R28, R29, 0x8, R12 ;  /* 0x000000081d1c7825 */ /* 0x004fe200078e020c */
[----:B------:R-:W1:Y:S04]  /*2830*/  F2F.F64.F32 R24, R24 ;  /* 0x0000001800187310 */ /* 0x000e680000201800 */
[----:B-1----:R1:W-:Y:S04]  /*2840*/  STG.E.64 desc[UR6][R28.64], R24 ;  /* 0x000000181c007986 */ /* 0x0023e8000c101b06 */
[----:B------:R-:W2:Y:S01]  /*2850*/  LDG.E R7, desc[UR6][R14.64] ;  /* 0x000000060e077981 */ /* 0x000ea2000c1e1900 */
[----:B0-----:R-:W-:-:S04]  /*2860*/  IMAD.WIDE.U32 R4, R3, 0x8, R8 ;  /* 0x0000000803047825 */ /* 0x001fc800078e0008 */
[----:B---3--:R-:W-:Y:S02]  /*2870*/  IMAD.WIDE.U32 R26, R3, 0x8, R10 ;  /* 0x00000008031a7825 */ /* 0x008fe400078e000a */
[----:B------:R-:W3:Y:S04]  /*2880*/  LDG.E.64 R4, desc[UR6][R4.64] ;  /* 0x0000000604047981 */ /* 0x000ee8000c1e1b00 */
[----:B------:R-:W3:Y:S01]  /*2890*/  LDG.E.64 R18, desc[UR6][R26.64] ;  /* 0x000000061a127981 */ /* 0x000ee2000c1e1b00 */
[----:B--2---:R-:W-:-:S04]  /*28a0*/  IMAD R7, R7, R6, R3 ;  /* 0x0000000607077224 */ /* 0x004fc800078e0203 */
[----:B------:R-:W-:-:S05]  /*28b0*/  IMAD.WIDE R6, R7, 0x8, R12 ;  /* 0x0000000807067825 */ /* 0x000fca00078e020c */
[----:B------:R-:W2:Y:S01]  /*28c0*/  LDG.E.64 R16, desc[UR6][R6.64] ;  /* 0x0000000606107981 */ /* 0x000ea2000c1e1b00 */
[----:B---3--:R-:W-:-:S08]  /*28d0*/  DADD R18, R18, -R4 ;  /* 0x0000000012127229 */ /* 0x008fd00000000804 */
[----:B--2---:R-:W-:-:S07]  /*28e0*/  DFMA R18, R16, R18, R4 ;  /* 0x000000121012722b */ /* 0x004fce0000000004 */
[----:B------:R1:W-:Y:S04]  /*28f0*/  STG.E.64 desc[UR6][R6.64], R18 ;  /* 0x0000001206007986 */ /* 0x0003e8000c101b06 */
[----:B------:R-:W2:Y:S01]  /*2900*/  LDG.E R16, desc[UR6][R14.64] ;  /* 0x000000060e107981 */ /* 0x000ea2000c1e1900 */
[----:B------:R-:W-:Y:S02]  /*2910*/  VIADD R3, R3, 0x1 ;  /* 0x0000000103037836 */ /* 0x000fe40000000000 */
[----:B------:R-:W-:Y:S02]  /*2920*/  IMAD.MOV.U32 R17, RZ, RZ, R20 ;  /* 0x000000ffff117224 */ /* 0x000fe400078e0014 */
[----:B------:R-:W-:Y:S02]  /*2930*/  IMAD.MOV.U32 R20, RZ, RZ, R0 ;  /* 0x000000ffff147224 */ /* 0x000fe400078e0000 */
[----:B------:R-:W-:-:S02]  /*2940*/  IMAD.MOV.U32 R0, RZ, RZ, R21 ;  /* 0x000000ffff007224 */ /* 0x000fc400078e0015 */
[----:B------:R-:W-:Y:S02]  /*2950*/  IMAD.MOV.U32 R21, RZ, RZ, R22 ;  /* 0x000000ffff157224 */ /* 0x000fe400078e0016 */
[----:B------:R-:W-:Y:S01]  /*2960*/  IMAD.MOV.U32 R22, RZ, RZ, R23 ;  /* 0x000000ffff167224 */ /* 0x000fe200078e0017 */
[----:B--2---:R-:W-:-:S13]  /*2970*/  ISETP.GE.AND P0, PT, R3, R16, PT ;  /* 0x000000100300720c */ /* 0x004fda0003f06270 */
[----:B-1----:R-:W-:Y:S05]  /*2980*/  @!P0 BRA `(.L_x_29) ;  /* 0xfffffffc00708947 */ /* 0x002fea000383ffff */
[----:B------:R-:W-:Y:S05]  /*2990*/  EXIT ;  /* 0x000000000000794d */ /* 0x000fea0003800000 */
.L_x_30:
        /* <DEDUP_REMOVED lines=14> */
.L_x_1845:


//--------------------- .text.population_init     --------------------------
	.section	.text.population_init,"ax",@progbits
	.align	128
        .global         population_init
        .type           population_init,@function
        .size           population_init,(.L_x_1846 - population_init)
        .other          population_init,@"STO_CUDA_ENTRY STV_DEFAULT"
population_init:
.text.population_init:
        /* <DEDUP_REMOVED lines=18> */
[----:B------:R-:W-:Y:S01]  /*0120*/  LOP3.LUT R4, R0, 0x159a55e5, RZ, 0x3c, !PT ;  /* 0x159a55e500047812 */ /* 0x000fe200078e3cff */
[----:B------:R0:W-:Y:S04]  /*0130*/  STL.64 [R1], R6 ;  /* 0x0000000601007387 */ /* 0x0001e80000100a00 */
[----:B------:R0:W-:Y:S04]  /*0140*/  STL.64 [R1+0x8], R4 ;  /* 0x0000080401007387 */ /* 0x0001e80000100a00 */
[----:B------:R0:W-:Y:S01]  /*0150*/  STL.64 [R1+0x10], R2 ;  /* 0x0000100201007387 */ /* 0x0001e20000100a00 */
[----:B------:R-:W-:Y:S05]  /*0160*/  @!P0 BRA `(.L_x_32) ;  /* 0x0000002400408947 */ /* 0x000fea0003800000 */
[----:B------:R-:W-:-:S07]  /*0170*/  CS2R R12, SRZ ;  /* 0x00000000000c7805 */ /* 0x000fce000001ff00 */
.L_x_41:
        /* <DEDUP_REMOVED lines=11> */
.L_x_36:
[----:B------:R-:W-:-:S06]  /*0230*/  IMAD R15, R0, 0x4, R1 ;  /* 0x00000004000f7824 */ /* 0x000fcc00078e0201 */
[----:B------:R-:W5:Y:S01]  /*0240*/  LDL R15, [R15+0x4] ;  /* 0x000004000f0f7983 */ /* 0x000f620000100800 */
[----:B------:R-:W-:-:S05]  /*0250*/  UMOV UR4, URZ ;  /* 0x000000ff00047c82 */ /* 0x000fca0008000000 */
.L_x_35:
        /* <DEDUP_REMOVED lines=192> */
.L_x_38:
[----:B------:R-:W-:-:S06]  /*0e60*/  IMAD R15, R0, 0x4, R1 ;  /* 0x00000004000f7824 */ /* 0x000fcc00078e0201 */
[----:B------:R-:W5:Y:S01]  /*0e70*/  LDL R15, [R15+0x4] ;  /* 0x000004000f0f7983 */ /* 0x000f620000100800 */
[----:B------:R-:W-:-:S05]  /*0e80*/  UMOV UR4, URZ ;  /* 0x000000ff00047c82 */ /* 0x000fca0008000000 */
.L_x_37:
        /* <DEDUP_REMOVED lines=192> */
.L_x_40:
[----:B------:R-:W-:-:S06]  /*1a90*/  IMAD R15, R0, 0x4, R1 ;  /* 0x00000004000f7824 */ /* 0x000fcc00078e0201 */
[----:B------:R-:W5:Y:S01]  /*1aa0*/  LDL R15, [R15+0x4] ;  /* 0x000004000f0f7983 */ /* 0x000f620000100800 */
[----:B------:R-:W-:-:S05]  /*1ab0*/  UMOV UR4, URZ ;  /* 0x000000ff00047c82 */ /* 0x000fca0008000000 */
.L_x_39:
        /* <DEDUP_REMOVED lines=180> */
.L_x_34:
[----:B------:R-:W-:Y:S05]  /*2600*/  BSYNC.RECONVERGENT B1 ;  /* 0x0000000000017941 */ /* 0x000fea0003800200 */
.L_x_33:
[----:B------:R-:W-:Y:S01]  /*2610*/  ISETP.GT.U32.AND P0, PT, R14, 0x3, PT ;  /* 0x000000030e00780c */ /* 0x000fe20003f04070 */
[----:B------:R-:W-:Y:S01]  /*2620*/  VIADD R12, R12, 0x1 ;  /* 0x000000010c0c7836 */ /* 0x000fe20000000000 */
[--C-:B------:R-:W-:Y:S02]  /*2630*/  SHF.R.U64 R14, R14, 0x2, R13.reuse ;  /* 0x000000020e0e7819 */ /* 0x100fe4000000120d */
[----:B------:R-:W-:Y:S02]  /*2640*/  ISETP.GT.U32.AND.EX P0, PT, R13, RZ, PT, P0 ;  /* 0x000000ff0d00720c */ /* 0x000fe40003f04100 */
[----:B------:R-:W-:-:S11]  /*2650*/  SHF.R.U32.HI R13, RZ, 0x2, R13 ;  /* 0x00000002ff0d7819 */ /* 0x000fd6000001160d */
[----:B------:R-:W-:Y:S05]  /*2660*/  @P0 BRA `(.L_x_41) ;  /* 0xffffffd800c40947 */ /* 0x000fea000383ffff */
.L_x_32:
[----:B------:R-:W-:Y:S05]  /*2670*/  BSYNC.RECONVERGENT B0 ;  /* 0x0000000000007941 */ /* 0x000fea0003800200 */
.L_x_31:
[----:B------:R-:W2:Y:S02]  /*2680*/  LDC.64 R8, c[0x0][0x388] ;  /* 0x0000e200ff087b82 */ /* 0x000ea40000000a00 */
[----:B--2---:R-:W2:Y:S02]  /*2690*/  LDG.E R17, desc[UR6][R8.64] ;  /* 0x0000000608117981 */ /* 0x004ea4000c1e1900 */
[----:B--2---:R-:W-:-:S13]  /*26a0*/  ISETP.GE.AND P0, PT, R17, 0x1, PT ;  /* 0x000000011100780c */ /* 0x004fda0003f06270 */
[----:B------:R-:W-:Y:S05]  /*26b0*/  @!P0 EXIT ;  /* 0x000000000000894d */ /* 0x000fea0003800000 */
[----:B------:R-:W2:Y:S01]  /*26c0*/  LDC.64 R10, c[0x0][0x3a0] ;  /* 0x0000e800ff0a7b82 */ /* 0x000ea20000000a00 */
[----:B------:R-:W-:Y:S01]  /*26d0*/  IMAD.MOV.U32 R0, RZ, RZ, R2 ;  /* 0x000000ffff007224 */ /* 0x000fe200078e0002 */
[----:B------:R-:W-:Y:S01]  /*26e0*/  UMOV UR4, URZ ;  /* 0x000000ff00047c82 */ /* 0x000fe20008000000 */
[----:B------:R-:W-:Y:S02]  /*26f0*/  IMAD.MOV.U32 R16, RZ, RZ, R3 ;  /* 0x000000ffff107224 */ /* 0x000fe400078e0003 */
[----:B------:R-:W-:Y:S02]  /*2700*/  IMAD.MOV.U32 R21, RZ, RZ, R7 ;  /* 0x000000ffff157224 */ /* 0x000fe400078e0007 */
[----:B------:R-:W-:Y:S01]  /*2710*/  IMAD.MOV.U32 R20, RZ, RZ, R17 ;  /* 0x000000ffff147224 */ /* 0x000fe200078e0011 */
[----:B------:R-:W3:Y:S08]  /*2720*/  LDC.64 R12, c[0x0][0x398] ;  /* 0x0000e600ff0c7b82 */ /* 0x000ef00000000a00 */
[----:B------:R-:W4:Y:S02]  /*2730*/  LDC.64 R14, c[0x0][0x380] ;  /* 0x0000e000ff0e7b82 */ /* 0x000f240000000a00 */
.L_x_42:
[----:B01----:R-:W-:Y:S01]  /*2740*/  SHF.R.U32.HI R2, RZ, 0x2, R21 ;  /* 0x00000002ff027819 */ /* 0x003fe20000011615 */
[----:B------:R-:W-:Y:S01]  /*2750*/  IMAD.SHL.U32 R3, R16, 0x10, RZ ;  /* 0x0000001010037824 */ /* 0x000fe200078e00ff */
[----:B------:R-:W0:Y:S01]  /*2760*/  S2R R17, SR_TID.X ;  /* 0x0000000000117919 */ /* 0x000e220000002100 */
[----:B------:R-:W-:Y:S01]  /*2770*/  VIADD R6, R6, 0x587c5 ;  /* 0x000587c506067836 */ /* 0x000fe20000000000 */
[----:B------:R-:W-:-:S05]  /*2780*/  LOP3.LUT R2, R2, R21, RZ, 0x3c, !PT ;  /* 0x0000001502027212 */ /* 0x000fca00078e3cff */
[----:B------:R-:W-:-:S05]  /*2790*/  IMAD.SHL.U32 R7, R2, 0x2, RZ ;  /* 0x0000000202077824 */ /* 0x000fca00078e00ff */
[----:B------:R-:W-:Y:S01]  /*27a0*/  LOP3.LUT R7, R2, R7, R3, 0x96, !PT ;  /* 0x0000000702077212 */ /* 0x000fe200078e9603 */
[----:B------:R-:W-:-:S03]  /*27b0*/  IMAD.MOV.U32 R3, RZ, RZ, 0x2f800000 ;  /* 0x2f800000ff037424 */ /* 0x000fc600078e00ff */
[----:B------:R-:W-:-:S05]  /*27c0*/  LOP3.LUT R7, R7, R16, RZ, 0x3c, !PT ;  /* 0x0000001007077212 */ /* 0x000fca00078e3cff */
[----:B------:R-:W-:-:S05]  /*27d0*/  IMAD.IADD R2, R7, 0x1, R6 ;  /* 0x0000000107027824 */ /* 0x000fca00078e0206 */
[----:B------:R-:W-:-:S05]  /*27e0*/  I2FP.F32.U32 R2, R2 ;  /* 0x0000000200027245 */ /* 0x000fca0000201000 */
[----:B------:R-:W-:Y:S01]  /*27f0*/  FFMA R24, R2, R3, 1.1641532182693481445e-10 ;  /* 0x2f00000002187423 */ /* 0x000fe20000000003 */
[----:B0-----:R-:W-:-:S04]  /*2800*/  IMAD R27, R17, R20, UR4 ;  /* 0x00000004111b7e24 */ /* 0x001fc8000f8e0214 */
[----:B----4-:R-:W-:Y:S01]  /*2810*/  IMAD.WIDE R26, R27, 0x8, R14 ;  /* 0x000000081b1a7825 */ /* 0x010fe200078e020e */
[----:B------:R-:W0:Y:S04]  /*2820*/  F2F.F64.F32 R24, R24 ;  /* 0x0000001800187310 */ /* 0x000e280000201800 */
[----:B0-----:R0:W-:Y:S04]  /*2830*/  STG.E.64 desc[UR6][R26.64], R24 ;  /* 0x000000181a007986 */ /* 0x0011e8000c101b06 */
[----:B------:R-:W4:Y:S04]  /*2840*/  LDG.E R18, desc[UR6][R8.64] ;  /* 0x0000000608127981 */ /* 0x000f28000c1e1900 */
[----:B--2---:R-:W2:Y:S04]  /*2850*/  LDG.E.64 R2, desc[UR6][R10.64] ;  /* 0x000000060a027981 */ /* 0x004ea8000c1e1b00 */
[----:B---3--:R-:W2:Y:S01]  /*2860*/  LDG.E.64 R22, desc[UR6][R12.64] ;  /* 0x000000060c167981 */ /* 0x008ea2000c1e1b00 */
[----:B----4-:R-:W-:-:S04]  /*2870*/  IMAD R19, R18, R17, UR4 ;  /* 0x0000000412137e24 */ /* 0x010fc8000f8e0211 */
[----:B------:R-:W-:-:S05]  /*2880*/  IMAD.WIDE R18, R19, 0x8, R14 ;  /* 0x0000000813127825 */ /* 0x000fca00078e020e */
[----:B------:R-:W3:Y:S01]  /*2890*/  LDG.E.64 R20, desc[UR6][R18.64] ;  /* 0x0000000612147981 */ /* 0x000ee2000c1e1b00 */
[----:B--2---:R-:W-:-:S08]  /*28a0*/  DADD R2, R2, -R22 ;  /* 0x0000000002027229 */ /* 0x004fd00000000816 */
[----:B---3--:R-:W-:-:S07]  /*28b0*/  DFMA R2, R20, R2, R22 ;  /* 0x000000021402722b */ /* 0x008fce0000000016 */
[----:B------:R0:W-:Y:S04]  /*28c0*/  STG.E.64 desc[UR6][R18.64], R2 ;  /* 0x0000000212007986 */ /* 0x0001e8000c101b06 */
[----:B------:R-:W2:Y:S01]  /*28d0*/  LDG.E R20, desc[UR6][R8.64] ;  /* 0x0000000608147981 */ /* 0x000ea2000c1e1900 */
[----:B------:R-:W-:Y:S01]  /*28e0*/  UIADD3 UR4, UPT, UPT, UR4, 0x1, URZ ;  /* 0x0000000104047890 */ /* 0x000fe2000fffe0ff */
[----:B------:R-:W-:Y:S02]  /*28f0*/  IMAD.MOV.U32 R17, RZ, RZ, R4 ;  /* 0x000000ffff117224 */ /* 0x000fe400078e0004 */
[----:B------:R-:W-:Y:S02]  /*2900*/  IMAD.MOV.U32 R4, RZ, RZ, R5 ;  /* 0x000000ffff047224 */ /* 0x000fe400078e0005 */
[----:B------:R-:W-:-:S02]  /*2910*/  IMAD.MOV.U32 R5, RZ, RZ, R0 ;  /* 0x000000ffff057224 */ /* 0x000fc400078e0000 */
[----:B------:R-:W-:Y:S02]  /*2920*/  IMAD.MOV.U32 R0, RZ, RZ, R16 ;  /* 0x000000ffff007224 */ /* 0x000fe400078e0010 */
[----:B------:R-:W-:Y:S02]  /*2930*/  IMAD.MOV.U32 R21, RZ, RZ, R17 ;  /* 0x000000ffff157224 */ /* 0x000fe400078e0011 */
[----:B------:R-:W-:Y:S01]  /*2940*/  IMAD.MOV.U32 R16, RZ, RZ, R7 ;  /* 0x000000ffff107224 */ /* 0x000fe200078e0007 */
[----:B--2---:R-:W-:-:S13]  /*2950*/  ISETP.LE.AND P0, PT, R20, UR4, PT ;  /* 0x0000000414007c0c */ /* 0x004fda000bf03270 */
[----:B0-----:R-:W-:Y:S05]  /*2960*/  @!P0 BRA `(.L_x_42) ;  /* 0xfffffffc00748947 */ /* 0x001fea000383ffff */
[----:B------:R-:W-:Y:S05]  /*2970*/  EXIT ;  /* 0x000000000000794d */ /* 0x000fea0003800000 */
.L_x_43:
        /* <DEDUP_REMOVED lines=16> */
.L_x_1846:


//--------------------- .text.initial_memory_velocity --------------------------
	.section	.text.initial_memory_velocity,"ax",@progbits
	.align	128
        .global         initial_memory_velocity
        .type           initial_memory_velocity,@function
        .size           initial_memory_velocity,(.L_x_1847 - initial_memory_velocity)
        .other          initial_memory_velocity,@"STO_CUDA_ENTRY STV_DEFAULT"
initial_memory_velocity:
.text.initial_memory_velocity:
[----:B------:R-:W-:Y:S01]  /*0000*/  LDC R1, c[0x0][0x37c] ;  /* 0x0000df00ff017b82 */ /* 0x000fe20000000800 */
[----:B------:R-:W0:Y:S07]  /*0010*/  S2R R9, SR_TID.Y ;  /* 0x0000000000097919 */ /* 0x000e2e0000002200 */
[----:B------:R-:W1:Y:S01]  /*0020*/  LDC R0, c[0x0][0x360] ;  /* 0x0000d800ff007b82 */ /* 0x000e620000000800 */
[----:B------:R-:W2:Y:S01]  /*0030*/  LDCU.64 UR4, c[0x0][0x358] ;  /* 0x00006b00ff0477ac */ /* 0x000ea20008000a00 */
[----:B------:R-:W1:Y:S06]  /*0040*/  S2R R5, SR_TID.X ;  /* 0x0000000000057919 */ /* 0x000e6c0000002100 */
[----:B------:R-:W0:Y:S08]  /*0050*/  S2UR UR7, SR_CTAID.Y ;  /* 0x00000000000779c3 */ /* 0x000e300000002600 */
[----:B------:R-:W0:Y:S01]  /*0060*/  LDC R8, c[0x0][0x364] ;  /* 0x0000d900ff087b82 */ /* 0x000e220000000800 */
[----:B------:R-:W3:Y:S07]  /*0070*/  LDCU UR8, c[0x0][0x374] ;  /* 0x00006e80ff0877ac */ /* 0x000eee0008000800 */
[----:B------:R-:W1:Y:S08]  /*0080*/  S2UR UR6, SR_CTAID.X ;  /* 0x00000000000679c3 */ /* 0x000e700000002500 */
[----:B------:R-:W2:Y:S08]  /*0090*/  LDC.64 R6, c[0x0][0x388] ;  /* 0x0000e200ff067b82 */ /* 0x000eb00000000a00 */
[----:B------:R-:W4:Y:S01]  /*00a0*/  LDC.64 R2, c[0x0][0x380] ;  /* 0x0000e000ff027b82 */ /* 0x000f220000000a00 */
[----:B0-----:R-:W-:-:S02]  /*00b0*/  IMAD R9, R8, UR7, R9 ;  /* 0x0000000708097c24 */ /* 0x001fc4000f8e0209 */
[----:B---3--:R-:W-:Y:S02]  /*00c0*/  IMAD R8, R8, UR8, RZ ;  /* 0x0000000808087c24 */ /* 0x008fe4000f8e02ff */
[----:B-1----:R-:W-:-:S04]  /*00d0*/  IMAD R0, R0, UR6, R5 ;  /* 0x0000000600007c24 */ /* 0x002fc8000f8e0205 */
[----:B------:R-:W-:Y:S01]  /*00e0*/  IMAD R5, R0, R8, R9 ;  /* 0x0000000800057224 */ /* 0x000fe200078e0209 */
[----:B--2---:R-:W2:Y:S03]  /*00f0*/  LDG.E R7, desc[UR4][R6.64] ;  /* 0x0000000406077981 */ /* 0x004ea6000c1e1900 */
[----:B----4-:R-:W-:-:S06]  /*0100*/  IMAD.WIDE.U32 R4, R5, 0x8, R2 ;  /* 0x0000000805047825 */ /* 0x010fcc00078e0002 */
[----:B------:R-:W3:Y:S01]  /*0110*/  LDG.E.64 R4, desc[UR4][R4.64] ;  /* 0x0000000404047981 */ /* 0x000ee2000c1e1b00 */
[----:B--2---:R-:W-:-:S05]  /*0120*/  LEA R0, R7, R0, 0x1 ;  /* 0x0000000007007211 */ /* 0x004fca00078e08ff */
[----:B------:R-:W-:-:S04]  /*0130*/  IMAD R9, R8, R0, R9 ;  /* 0x0000000008097224 */ /* 0x000fc800078e0209 */
[----:B------:R-:W-:-:S05]  /*0140*/  IMAD.WIDE.U32 R2, R9, 0x8, R2 ;  /* 0x0000000809027825 */ /* 0x000fca00078e0002 */
[----:B---3--:R-:W-:Y:S01]  /*0150*/  STG.E.64 desc[UR4][R2.64], R4 ;  /* 0x0000000402007986 */ /* 0x008fe2000c101b04 */
[----:B------:R-:W-:Y:S05]  /*0160*/  EXIT ;  /* 0x000000000000794d */ /* 0x000fea0003800000 */
.L_x_44:
        /* <DEDUP_REMOVED lines=9> */
.L_x_1847:


//--------------------- .text.initial_memory_velocity3 --------------------------
	.section	.text.initial_memory_velocity3,"ax",@progbits
	.align	128
        .global         initial_memory_velocity3
        .type           initial_memory_velocity3,@function
        .size           initial_memory_velocity3,(.L_x_1848 - initial_memory_velocity3)
        .other          initial_memory_velocity3,@"STO_CUDA_ENTRY STV_DEFAULT"
initial_memory_velocity3:
.text.initial_memory_velocity3:
[----:B------:R-:W-:Y:S08]  /*0000*/  LDC R1, c[0x0][0x37c] ;  /* 0x0000df00ff017b82 */ /* 0x000ff00000000800 */
[----:B------:R-:W0:Y:S01]  /*0010*/  LDC.64 R2, c[0x0][0x398] ;  /* 0x0000e600ff027b82 */ /* 0x000e220000000a00 */
[----:B------:R-:W0:Y:S02]  /*0020*/  LDCU.64 UR6, c[0x0][0x358] ;  /* 0x00006b00ff0677ac */ /* 0x000e240008000a00 */
[----:B0-----:R-:W2:Y:S05]  /*0030*/  LDG.E R0, desc[UR6][R2.64] ;  /* 0x0000000602007981 */ /* 0x001eaa000c1e1900 */
[----:B------:R-:W0:Y:S01]  /*0040*/  LDC R13, c[0x0][0x360] ;  /* 0x0000d800ff0d7b82 */ /* 0x000e220000000800 */
[----:B------:R-:W1:Y:S07]  /*0050*/  S2R R8, SR_TID.X ;  /* 0x0000000000087919 */ /* 0x000e6e0000002100 */
[----:B------:R-:W3:Y:S01]  /*0060*/  S2UR UR4, SR_CTAID.X ;  /* 0x00000000000479c3 */ /* 0x000ee20000002500 */
[----:B--2---:R-:W-:-:S13]  /*0070*/  ISETP.GE.AND P0, PT, R0, 0x1, PT ;  /* 0x000000010000780c */ /* 0x004fda0003f06270 */
[----:B01-3--:R-:W-:Y:S05]  /*0080*/  @!P0 EXIT ;  /* 0x000000000000894d */ /* 0x00bfea0003800000 */
[----:B------:R-:W0:Y:S01]  /*0090*/  LDC.64 R6, c[0x0][0x388] ;  /* 0x0000e200ff067b82 */ /* 0x000e220000000a00 */
[----:B------:R-:W-:Y:S01]  /*00a0*/  IMAD R13, R13, UR4, R8 ;  /* 0x000000040d0d7c24 */ /* 0x000fe2000f8e0208 */
[----:B------:R-:W-:-:S06]  /*00b0*/  UMOV UR4, URZ ;  /* 0x000000ff00047c82 */ /* 0x000fcc0008000000 */
[----:B------:R-:W1:Y:S01]  /*00c0*/  LDC.64 R4, c[0x0][0x390] ;  /* 0x0000e400ff047b82 */ /* 0x000e620000000a00 */
[----:B0-----:R-:W-:-:S07]  /*00d0*/  IMAD.WIDE R6, R13, 0x4, R6 ;  /* 0x000000040d067825 */ /* 0x001fce00078e0206 */
.L_x_45:
[----:B------:R-:W2:Y:S01]  /*00e0*/  LDG.E R9, desc[UR6][R6.64] ;  /* 0x0000000606097981 */ /* 0x000ea2000c1e1900 */
[----:B------:R-:W0:Y:S03]  /*00f0*/  LDC.64 R10, c[0x0][0x380] ;  /* 0x0000e000ff0a7b82 */ /* 0x000e260000000a00 */
[----:B-1----:R-:W3:Y:S01]  /*0100*/  LDG.E R12, desc[UR6][R4.64] ;  /* 0x00000006040c7981 */ /* 0x002ee2000c1e1900 */
[----:B--2---:R-:W-:-:S04]  /*0110*/  IMAD R9, R9, R0, UR4 ;  /* 0x0000000409097e24 */ /* 0x004fc8000f8e0200 */
[----:B0-----:R-:W-:-:S06]  /*0120*/  IMAD.WIDE R8, R9, 0x8, R10 ;  /* 0x0000000809087825 */ /* 0x001fcc00078e020a */
[----:B------:R-:W2:Y:S01]  /*0130*/  LDG.E.64 R8, desc[UR6][R8.64] ;  /* 0x0000000608087981 */ /* 0x000ea2000c1e1b00 */
[----:B---3--:R-:W-:-:S05]  /*0140*/  LEA R15, R12, R13, 0x1 ;  /* 0x0000000d0c0f7211 */ /* 0x008fca00078e08ff */
[----:B------:R-:W-:-:S04]  /*0150*/  IMAD R15, R15, R0, UR4 ;  /* 0x000000040f0f7e24 */ /* 0x000fc8000f8e0200 */
[----:B------:R-:W-:-:S05]  /*0160*/  IMAD.WIDE R10, R15, 0x8, R10 ;  /* 0x000000080f0a7825 */ /* 0x000fca00078e020a */
[----:B--2---:R0:W-:Y:S04]  /*0170*/  STG.E.64 desc[UR6][R10.64], R8 ;  /* 0x000000080a007986 */ /* 0x0041e8000c101b06 */
[----:B------:R-:W2:Y:S01]  /*0180*/  LDG.E R0, desc[UR6][R2.64] ;  /* 0x0000000602007981 */ /* 0x000ea2000c1e1900 */
[----:B------:R-:W-:-:S06]  /*0190*/  UIADD3 UR4, UPT, UPT, UR4, 0x1, URZ ;  /* 0x0000000104047890 */ /* 0x000fcc000fffe0ff */
[----:B--2---:R-:W-:-:S13]  /*01a0*/  ISETP.LE.AND P0, PT, R0, UR4, PT ;  /* 0x0000000400007c0c */ /* 0x004fda000bf03270 */
[----:B0-----:R-:W-:Y:S05]  /*01b0*/  @!P0 BRA `(.L_x_45) ;  /* 0xfffffffc00c88947 */ /* 0x001fea000383ffff */
[----:B------:R-:W-:Y:S05]  /*01c0*/  EXIT ;  /* 0x000000000000794d */ /* 0x000fea0003800000 */
.L_x_46:
        /* <DEDUP_REMOVED lines=11> */
.L_x_1848:


//--------------------- .text.initial_memory_velocity2 --------------------------
	.section	.text.initial_memory_velocity2,"ax",@progbits
	.align	128
        .global         initial_memory_velocity2
        .type           initial_memory_velocity2,@function
        .size           initial_memory_velocity2,(.L_x_1849 - initial_memory_velocity2)
        .other          initial_memory_velocity2,@"STO_CUDA_ENTRY STV_DEFAULT"
initial_memory_velocity2:
.text.initial_memory_velocity2:
        /* <DEDUP_REMOVED lines=14> */
.L_x_47:
        /* <DEDUP_REMOVED lines=15> */
.L_x_48:
        /* <DEDUP_REMOVED lines=11> */
.L_x_1849:


//--------------------- .text.initial_memory_velocity1 --------------------------
	.section	.text.initial_memory_velocity1,"ax",@progbits
	.align	128
        .global         initial_memory_velocity1
        .type           initial_memory_velocity1,@function
        .size           initial_memory_velocity1,(.L_x_1850 - initial_memory_velocity1)
        .other          initial_memory_velocity1,@"STO_CUDA_ENTRY STV_DEFAULT"
initial_memory_velocity1:
.text.initial_memory_velocity1:
[----:B------:R-:W-:Y:S01]  /*0000*/  LDC R1, c[0x0][0x37c] ;  /* 0x0000df00ff017b82 */ /* 0x000fe20000000800 */
[----:B------:R-:W0:Y:S07]  /*0010*/  S2R R0, SR_TID.X ;  /* 0x0000000000007919 */ /* 0x000e2e0000002100 */
[----:B------:R-:W0:Y:S01]  /*0020*/  S2UR UR6, SR_CTAID.X ;  /* 0x00000000000679c3 */ /* 0x000e220000002500 */
[----:B------:R-:W1:Y:S07]  /*0030*/  LDCU.64 UR4, c[0x0][0x358] ;  /* 0x00006b00ff0477ac */ /* 0x000e6e0008000a00 */
[----:B------:R-:W0:Y:S08]  /*0040*/  LDC R7, c[0x0][0x360] ;  /* 0x0000d800ff077b82 */ /* 0x000e300000000800 */
[----:B------:R-:W2:Y:S08]  /*0050*/  LDC.64 R2, c[0x0][0x388] ;  /* 0x0000e200ff027b82 */ /* 0x000eb00000000a00 */
[----:B------:R-:W3:Y:S01]  /*0060*/  LDC.64 R4, c[0x0][0x380] ;  /* 0x0000e000ff047b82 */ /* 0x000ee20000000a00 */
[----:B0-----:R-:W-:-:S04]  /*0070*/  IMAD R7, R7, UR6, R0 ;  /* 0x0000000607077c24 */ /* 0x001fc8000f8e0200 */
[----:B--2---:R-:W-:-:S06]  /*0080*/  IMAD.WIDE R2, R7, 0x4, R2 ;  /* 0x0000000407027825 */ /* 0x004fcc00078e0202 */
[----:B-1----:R-:W2:Y:S01]  /*0090*/  LDG.E R3, desc[UR4][R2.64] ;  /* 0x0000000402037981 */ /* 0x002ea2000c1e1900 */
[----:B---3--:R-:W-:-:S05]  /*00a0*/  IMAD.WIDE R4, R7, 0x4, R4 ;  /* 0x0000000407047825 */ /* 0x008fca00078e0204 */
[----:B--2---:R-:W-:Y:S01]  /*00b0*/  STG.E desc[UR4][R4.64], R3 ;  /* 0x0000000304007986 */ /* 0x004fe2000c101904 */
[----:B------:R-:W-:Y:S05]  /*00c0*/  EXIT ;  /* 0x000000000000794d */ /* 0x000fea0003800000 */
.L_x_49:
        /* <DEDUP_REMOVED lines=11> */
.L_x_1850:


//--------------------- .text.index_sort_impar2   --------------------------
	.section	.text.index_sort_impar2,"ax",@progbits
	.align	128
        .global         index_sort_impar2
        .type           index_sort_impar2,@function
        .size           index_sort_impar2,(.L_x_1851 - index_sort_impar2)
        .other          index_sort_impar2,@"STO_CUDA_ENTRY STV_DEFAULT"
index_sort_impar2:
.text.index_sort_impar2:
[----:B------:R-:W-:Y:S01]  /*0000*/  LDC R1, c[0x0][0x37c] ;  /* 0x0000df00ff017b82 */ /* 0x000fe20000000800 */
[----:B------:R-:W0:Y:S07]  /*0010*/  S2R R5, SR_TID.X ;  /* 0x0000000000057919 */ /* 0x000e2e0000002100 */
[----:B------:R-:W1:Y:S01]  /*0020*/  LDC.64 R2, c[0x0][0x380] ;  /* 0x0000e000ff027b82 */ /* 0x000e620000000a00 */
[----:B------:R-:W2:Y:S01]  /*0030*/  LDCU.64 UR6, c[0x0][0x358] ;  /* 0x00006b00ff0677ac */ /* 0x000ea20008000a00 */
[----:B0-----:R-:W-:-:S05]  /*0040*/  SHF.L.U32 R5, R5, 0x1, RZ ;  /* 0x0000000105057819 */ /* 0x001fca00000006ff */
[----:B-1----:R-:W-:-:S05]  /*0050*/  IMAD.WIDE.U32 R2, R5, 0x4, R2 ;  /* 0x0000000405027825 */ /* 0x002fca00078e0002 */
[----:B--2---:R-:W2:Y:S04]  /*0060*/  LDG.E R0, desc[UR6][R2.64+0x4] ;  /* 0x0000040602007981 */ /* 0x004ea8000c1e1900 */
[----:B------:R-:W2:Y:S02]  /*0070*/  LDG.E R7, desc[UR6][R2.64+0x8] ;  /* 0x0000080602077981 */ /* 0x000ea4000c1e1900 */
[----:B--2---:R-:W-:-:S13]  /*0080*/  ISETP.GT.AND P0, PT, R0, R7, PT ;  /* 0x000000070000720c */ /* 0x004fda0003f04270 */
[----:B------:R-:W-:Y:S05]  /*0090*/  @!P0 EXIT ;  /* 0x000000000000894d */ /* 0x000fea0003800000 */
[----:B------:R-:W0:Y:S02]  /*00a0*/  LDC.64 R4, c[0x0][0x398] ;  /* 0x0000e600ff047b82 */ /* 0x000e240000000a00 */
[----:B0-----:R-:W2:Y:S02]  /*00b0*/  LDG.E R6, desc[UR6][R4.64] ;  /* 0x0000000604067981 */ /* 0x001ea4000c1e1900 */
[----:B--2---:R-:W-:-:S13]  /*00c0*/  ISETP.GE.AND P0, PT, R6, 0x1, PT ;  /* 0x000000010600780c */ /* 0x004fda0003f06270 */
[----:B------:R-:W-:Y:S05]  /*00d0*/  @!P0 BRA `(.L_x_50) ;  /* 0x00000000009c8947 */ /* 0x000fea0003800000 */
[----:B------:R-:W-:Y:S01]  /*00e0*/  MOV R0, R6 ;  /* 0x0000000600007202 */ /* 0x000fe20000000f00 */
[----:B------:R-:W-:-:S06]  /*00f0*/  UMOV UR4, URZ ;  /* 0x000000ff00047c82 */ /* 0x000fcc0008000000 */
.L_x_51:
[----:B------:R-:W2:Y:S01]  /*0100*/  LDG.E R11, desc[UR6][R2.64+0x8] ;  /* 0x00000806020b7981 */ /* 0x000ea2000c1e1900 */
[----:B------:R-:W0:Y:S03]  /*0110*/  LDC.64 R6, c[0x0][0x388] ;  /* 0x0000e200ff067b82 */ /* 0x000e260000000a00 */
[----:B------:R-:W3:Y:S01]  /*0120*/  LDG.E R9, desc[UR6][R2.64+0x4] ;  /* 0x0000040602097981 */ /* 0x000ee2000c1e1900 */
[----:B--2---:R-:W-:-:S04]  /*0130*/  IMAD R11, R11, R0, UR4 ;  /* 0x000000040b0b7e24 */ /* 0x004fc8000f8e0200 */
[----:B0-----:R-:W-:-:S06]  /*0140*/  IMAD.WIDE R12, R11, 0x8, R6 ;  /* 0x000000080b0c7825 */ /* 0x001fcc00078e0206 */
[----:B------:R-:W2:Y:S01]  /*0150*/  LDG.E.64 R12, desc[UR6][R12.64] ;  /* 0x000000060c0c7981 */ /* 0x000ea2000c1e1b00 */
[----:B---3--:R-:W-:-:S04]  /*0160*/  IMAD R9, R9, R0, UR4 ;  /* 0x0000000409097e24 */ /* 0x008fc8000f8e0200 */
[----:B------:R-:W-:-:S05]  /*0170*/  IMAD.WIDE R8, R9, 0x8, R6 ;  /* 0x0000000809087825 */ /* 0x000fca00078e0206 */
[----:B------:R-:W3:Y:S04]  /*0180*/  LDG.E.64 R10, desc[UR6][R8.64] ;  /* 0x00000006080a7981 */ /* 0x000ee8000c1e1b00 */
[----:B--2---:R0:W-:Y:S04]  /*0190*/  STG.E.64 desc[UR6][R8.64], R12 ;  /* 0x0000000c08007986 */ /* 0x0041e8000c101b06 */
[----:B------:R-:W2:Y:S04]  /*01a0*/  LDG.E R0, desc[UR6][R2.64+0x8] ;  /* 0x0000080602007981 */ /* 0x000ea8000c1e1900 */
[----:B------:R-:W2:Y:S02]  /*01b0*/  LDG.E R15, desc[UR6][R4.64] ;  /* 0x00000006040f7981 */ /* 0x000ea4000c1e1900 */
[----:B--2---:R-:W-:-:S04]  /*01c0*/  IMAD R15, R0, R15, UR4 ;  /* 0x00000004000f7e24 */ /* 0x004fc8000f8e020f */
[----:B------:R-:W-:Y:S02]  /*01d0*/  IMAD.WIDE R14, R15, 0x8, R6 ;  /* 0x000000080f0e7825 */ /* 0x000fe400078e0206 */
[----:B------:R-:W1:Y:S03]  /*01e0*/  LDC.64 R6, c[0x0][0x390] ;  /* 0x0000e400ff067b82 */ /* 0x000e660000000a00 */
[----:B---3--:R2:W-:Y:S04]  /*01f0*/  STG.E.64 desc[UR6][R14.64], R10 ;  /* 0x0000000a0e007986 */ /* 0x0085e8000c101b06 */
[----:B------:R-:W3:Y:S04]  /*0200*/  LDG.E R19, desc[UR6][R4.64] ;  /* 0x0000000604137981 */ /* 0x000ee8000c1e1900 */
[----:B------:R-:W3:Y:S04]  /*0210*/  LDG.E R16, desc[UR6][R2.64+0x8] ;  /* 0x0000080602107981 */ /* 0x000ee8000c1e1900 */
[----:B------:R-:W0:Y:S01]  /*0220*/  LDG.E R0, desc[UR6][R2.64+0x4] ;  /* 0x0000040602007981 */ /* 0x000e22000c1e1900 */
[----:B---3--:R-:W-:-:S04]  /*0230*/  IMAD R17, R19, R16, UR4 ;  /* 0x0000000413117e24 */ /* 0x008fc8000f8e0210 */
[----:B-1----:R-:W-:-:S06]  /*0240*/  IMAD.WIDE R16, R17, 0x8, R6 ;  /* 0x0000000811107825 */ /* 0x002fcc00078e0206 */
[----:B------:R-:W3:Y:S01]  /*0250*/  LDG.E.64 R16, desc[UR6][R16.64] ;  /* 0x0000000610107981 */ /* 0x000ee2000c1e1b00 */
[----:B0-----:R-:W-:-:S04]  /*0260*/  IMAD R9, R0, R19, UR4 ;  /* 0x0000000400097e24 */ /* 0x001fc8000f8e0213 */
[----:B------:R-:W-:-:S05]  /*0270*/  IMAD.WIDE R8, R9, 0x8, R6 ;  /* 0x0000000809087825 */ /* 0x000fca00078e0206 */
[----:B------:R-:W4:Y:S04]  /*0280*/  LDG.E.64 R12, desc[UR6][R8.64] ;  /* 0x00000006080c7981 */ /* 0x000f28000c1e1b00 */
[----:B---3--:R0:W-:Y:S04]  /*0290*/  STG.E.64 desc[UR6][R8.64], R16 ;  /* 0x0000001008007986 */ /* 0x0081e8000c101b06 */
[----:B------:R-:W3:Y:S04]  /*02a0*/  LDG.E R0, desc[UR6][R2.64+0x8] ;  /* 0x0000080602007981 */ /* 0x000ee8000c1e1900 */
[----:B--2---:R-:W3:Y:S02]  /*02b0*/  LDG.E R11, desc[UR6][R4.64] ;  /* 0x00000006040b7981 */ /* 0x004ee4000c1e1900 */
[----:B---3--:R-:W-:-:S04]  /*02c0*/  IMAD R11, R0, R11, UR4 ;  /* 0x00000004000b7e24 */ /* 0x008fc8000f8e020b */
[----:B------:R-:W-:-:S05]  /*02d0*/  IMAD.WIDE R6, R11, 0x8, R6 ;  /* 0x000000080b067825 */ /* 0x000fca00078e0206 */
[----:B----4-:R0:W-:Y:S04]  /*02e0*/  STG.E.64 desc[UR6][R6.64], R12 ;  /* 0x0000000c06007986 */ /* 0x0101e8000c101b06 */
[----:B------:R-:W2:Y:S01]  /*02f0*/  LDG.E R0, desc[UR6][R4.64] ;  /* 0x0000000604007981 */ /* 0x000ea2000c1e1900 */
[----:B------:R-:W-:-:S06]  /*0300*/  UIADD3 UR4, UPT, UPT, UR4, 0x1, URZ ;  /* 0x0000000104047890 */ /* 0x000fcc000fffe0ff */
[----:B--2---:R-:W-:-:S13]  /*0310*/  ISETP.LE.AND P0, PT, R0, UR4, PT ;  /* 0x0000000400007c0c */ /* 0x004fda000bf03270 */
[----:B0-----:R-:W-:Y:S05]  /*0320*/  @!P0 BRA `(.L_x_51) ;  /* 0xfffffffc00748947 */ /* 0x001fea000383ffff */
[----:B------:R0:W5:Y:S04]  /*0330*/  LDG.E R0, desc[UR6][R2.64+0x4] ;  /* 0x0000040602007981 */ /* 0x000168000c1e1900 */
[----:B------:R0:W5:Y:S02]  /*0340*/  LDG.E R7, desc[UR6][R2.64+0x8] ;  /* 0x0000080602077981 */ /* 0x000164000c1e1900 */
.L_x_50:
[----:B-----5:R-:W-:Y:S04]  /*0350*/  STG.E desc[UR6][R2.64+0x4], R7 ;  /* 0x0000040702007986 */ /* 0x020fe8000c101906 */
[----:B------:R-:W-:Y:S01]  /*0360*/  STG.E desc[UR6][R2.64+0x8], R0 ;  /* 0x0000080002007986 */ /* 0x000fe2000c101906 */
[----:B------:R-:W-:Y:S05]  /*0370*/  EXIT ;  /* 0x000000000000794d */ /* 0x000fea0003800000 */
.L_x_52:
        /* <DEDUP_REMOVED lines=16> */
.L_x_1851:


//--------------------- .text.index_sort_par2     --------------------------
	.section	.text.index_sort_par2,"ax",@progbits
	.align	128
        .global         index_sort_par2
        .type           index_sort_par2,@function
        .size           index_sort_par2,(.L_x_1852 - index_sort_par2)
        .other          index_sort_par2,@"STO_CUDA_ENTRY STV_DEFAULT"
index_sort_par2:
.text.index_sort_par2:
        /* <DEDUP_REMOVED lines=16> */
.L_x_54:
        /* <DEDUP_REMOVED lines=37> */
.L_x_53:
[----:B-----5:R-:W-:Y:S04]  /*0350*/  STG.E desc[UR6][R2.64], R7 ;  /* 0x0000000702007986 */ /* 0x020fe8000c101906 */
[----:B------:R-:W-:Y:S01]  /*0360*/  STG.E desc[UR6][R2.64+0x4], R0 ;  /* 0x0000040002007986 */ /* 0x000fe2000c101906 */
[----:B------:R-:W-:Y:S05]  /*0370*/  EXIT ;  /* 0x000000000000794d */ /* 0x000fea0003800000 */
.L_x_55:
        /* <DEDUP_REMOVED lines=16> */
.L_x_1852:


//--------------------- .text.create_next_gen2    --------------------------
	.section	.text.create_next_gen2,"ax",@progbits
	.align	128
        .global         create_next_gen2
        .type           create_next_gen2,@function
        .size           create_next_gen2,(.L_x_1853 - create_next_gen2)
        .other          create_next_gen2,@"STO_CUDA_ENTRY STV_DEFAULT"
create_next_gen2:
.text.create_next_gen2:
[----:B------:R-:W-:Y:S01]  /*0000*/  LDC R1, c[0x0][0x37c] ;  /* 0x0000df00ff017b82 */ /* 0x000fe20000000800 */
[----:B------:R-:W0:Y:S07]  /*0010*/  S2R R0, SR_TID.X ;  /* 0x0000000000007919 */ /* 0x000e2e0000002100 */
[----:B------:R-:W0:Y:S01]  /*0020*/  S2UR UR7, SR_CTAID.Y ;  /* 0x00000000000779c3 */ /* 0x000e220000002600 */
[----:B------:R-:W1:Y:S01]  /*0030*/  LDCU.64 UR4, c[0x0][0x358] ;  /* 0x00006b00ff0477ac */ /* 0x000e620008000a00 */
[----:B------:R-:W2:Y:S06]  /*0040*/  S2R R7, SR_TID.Y ;  /* 0x0000000000077919 */ /* 0x000eac0000002200 */
[----:B------:R-:W3:Y:S08]  /*0050*/  S2UR UR6, SR_CTAID.X ;  /* 0x00000000000679c3 */ /* 0x000ef00000002500 */
[----:B------:R-:W3:Y:S01]  /*0060*/  LDC R5, c[0x0][0x360] ;  /* 0x0000d800ff057b82 */ /* 0x000ee20000000800 */
[----:B------:R-:W2:Y:S07]  /*0070*/  LDCU UR8, c[0x0][0x364] ;  /* 0x00006c80ff0877ac */ /* 0x000eae0008000800 */
[----:B------:R-:W4:Y:S01]  /*0080*/  LDC.64 R2, c[0x0][0x388] ;  /* 0x0000e200ff027b82 */ /* 0x000f220000000a00 */
[----:B0-----:R-:W-:-:S05]  /*0090*/  IADD3 R0, PT, PT, R0, UR7, RZ ;  /* 0x0000000700007c10 */ /* 0x001fca000fffe0ff */
[----:B---3--:R-:W-:Y:S02]  /*00a0*/  IMAD R0, R5, UR6, R0 ;  /* 0x0000000605007c24 */ /* 0x008fe4000f8e0200 */
[----:B------:R-:W0:Y:S02]  /*00b0*/  LDC.64 R4, c[0x0][0x380] ;  /* 0x0000e000ff047b82 */ /* 0x000e240000000a00 */
[----:B--2---:R-:W-:-:S04]  /*00c0*/  IMAD R7, R0, UR8, R7 ;  /* 0x0000000800077c24 */ /* 0x004fc8000f8e0207 */
[----:B----4-:R-:W-:-:S06]  /*00d0*/  IMAD.WIDE R2, R7, 0x8, R2 ;  /* 0x0000000807027825 */ /* 0x010fcc00078e0202 */
[----:B-1----:R-:W2:Y:S01]  /*00e0*/  LDG.E.64 R2, desc[UR4][R2.64] ;  /* 0x0000000402027981 */ /* 0x002ea2000c1e1b00 */
[----:B0-----:R-:W-:-:S05]  /*00f0*/  IMAD.WIDE R4, R7, 0x8, R4 ;  /* 0x0000000807047825 */ /* 0x001fca00078e0204 */
[----:B--2---:R-:W-:Y:S01]  /*0100*/  STG.E.64 desc[UR4][R4.64], R2 ;  /* 0x0000000204007986 */ /* 0x004fe2000c101b04 */
[----:B------:R-:W-:Y:S05]  /*0110*/  EXIT ;  /* 0x000000000000794d */ /* 0x000fea0003800000 */
.L_x_56:
        /* <DEDUP_REMOVED lines=14> */
.L_x_1853:


//--------------------- .text.create_next_gen1    --------------------------
	.section	.text.create_next_gen1,"ax",@progbits
	.align	128
        .global         create_next_gen1
        .type           create_next_gen1,@function
        .size           create_next_gen1,(.L_x_1854 - create_next_gen1)
        .other          create_next_gen1,@"STO_CUDA_ENTRY STV_DEFAULT"
create_next_gen1:
.text.create_next_gen1:
[----:B------:R-:W-:Y:S01]  /*0000*/  LDC R1, c[0x0][0x37c] ;  /* 0x0000df00ff017b82 */ /* 0x000fe20000000800 */
[----:B------:R-:W0:Y:S07]  /*0010*/  S2R R0, SR_TID.X ;  /* 0x0000000000007919 */ /* 0x000e2e0000002100 */
[----:B------:R-:W0:Y:S01]  /*0020*/  S2UR UR6, SR_CTAID.X ;  /* 0x00000000000679c3 */ /* 0x000e220000002500 */
[----:B------:R-:W1:Y:S07]  /*0030*/  LDCU.64 UR4, c[0x0][0x358] ;  /* 0x00006b00ff0477ac */ /* 0x000e6e0008000a00 */
[----:B------:R-:W0:Y:S08]  /*0040*/  LDC R9, c[0x0][0x360] ;  /* 0x0000d800ff097b82 */ /* 0x000e300000000800 */
[----:B------:R-:W2:Y:S01]  /*0050*/  LDC.64 R2, c[0x0][0x390] ;  /* 0x0000e400ff027b82 */ /* 0x000ea20000000a00 */
[----:B------:R-:W3:Y:S07]  /*0060*/  S2R R7, SR_TID.Y ;  /* 0x0000000000077919 */ /* 0x000eee0000002200 */
[----:B------:R-:W4:Y:S01]  /*0070*/  LDC.64 R4, c[0x0][0x380] ;  /* 0x0000e000ff047b82 */ /* 0x000f220000000a00 */
[----:B0-----:R-:W-:-:S04]  /*0080*/  IMAD R9, R9, UR6, R0 ;  /* 0x0000000609097c24 */ /* 0x001fc8000f8e0200 */
[----:B--2---:R-:W-:-:S06]  /*0090*/  IMAD.WIDE R2, R9, 0x4, R2 ;  /* 0x0000000409027825 */ /* 0x004fcc00078e0202 */
[----:B-1----:R-:W2:Y:S01]  /*00a0*/  LDG.E R3, desc[UR4][R2.64] ;  /* 0x0000000402037981 */ /* 0x002ea2000c1e1900 */
[----:B------:R-:W3:Y:S08]  /*00b0*/  S2UR UR6, SR_CTAID.Y ;  /* 0x00000000000679c3 */ /* 0x000ef00000002600 */
[----:B------:R-:W3:Y:S02]  /*00c0*/  LDC R8, c[0x0][0x364] ;  /* 0x0000d900ff087b82 */ /* 0x000ee40000000800 */
[----:B---3--:R-:W-:-:S04]  /*00d0*/  IMAD R0, R8, UR6, R7 ;  /* 0x0000000608007c24 */ /* 0x008fc8000f8e0207 */
[----:B--2---:R-:W-:-:S04]  /*00e0*/  IMAD R7, R3, R8, R0 ;  /* 0x0000000803077224 */ /* 0x004fc800078e0200 */
[----:B----4-:R-:W-:Y:S02]  /*00f0*/  IMAD.WIDE R4, R7, 0x8, R4 ;  /* 0x0000000807047825 */ /* 0x010fe400078e0204 */
[----:B------:R-:W0:Y:S04]  /*0100*/  LDC.64 R6, c[0x0][0x388] ;  /* 0x0000e200ff067b82 */ /* 0x000e280000000a00 */
[----:B------:R-:W2:Y:S01]  /*0110*/  LDG.E.64 R4, desc[UR4][R4.64] ;  /* 0x0000000404047981 */ /* 0x000ea2000c1e1b00 */
[----:B------:R-:W-:-:S04]  /*0120*/  IMAD R9, R9, R8, R0 ;  /* 0x0000000809097224 */ /* 0x000fc800078e0200 */
[----:B0-----:R-:W-:-:S05]  /*0130*/  IMAD.WIDE R2, R9, 0x8, R6 ;  /* 0x0000000809027825 */ /* 0x001fca00078e0206 */
[----:B--2---:R-:W-:Y:S01]  /*0140*/  STG.E.64 desc[UR4][R2.64], R4 ;  /* 0x0000000402007986 */ /* 0x004fe2000c101b04 */
[----:B------:R-:W-:Y:S05]  /*0150*/  EXIT ;  /* 0x000000000000794d */ /* 0x000fea0003800000 */
.L_x_57:
        /* <DEDUP_REMOVED lines=10> */
.L_x_1854:


//--------------------- .text.index_sort_impar    --------------------------
	.section	.text.index_sort_impar,"ax",@progbits
	.align	128
        .global         index_sort_impar
        .type           index_sort_impar,@function
        .size           index_sort_impar,(.L_x_1855 - index_sort_impar)
        .other          index_sort_impar,@"STO_CUDA_ENTRY STV_DEFAULT"
index_sort_impar:
.text.index_sort_impar:
        /* <DEDUP_REMOVED lines=10> */
[----:B------:R-:W-:Y:S04]  /*00a0*/  STG.E desc[UR4][R2.64+0x4], R0 ;  /* 0x0000040002007986 */ /* 0x000fe8000c101904 */
[----:B------:R-:W-:Y:S01]  /*00b0*/  STG.E desc[UR4][R2.64+0x8], R5 ;  /* 0x0000080502007986 */ /* 0x000fe2000c101904 */
[----:B------:R-:W-:Y:S05]  /*00c0*/  EXIT ;  /* 0x000000000000794d */ /* 0x000fea0003800000 */
.L_x_58:
        /* <DEDUP_REMOVED lines=11> */
.L_x_1855:


//--------------------- .text.index_sort_par      --------------------------
	.section	.text.index_sort_par,"ax",@progbits
	.align	128
        .global         index_sort_par
        .type           index_sort_par,@function
        .size           index_sort_par,(.L_x_1856 - index_sort_par)
        .other          index_sort_par,@"STO_CUDA_ENTRY STV_DEFAULT"
index_sort_par:
.text.index_sort_par:
        /* <DEDUP_REMOVED lines=13> */
.L_x_59:
        /* <DEDUP_REMOVED lines=11> */
.L_x_1856:


//--------------------- .text.population_index_inicialization --------------------------
	.section	.text.population_index_inicialization,"ax",@progbits
	.align	128
        .global         population_index_inicialization
        .type           population_index_inicialization,@function
        .size           population_index_inicialization,(.L_x_1857 - population_index_inicialization)
        .other          population_index_inicialization,@"STO_CUDA_ENTRY STV_DEFAULT"
population_index_inicialization:
.text.population_index_inicialization:
[----:B------:R-:W-:Y:S01]  /*0000*/  LDC R1, c[0x0][0x37c] ;  /* 0x0000df00ff017b82 */ /* 0x000fe20000000800 */
[----:B------:R-:W0:Y:S07]  /*0010*/  S2R R5, SR_TID.X ;  /* 0x0000000000057919 */ /* 0x000e2e0000002100 */
[----:B------:R-:W0:Y:S01]  /*0020*/  LDC.64 R2, c[0x0][0x380] ;  /* 0x0000e000ff027b82 */ /* 0x000e220000000a00 */
[----:B------:R-:W1:Y:S01]  /*0030*/  LDCU.64 UR4, c[0x0][0x358] ;  /* 0x00006b00ff0477ac */ /* 0x000e620008000a00 */
[----:B0-----:R-:W-:-:S05]  /*0040*/  IMAD.WIDE.U32 R2, R5, 0x4, R2 ;  /* 0x0000000405027825 */ /* 0x001fca00078e0002 */
[----:B-1----:R-:W-:Y:S01]  /*0050*/  STG.E desc[UR4][R2.64], R5 ;  /* 0x0000000502007986 */ /* 0x002fe2000c101904 */
[----:B------:R-:W-:Y:S05]  /*0060*/  EXIT ;  /* 0x000000000000794d */ /* 0x000fea0003800000 */
.L_x_60:
        /* <DEDUP_REMOVED lines=9> */
.L_x_1857:


//--------------------- .text.nextgen1            --------------------------
	.section	.text.nextgen1,"ax",@progbits
	.align	128
        .global         nextgen1
        .type           nextgen1,@function
        .size           nextgen1,(.L_x_1858 - nextgen1)
        .other          nextgen1,@"STO_CUDA_ENTRY STV_DEFAULT"
nextgen1:
.text.nextgen1:
[----:B------:R-:W-:Y:S08]  /*0000*/  LDC R1, c[0x0][0x37c] ;  /* 0x0000df00ff017b82 */ /* 0x000ff00000000800 */
[----:B------:R-:W0:Y:S01]  /*0010*/  LDC.64 R2, c[0x0][0x388] ;  /* 0x0000e200ff027b82 */ /* 0x000e220000000a00 */
[----:B------:R-:W0:Y:S07]  /*0020*/  LDCU.64 UR4, c[0x0][0x358] ;  /* 0x00006b00ff0477ac */ /* 0x000e2e0008000a00 */
[----:B------:R-:W1:Y:S01]  /*0030*/  LDC.64 R4, c[0x0][0x390] ;  /* 0x0000e400ff047b82 */ /* 0x000e620000000a00 */
[----:B0-----:R-:W2:Y:S04]  /*0040*/  LDG.E R2, desc[UR4][R2.64] ;  /* 0x0000000402027981 */ /* 0x001ea8000c1e1900 */
[----:B-1----:R-:W2:Y:S01]  /*0050*/  LDG.E R9, desc[UR4][R4.64] ;  /* 0x0000000404097981 */ /* 0x002ea2000c1e1900 */
[----:B------:R-:W-:Y:S01]  /*0060*/  HFMA2 R11, -RZ, RZ, 0, 0 ;  /* 0x00000000ff0b7431 */ /* 0x000fe200000001ff */
[----:B------:R-:W-:-:S02]  /*0070*/  MOV R13, RZ ;  /* 0x000000ff000d7202 */ /* 0x000fc40000000f00 */
[----:B--2---:R-:W-:-:S13]  /*0080*/  ISETP.GT.AND P0, PT, R2, R9, PT ;  /* 0x000000090200720c */ /* 0x004fda0003f04270 */
[----:B------:R-:W-:Y:S05]  /*0090*/  @P0 BRA `(.L_x_61) ;  /* 0x00000000002c0947 */ /* 0x000fea0003800000 */
[----:B------:R-:W0:Y:S01]  /*00a0*/  LDC.64 R6, c[0x0][0x388] ;  /* 0x0000e200ff067b82 */ /* 0x000e220000000a00 */
[----:B------:R-:W-:Y:S01]  /*00b0*/  IMAD.MOV.U32 R0, RZ, RZ, R2 ;  /* 0x000000ffff007224 */ /* 0x000fe200078e0002 */
[----:B------:R-:W-:Y:S01]  /*00c0*/  MOV R13, RZ ;  /* 0x000000ff000d7202 */ /* 0x000fe20000000f00 */
[----:B------:R-:W-:-:S07]  /*00d0*/  IMAD.MOV.U32 R11, RZ, RZ, RZ ;  /* 0x000000ffff0b7224 */ /* 0x000fce00078e00ff */
.L_x_62:
[----:B0-----:R-:W-:Y:S01]  /*00e0*/  IMAD.WIDE.U32 R2, R13, 0x4, R6 ;  /* 0x000000040d027825 */ /* 0x001fe200078e0006 */
[----:B------:R-:W-:-:S04]  /*00f0*/  IADD3 R11, PT, PT, R11, R0, RZ ;  /* 0x000000000b0b7210 */ /* 0x000fc80007ffe0ff */
[----:B------:R-:W2:Y:S01]  /*0100*/  LDG.E R0, desc[UR4][R2.64+0x4] ;  /* 0x0000040402007981 */ /* 0x000ea2000c1e1900 */
[----:B------:R-:W-:Y:S01]  /*0110*/  IADD3 R13, PT, PT, R13, 0x1, RZ ;  /* 0x000000010d0d7810 */ /* 0x000fe20007ffe0ff */
[----:B--2---:R-:W-:-:S05]  /*0120*/  IMAD.IADD R8, R11, 0x1, R0 ;  /* 0x000000010b087824 */ /* 0x004fca00078e0200 */
[----:B------:R-:W-:-:S13]  /*0130*/  ISETP.GT.AND P0, PT, R8, R9, PT ;  /* 0x000000090800720c */ /* 0x000fda0003f04270 */
[----:B------:R-:W-:Y:S05]  /*0140*/  @!P0 BRA `(.L_x_62) ;  /* 0xfffffffc00e48947 */ /* 0x000fea000383ffff */
.L_x_61:
[----:B------:R-:W0:Y:S02]  /*0150*/  LDC.64 R6, c[0x0][0x388] ;  /* 0x0000e200ff067b82 */ /* 0x000e240000000a00 */
[----:B0-----:R-:W-:-:S05]  /*0160*/  IMAD.WIDE R2, R9, 0x4, R6 ;  /* 0x0000000409027825 */ /* 0x001fca00078e0206 */
[----:B------:R-:W-:Y:S04]  /*0170*/  STG.E desc[UR4][R2.64+-0x8], R13 ;  /* 0xfffff80d02007986 */ /* 0x000fe8000c101904 */
[----:B------:R-:W2:Y:S02]  /*0180*/  LDG.E R4, desc[UR4][R4.64] ;  /* 0x0000000404047981 */ /* 0x000ea4000c1e1900 */
[C---:B--2---:R-:W-:Y:S02]  /*0190*/  IMAD.IADD R11, R4.reuse, 0x1, -R11 ;  /* 0x00000001040b7824 */ /* 0x044fe400078e0a0b */
[----:B------:R-:W-:-:S05]  /*01a0*/  IMAD.WIDE R6, R4, 0x4, R6 ;  /* 0x0000000404067825 */ /* 0x000fca00078e0206 */
[----:B------:R-:W-:Y:S01]  /*01b0*/  STG.E desc[UR4][R6.64+-0x4], R11 ;  /* 0xfffffc0b06007986 */ /* 0x000fe2000c101904 */
[----:B------:R-:W-:Y:S05]  /*01c0*/  EXIT ;  /* 0x000000000000794d */ /* 0x000fea0003800000 */
.L_x_63:
        /* <DEDUP_REMOVED lines=11> */
.L_x_1858:


//--------------------- .text.move_particle2      --------------------------
	.section	.text.move_particle2,"ax",@progbits
	.align	128
        .global         move_particle2
        .type           move_particle2,@function
        .size           move_particle2,(.L_x_1859 - move_particle2)
        .other          move_particle2,@"STO_CUDA_ENTRY STV_DEFAULT"
move_particle2:
.text.move_particle2:
[----:B------:R-:W-:Y:S01]  /*0000*/  LDC R1, c[0x0][0x37c] ;  /* 0x0000df00ff017b82 */ /* 0x000fe20000000800 */
[----:B------:R-:W0:Y:S07]  /*0010*/  S2R R7, SR_TID.X ;  /* 0x0000000000077919 */ /* 0x000e2e0000002100 */
[----:B------:R-:W0:Y:S01]  /*0020*/  S2UR UR6, SR_CTAID.X ;  /* 0x00000000000679c3 */ /* 0x000e220000002500 */
[----:B------:R-:W1:Y:S01]  /*0030*/  LDCU.64 UR4, c[0x0][0x358] ;  /* 0x00006b00ff0477ac */ /* 0x000e620008000a00 */
[----:B------:R-:W2:Y:S06]  /*0040*/  S2R R15, SR_TID.Y ;  /* 0x00000000000f7919 */ /* 0x000eac0000002200 */
[----:B------:R-:W0:Y:S01]  /*0050*/  LDC R0, c[0x0][0x360] ;  /* 0x0000d800ff007b82 */ /* 0x000e220000000800 */
[----:B------:R-:W2:Y:S07]  /*0060*/  LDCU UR7, c[0x0][0x364] ;  /* 0x00006c80ff0777ac */ /* 0x000eae0008000800 */
[----:B------:R-:W3:Y:S08]  /*0070*/  LDC.64 R2, c[0x0][0x388] ;  /* 0x0000e200ff027b82 */ /* 0x000ef00000000a00 */
[----:B------:R-:W4:Y:S01]  /*0080*/  LDC.64 R4, c[0x0][0x380] ;  /* 0x0000e000ff047b82 */ /* 0x000f220000000a00 */
[----:B0-----:R-:W-:-:S07]  /*0090*/  IMAD R0, R0, UR6, R7 ;  /* 0x0000000600007c24 */ /* 0x001fce000f8e0207 */
[----:B------:R-:W0:Y:S01]  /*00a0*/  LDC.64 R12, c[0x0][0x390] ;  /* 0x0000e400ff0c7b82 */ /* 0x000e220000000a00 */
[----:B--2---:R-:W-:-:S04]  /*00b0*/  IMAD R7, R0, UR7, R15 ;  /* 0x0000000700077c24 */ /* 0x004fc8000f8e020f */
[----:B---3--:R-:W-:-:S04]  /*00c0*/  IMAD.WIDE R2, R7, 0x8, R2 ;  /* 0x0000000807027825 */ /* 0x008fc800078e0202 */
[----:B----4-:R-:W-:Y:S02]  /*00d0*/  IMAD.WIDE R4, R7, 0x8, R4 ;  /* 0x0000000807047825 */ /* 0x010fe400078e0204 */
[----:B-1----:R-:W2:Y:S04]  /*00e0*/  LDG.E.64 R6, desc[UR4][R2.64] ;  /* 0x0000000402067981 */ /* 0x002ea8000c1e1b00 */
[----:B------:R-:W2:Y:S02]  /*00f0*/  LDG.E.64 R8, desc[UR4][R4.64] ;  /* 0x0000000404087981 */ /* 0x000ea4000c1e1b00 */
[----:B--2---:R-:W-:Y:S01]  /*0100*/  DADD R10, R6, R8 ;  /* 0x00000000060a7229 */ /* 0x004fe20000000008 */
[C---:B0-----:R-:W-:Y:S02]  /*0110*/  IMAD.WIDE.U32 R6, R15.reuse, 0x8, R12 ;  /* 0x000000080f067825 */ /* 0x041fe400078e000c */
[----:B------:R-:W0:Y:S04]  /*0120*/  LDC.64 R12, c[0x0][0x398] ;  /* 0x0000e600ff0c7b82 */ /* 0x000e280000000a00 */
[----:B------:R1:W-:Y:S04]  /*0130*/  STG.E.64 desc[UR4][R4.64], R10 ;  /* 0x0000000a04007986 */ /* 0x0003e8000c101b04 */
[----:B------:R-:W2:Y:S01]  /*0140*/  LDG.E.64 R8, desc[UR4][R6.64] ;  /* 0x0000000406087981 */ /* 0x000ea2000c1e1b00 */
[----:B0-----:R-:W-:Y:S01]  /*0150*/  IMAD.WIDE.U32 R12, R15, 0x8, R12 ;  /* 0x000000080f0c7825 */ /* 0x001fe200078e000c */
[----:B--2---:R-:W-:-:S14]  /*0160*/  DSETP.GEU.AND P0, PT, R10, R8, PT ;  /* 0x000000080a00722a */ /* 0x004fdc0003f0e000 */
[----:B------:R0:W-:Y:S04]  /*0170*/  @!P0 STG.E.64 desc[UR4][R4.64], R8 ;  /* 0x0000000804008986 */ /* 0x0001e8000c101b04 */
[----:B------:R-:W2:Y:S01]  /*0180*/  LDG.E.64 R14, desc[UR4][R12.64] ;  /* 0x000000040c0e7981 */ /* 0x000ea2000c1e1b00 */
[----:B-1----:R-:W-:Y:S02]  /*0190*/  @!P0 MOV R10, R8 ;  /* 0x00000008000a8202 */ /* 0x002fe40000000f00 */
[----:B------:R-:W-:-:S06]  /*01a0*/  @!P0 MOV R11, R9 ;  /* 0x00000009000b8202 */ /* 0x000fcc0000000f00 */
[----:B--2---:R-:W-:-:S14]  /*01b0*/  DSETP.GT.AND P0, PT, R10, R14, PT ;  /* 0x0000000e0a00722a */ /* 0x004fdc0003f04000 */
[----:B------:R0:W-:Y:S04]  /*01c0*/  @P0 STG.E.64 desc[UR4][R4.64], R14 ;  /* 0x0000000e04000986 */ /* 0x0001e8000c101b04 */
[----:B------:R-:W2:Y:S01]  /*01d0*/  LDG.E.64 R16, desc[UR4][R6.64] ;  /* 0x0000000406107981 */ /* 0x000ea2000c1e1b00 */
[----:B------:R-:W-:Y:S01]  /*01e0*/  @P0 MOV R10, R14 ;  /* 0x0000000e000a0202 */ /* 0x000fe20000000f00 */
[----:B------:R-:W-:Y:S01]  /*01f0*/  BSSY.RECONVERGENT B0, `(.L_x_64) ;  /* 0x0000009000007945 */ /* 0x000fe20003800200 */
[----:B------:R-:W-:-:S06]  /*0200*/  @P0 MOV R11, R15 ;  /* 0x0000000f000b0202 */ /* 0x000fcc0000000f00 */
[----:B--2---:R-:W-:-:S14]  /*0210*/  DSETP.NEU.AND P0, PT, R10, R16, PT ;  /* 0x000000100a00722a */ /* 0x004fdc0003f0d000 */
[----:B0-----:R-:W-:Y:S05]  /*0220*/  @P0 BRA `(.L_x_65) ;  /* 0x0000000000140947 */ /* 0x001fea0003800000 */
[----:B------:R-:W2:Y:S02]  /*0230*/  LDG.E.64 R6, desc[UR4][R2.64] ;  /* 0x0000000402067981 */ /* 0x000ea4000c1e1b00 */
[----:B--2---:R-:W-:-:S14]  /*0240*/  DSETP.GEU.AND P0, PT, R6, RZ, PT ;  /* 0x000000ff0600722a */ /* 0x004fdc0003f0e000 */
[----:B------:R-:W-:-:S07]  /*0250*/  @!P0 DADD R6, -RZ, -R6 ;  /* 0x00000000ff068229 */ /* 0x000fce0000000906 */
[----:B------:R0:W-:Y:S04]  /*0260*/  @!P0 STG.E.64 desc[UR4][R2.64], R6 ;  /* 0x0000000602008986 */ /* 0x0001e8000c101b04 */
[----:B------:R0:W5:Y:S02]  /*0270*/  @!P0 LDG.E.64 R10, desc[UR4][R4.64] ;  /* 0x00000004040a8981 */ /* 0x000164000c1e1b00 */
.L_x_65:
[----:B------:R-:W-:Y:S05]  /*0280*/  BSYNC.RECONVERGENT B0 ;  /* 0x0000000000007941 */ /* 0x000fea0003800200 */
.L_x_64:
[----:B------:R-:W2:Y:S02]  /*0290*/  LDG.E.64 R12, desc[UR4][R12.64] ;  /* 0x000000040c0c7981 */ /* 0x000ea4000c1e1b00 */
[----:B--2--5:R-:W-:-:S14]  /*02a0*/  DSETP.NEU.AND P0, PT, R10, R12, PT ;  /* 0x0000000c0a00722a */ /* 0x024fdc0003f0d000 */
[----:B------:R-:W-:Y:S05]  /*02b0*/  @P0 EXIT ;  /* 0x000000000000094d */ /* 0x000fea0003800000 */
[----:B0-----:R-:W2:Y:S02]  /*02c0*/  LDG.E.64 R4, desc[UR4][R2.64] ;  /* 0x0000000402047981 */ /* 0x001ea4000c1e1b00 */
[----:B--2---:R-:W-:-:S14]  /*02d0*/  DSETP.GT.AND P0, PT, R4, RZ, PT ;  /* 0x000000ff0400722a */ /* 0x004fdc0003f04000 */
[----:B------:R-:W-:Y:S05]  /*02e0*/  @!P0 EXIT ;  /* 0x000000000000894d */ /* 0x000fea0003800000 */
[----:B------:R-:W-:-:S07]  /*02f0*/  DADD R4, -RZ, -R4 ;  /* 0x00000000ff047229 */ /* 0x000fce0000000904 */
[----:B------:R-:W-:Y:S01]  /*0300*/  STG.E.64 desc[UR4][R2.64], R4 ;  /* 0x0000000402007986 */ /* 0x000fe2000c101b04 */
[----:B------:R-:W-:Y:S05]  /*0310*/  EXIT ;  /* 0x000000000000794d */ /* 0x000fea0003800000 */
.L_x_66:
        /* <DEDUP_REMOVED lines=14> */
.L_x_1859:


//--------------------- .text.move_particle       --------------------------
	.section	.text.move_particle,"ax",@progbits
	.align	128
        .global         move_particle
        .type           move_particle,@function
        .size           move_particle,(.L_x_1860 - move_particle)
        .other          move_particle,@"STO_CUDA_ENTRY STV_DEFAULT"
move_particle:
.text.move_particle:
[----:B------:R-:W0:Y:S08]  /*0000*/  LDC R1, c[0x0][0x37c] ;  /* 0x0000df00ff017b82 */ /* 0x000e300000000800 */
[----:B------:R-:W1:Y:S01]  /*0010*/  LDC.64 R2, c[0x0][0x3d0] ;  /* 0x0000f400ff027b82 */ /* 0x000e620000000a00 */
[----:B------:R-:W1:Y:S01]  /*0020*/  LDCU.64 UR6, c[0x0][0x358] ;  /* 0x00006b00ff0677ac */ /* 0x000e620008000a00 */
[----:B0-----:R-:W-:Y:S01]  /*0030*/  VIADD R1, R1, 0xffffc150 ;  /* 0xffffc15001017836 */ /* 0x001fe20000000000 */
[----:B-1----:R-:W2:Y:S05]  /*0040*/  LDG.E R2, desc[UR6][R2.64] ;  /* 0x0000000602027981 */ /* 0x002eaa000c1e1900 */
[----:B------:R-:W0:Y:S01]  /*0050*/  S2UR UR4, SR_CTAID.X ;  /* 0x00000000000479c3 */ /* 0x000e220000002500 */
[----:B------:R-:W-:Y:S01]  /*0060*/  IMAD.MOV.U32 R14, RZ, RZ, -0x266e14b1 ;  /* 0xd991eb4fff0e7424 */ /* 0x000fe200078e00ff */
[----:B------:R-:W-:Y:S01]  /*0070*/  BSSY.RECONVERGENT B0, `(.L_x_67) ;  /* 0x0000268000007945 */ /* 0x000fe20003800200 */
[----:B------:R-:W0:Y:S01]  /*0080*/  S2R R9, SR_TID.X ;  /* 0x0000000000097919 */ /* 0x000e220000002100 */
[----:B------:R-:W-:-:S04]  /*0090*/  IMAD.MOV.U32 R10, RZ, RZ, R1 ;  /* 0x000000ffff0a7224 */ /* 0x000fc800078e0001 */
[----:B------:R-:W0:Y:S01]  /*00a0*/  LDC R0, c[0x0][0x360] ;  /* 0x0000d800ff007b82 */ /* 0x000e220000000800 */
[----:B------:R-:W1:Y:S07]  /*00b0*/  LDCU UR5, c[0x0][0x370] ;  /* 0x00006e00ff0577ac */ /* 0x000e6e0008000800 */
[----:B------:R-:W3:Y:S01]  /*00c0*/  LDC R8, c[0x0][0x364] ;  /* 0x0000d900ff087b82 */ /* 0x000ee20000000800 */
[C---:B0-----:R-:W-:Y:S02]  /*00d0*/  IMAD R9, R0.reuse, UR4, R9 ;  /* 0x0000000400097c24 */ /* 0x041fe4000f8e0209 */
[----:B-1----:R-:W-:-:S03]  /*00e0*/  IMAD R0, R0, UR5, RZ ;  /* 0x0000000500007c24 */ /* 0x002fc6000f8e02ff */
[----:B------:R-:W-:Y:S02]  /*00f0*/  SHF.R.S32.HI R11, RZ, 0x1f, R9 ;  /* 0x0000001fff0b7819 */ /* 0x000fe40000011409 */
[C---:B--2---:R-:W-:Y:S02]  /*0100*/  LOP3.LUT R15, R2.reuse, 0xaad26b49, RZ, 0x3c, !PT ;  /* 0xaad26b49020f7812 */ /* 0x044fe400078e3cff */
[----:B------:R-:W-:-:S03]  /*0110*/  ISETP.GT.AND P0, PT, R2, -0x1, PT ;  /* 0xffffffff0200780c */ /* 0x000fc60003f04270 */
[----:B------:R-:W-:Y:S01]  /*0120*/  IMAD R15, R15, 0x4182bed5, RZ ;  /* 0x4182bed50f0f7824 */ /* 0x000fe200078e02ff */
[----:B------:R-:W-:Y:S02]  /*0130*/  SEL R14, R14, 0x8bf16996, P0 ;  /* 0x8bf169960e0e7807 */ /* 0x000fe40000000000 */
[----:B------:R-:W-:Y:S01]  /*0140*/  ISETP.NE.AND P0, PT, R9, RZ, PT ;  /* 0x000000ff0900720c */ /* 0x000fe20003f05270 */
[C---:B------:R-:W-:Y:S01]  /*0150*/  VIADD R5, R15.reuse, 0x75bcd15 ;  /* 0x075bcd150f057836 */ /* 0x040fe20000000000 */
[C---:B------:R-:W-:Y:S01]  /*0160*/  LOP3.LUT R6, R15.reuse, 0x159a55e5, RZ, 0x3c, !PT ;  /* 0x159a55e50f067812 */ /* 0x040fe200078e3cff */
[C---:B------:R-:W-:Y:S01]  /*0170*/  VIADD R7, R14.reuse, 0x1f123bb5 ;  /* 0x1f123bb50e077836 */ /* 0x040fe20000000000 */
[C---:B------:R-:W-:Y:S01]  /*0180*/  IADD3 R4, PT, PT, R14.reuse, 0x64f0c9, R15 ;  /* 0x0064f0c90e047810 */ /* 0x040fe20007ffe00f */
[----:B------:R-:W-:Y:S01]  /*0190*/  VIADD R3, R15, 0x583f19 ;  /* 0x00583f190f037836 */ /* 0x000fe20000000000 */
[----:B------:R-:W-:-:S03]  /*01a0*/  LOP3.LUT R2, R14, 0x5491333, RZ, 0x3c, !PT ;  /* 0x054913330e027812 */ /* 0x000fc600078e3cff */
[----:B------:R0:W-:Y:S04]  /*01b0*/  STL.128 [R1+0x3e80], R4 ;  /* 0x003e800401007387 */ /* 0x0001e80000100c00 */
[----:B------:R0:W-:Y:S01]  /*01c0*/  STL.64 [R1+0x3e90], R2 ;  /* 0x003e900201007387 */ /* 0x0001e20000100a00 */
[----:B---3--:R-:W-:Y:S05]  /*01d0*/  @!P0 BRA `(.L_x_68) ;  /* 0x0000002400448947 */ /* 0x008fea0003800000 */
[----:B------:R-:W-:Y:S02]  /*01e0*/  IMAD.MOV.U32 R19, RZ, RZ, R11 ;  /* 0x000000ffff137224 */ /* 0x000fe400078e000b */
[----:B------:R-:W-:Y:S02]  /*01f0*/  VIADD R18, R1, 0x3e80 ;  /* 0x00003e8001127836 */ /* 0x000fe40000000000 */
[----:B------:R-:W-:Y:S02]  /*0200*/  IMAD.MOV.U32 R11, RZ, RZ, RZ ;  /* 0x000000ffff0b7224 */ /* 0x000fe400078e00ff */
[----:B0-----:R-:W-:-:S07]  /*0210*/  IMAD.MOV.U32 R4, RZ, RZ, R9 ;  /* 0x000000ffff047224 */ /* 0x001fce00078e0009 */
.L_x_77:
[----:B------:R-:W-:Y:S01]  /*0220*/  LOP3.LUT R23, R4, 0x3, RZ, 0xc0, !PT ;  /* 0x0000000304177812 */ /* 0x000fe200078ec0ff */
[----:B------:R-:W-:Y:S03]  /*0230*/  BSSY.RECONVERGENT B1, `(.L_x_69) ;  /* 0x0000245000017945 */ /* 0x000fe60003800200 */
[----:B------:R-:W-:-:S04]  /*0240*/  ISETP.NE.U32.AND P0, PT, R23, RZ, PT ;  /* 0x000000ff1700720c */ /* 0x000fc80003f05070 */
[----:B------:R-:W-:-:S13]  /*0250*/  ISETP.NE.AND.EX P0, PT, RZ, RZ, PT, P0 ;  /* 0x000000ffff00720c */ /* 0x000fda0003f05300 */
[----:B012---:R-:W-:Y:S05]  /*0260*/  @!P0 BRA `(.L_x_70) ;  /* 0x0000002400048947 */ /* 0x007fea0003800000 */
[----:B------:R-:W0:Y:S01]  /*0270*/  LDC.64 R12, c[0x4][RZ] ;  /* 0x01000000ff0c7b82 */ /* 0x000e220000000a00 */
[----:B------:R-:W-:Y:S01]  /*0280*/  IMAD.MOV.U32 R21, RZ, RZ, RZ ;  /* 0x000000ffff157224 */ /* 0x000fe200078e00ff */
[----:B------:R-:W-:Y:S02]  /*0290*/  CS2R R2, SRZ ;  /* 0x0000000000027805 */ /* 0x000fe4000001ff00 */
[----:B------:R-:W-:Y:S01]  /*02a0*/  CS2R R6, SRZ ;  /* 0x0000000000067805 */ /* 0x000fe2000001ff00 */
[----:B------:R-:W-:Y:S02]  /*02b0*/  IMAD.MOV.U32 R5, RZ, RZ, RZ ;  /* 0x000000ffff057224 */ /* 0x000fe400078e00ff */
[----:B0-----:R-:W-:-:S07]  /*02c0*/  IMAD.WIDE.U32 R12, R11, 0xc80, R12 ;  /* 0x00000c800b0c7825 */ /* 0x001fce00078e000c */
.L_x_72:
[----:B------:R-:W-:-:S06]  /*02d0*/  IMAD R20, R21, 0x4, R18 ;  /* 0x0000000415147824 */ /* 0x000fcc00078e0212 */
[----:B------:R-:W5:Y:S01]  /*02e0*/  LDL R20, [R20+0x4] ;  /* 0x0000040014147983 */ /* 0x000f620000100800 */
[----:B------:R-:W-:Y:S01]  /*02f0*/  IMAD.SHL.U32 R22, R21, 0x20, RZ ;  /* 0x0000002015167824 */ /* 0x000fe200078e00ff */
[----:B------:R-:W-:-:S06]  /*0300*/  UMOV UR4, URZ ;  /* 0x000000ff00047c82 */ /* 0x000fcc0008000000 */
.L_x_71:
[----:B-----5:R-:W-:Y:S01]  /*0310*/  SHF.R.U32.HI R27, RZ, UR4, R20 ;  /* 0x00000004ff1b7c19 */ /* 0x020fe20008011614 */
[----:B------:R-:W-:-:S03]  /*0320*/  VIADD R16, R22, UR4 ;  /* 0x0000000416107c36 */ /* 0x000fc60008000000 */
[----:B------:R-:W-:-:S04]  /*0330*/  LOP3.LUT R17, R27, 0x1, RZ, 0xc0, !PT ;  /* 0x000000011b117812 */ /* 0x000fc800078ec0ff */
[----:B------:R-:W-:Y:S01]  /*0340*/  ISETP.NE.U32.AND P0, PT, R17, 0x1, PT ;  /* 0x000000011100780c */ /* 0x000fe20003f05070 */
[----:B------:R-:W-:-:S04]  /*0350*/  IMAD R17, R16, 0x5, RZ ;  /* 0x0000000510117824 */ /* 0x000fc800078e02ff */
[----:B------:R-:W-:-:S08]  /*0360*/  IMAD.WIDE.U32 R16, R17, 0x4, R12 ;  /* 0x0000000411107825 */ /* 0x000fd000078e000c */
[----:B------:R-:W2:Y:S04]  /*0370*/  @!P0 LDG.E R26, desc[UR6][R16.64+0x8] ;  /* 0x00000806101a8981 */ /* 0x000ea8000c1e1900 */
[----:B------:R-:W3:Y:S04]  /*0380*/  @!P0 LDG.E R24, desc[UR6][R16.64] ;  /* 0x0000000610188981 */ /* 0x000ee8000c1e1900 */
[----:B------:R-:W4:Y:S01]  /*0390*/  @!P0 LDG.E R25, desc[UR6][R16.64+0x4] ;  /* 0x0000040610198981 */ /* 0x000f22000c1e1900 */
[----:B------:R-:W-:-:S03]  /*03a0*/  R2P PR, R27, 0x7e ;  /* 0x0000007e1b007804 */ /* 0x000fc60000000000 */
[----:B------:R-:W4:Y:S10]  /*03b0*/  @!P0 LDG.E R29, desc[UR6][R16.64+0xc] ;  /* 0x00000c06101d8981 */ /* 0x000f34000c1e1900 */
[----:B------:R-:W4:Y:S01]  /*03c0*/  @P2 LDG.E R28, desc[UR6][R16.64+0x38] ;  /* 0x00003806101c2981 */ /* 0x000f22000c1e1900 */
[----:B--2---:R-:W-:-:S03]  /*03d0*/  @!P0 LOP3.LUT R7, R7, R26, RZ, 0x3c, !PT ;  /* 0x0000001a07078212 */ /* 0x004fc600078e3cff */
[----:B------:R-:W2:Y:S01]  /*03e0*/  @!P0 LDG.E R26, desc[UR6][R16.64+0x10] ;  /* 0x00001006101a8981 */ /* 0x000ea2000c1e1900 */
[----:B---3--:R-:W-:-:S03]  /*03f0*/  @!P0 LOP3.LUT R5, R5, R24, RZ, 0x3c, !PT ;  /* 0x0000001805058212 */ /* 0x008fc600078e3cff */
[----:B------:R-:W3:Y:S01]  /*0400*/  @P1 LDG.E R24, desc[UR6][R16.64+0x24] ;  /* 0x0000240610181981 */ /* 0x000ee2000c1e1900 */
[----:B----4-:R-:W-:-:S03]  /*0410*/  @!P0 LOP3.LUT R6, R6, R25, RZ, 0x3c, !PT ;  /* 0x0000001906068212 */ /* 0x010fc600078e3cff */
[----:B------:R-:W4:Y:S01]  /*0420*/  @P3 LDG.E R25, desc[UR6][R16.64+0x4c] ;  /* 0x00004c0610193981 */ /* 0x000f22000c1e1900 */
[----:B--2---:R-:W-:-:S03]  /*0430*/  @!P0 LOP3.LUT R3, R3, R26, RZ, 0x3c, !PT ;  /* 0x0000001a03038212 */ /* 0x004fc600078e3cff */
[----:B------:R-:W2:Y:S01]  /*0440*/  @P5 LDG.E R26, desc[UR6][R16.64+0x74] ;  /* 0x00007406101a5981 */ /* 0x000ea2000c1e1900 */
[----:B---3--:R-:W-:-:S03]  /*0450*/  @P1 LOP3.LUT R3, R3, R24, RZ, 0x3c, !PT ;  /* 0x0000001803031212 */ /* 0x008fc600078e3cff */
[----:B------:R-:W3:Y:S01]  /*0460*/  @P4 LDG.E R24, desc[UR6][R16.64+0x60] ;  /* 0x0000600610184981 */ /* 0x000ee2000c1e1900 */
[----:B------:R-:W-:Y:S02]  /*0470*/  @P2 LOP3.LUT R3, R3, R28, RZ, 0x3c, !PT ;  /* 0x0000001c03032212 */ /* 0x000fe400078e3cff */
[----:B------:R-:W-:Y:S01]  /*0480*/  @!P0 LOP3.LUT R2, R2, R29, RZ, 0x3c, !PT ;  /* 0x0000001d02028212 */ /* 0x000fe200078e3cff */
[----:B------:R-:W2:Y:S01]  /*0490*/  @P6 LDG.E R28, desc[UR6][R16.64+0x88] ;  /* 0x00008806101c6981 */ /* 0x000ea2000c1e1900 */
[----:B----4-:R-:W-:-:S03]  /*04a0*/  @P3 LOP3.LUT R3, R3, R25, RZ, 0x3c, !PT ;  /* 0x0000001903033212 */ /* 0x010fc600078e3cff */
[----:B------:R-:W4:Y:S04]  /*04b0*/  @P1 LDG.E R25, desc[UR6][R16.64+0x18] ;  /* 0x0000180610191981 */ /* 0x000f28000c1e1900 */
[----:B------:R-:W4:Y:S01]  /*04c0*/  @P2 LDG.E R29, desc[UR6][R16.64+0x2c] ;  /* 0x00002c06101d2981 */ /* 0x000f22000c1e1900 */
[----:B---3--:R-:W-:-:S03]  /*04d0*/  @P4 LOP3.LUT R3, R3, R24, RZ, 0x3c, !PT ;  /* 0x0000001803034212 */ /* 0x008fc600078e3cff */
[----:B------:R-:W3:Y:S01]  /*04e0*/  @P1 LDG.E R24, desc[UR6][R16.64+0x14] ;  /* 0x0000140610181981 */ /* 0x000ee2000c1e1900 */
[----:B--2---:R-:W-:-:S03]  /*04f0*/  @P5 LOP3.LUT R3, R3, R26, RZ, 0x3c, !PT ;  /* 0x0000001a03035212 */ /* 0x004fc600078e3cff */
[----:B------:R-:W2:Y:S01]  /*0500*/  @P1 LDG.E R26, desc[UR6][R16.64+0x1c] ;  /* 0x00001c06101a1981 */ /* 0x000ea2000c1e1900 */
[----:B----4-:R-:W-:-:S03]  /*0510*/  @P1 LOP3.LUT R6, R6, R25, RZ, 0x3c, !PT ;  /* 0x0000001906061212 */ /* 0x010fc600078e3cff */
[----:B------:R-:W4:Y:S01]  /*0520*/  @P1 LDG.E R25, desc[UR6][R16.64+0x20] ;  /* 0x0000200610191981 */ /* 0x000f22000c1e1900 */
[----:B---3--:R-:W-:-:S03]  /*0530*/  @P1 LOP3.LUT R5, R5, R24, RZ, 0x3c, !PT ;  /* 0x0000001805051212 */ /* 0x008fc600078e3cff */
[----:B------:R-:W3:Y:S01]  /*0540*/  @P2 LDG.E R24, desc[UR6][R16.64+0x28] ;  /* 0x0000280610182981 */ /* 0x000ee2000c1e1900 */
[----:B--2---:R-:W-:-:S03]  /*0550*/  @P1 LOP3.LUT R7, R7, R26, RZ, 0x3c, !PT ;  /* 0x0000001a07071212 */ /* 0x004fc600078e3cff */
[----:B------:R-:W2:Y:S01]  /*0560*/  @P2 LDG.E R26, desc[UR6][R16.64+0x30] ;  /* 0x00003006101a2981 */ /* 0x000ea2000c1e1900 */
[----:B----4-:R-:W-:-:S03]  /*0570*/  @P1 LOP3.LUT R2, R2, R25, RZ, 0x3c, !PT ;  /* 0x0000001902021212 */ /* 0x010fc600078e3cff */
[----:B------:R-:W4:Y:S01]  /*0580*/  @P2 LDG.E R25, desc[UR6][R16.64+0x34] ;  /* 0x0000340610192981 */ /* 0x000f22000c1e1900 */
[----:B------:R-:W-:-:S03]  /*0590*/  @P2 LOP3.LUT R6, R6, R29, RZ, 0x3c, !PT ;  /* 0x0000001d06062212 */ /* 0x000fc600078e3cff */
        /* <DEDUP_REMOVED lines=31> */
[----:B------:R-:W-:Y:S02]  /*0790*/  LOP3.LUT P0, RZ, R27, 0x80, RZ, 0xc0, !PT ;  /* 0x000000801bff7812 */ /* 0x000fe4000780c0ff */
[----:B------:R-:W-:Y:S02]  /*07a0*/  @P6 LOP3.LUT R3, R3, R28, RZ, 0x3c, !PT ;  /* 0x0000001c03036212 */ /* 0x000fe400078e3cff */
[----:B------:R-:W-:-:S09]  /*07b0*/  @P6 LOP3.LUT R6, R6, R29, RZ, 0x3c, !PT ;  /* 0x0000001d06066212 */ /* 0x000fd200078e3cff */
        /* <DEDUP_REMOVED lines=8> */
[----:B------:R-:W-:Y:S02]  /*0840*/  @P0 LOP3.LUT R6, R6, R29, RZ, 0x3c, !PT ;  /* 0x0000001d06060212 */ /* 0x000fe400078e3cff */
[----:B------:R-:W-:Y:S02]  /*0850*/  @P0 LOP3.LUT R3, R3, R28, RZ, 0x3c, !PT ;  /* 0x0000001c03030212 */ /* 0x000fe400078e3cff */
[----:B---3--:R-:W-:Y:S02]  /*0860*/  @P0 LOP3.LUT R5, R5, R24, RZ, 0x3c, !PT ;  /* 0x0000001805050212 */ /* 0x008fe400078e3cff */
[----:B--2---:R-:W-:Y:S02]  /*0870*/  @P0 LOP3.LUT R7, R7, R26, RZ, 0x3c, !PT ;  /* 0x0000001a07070212 */ /* 0x004fe400078e3cff */
[----:B----4-:R-:W-:Y:S02]  /*0880*/  @P0 LOP3.LUT R2, R2, R25, RZ, 0x3c, !PT ;  /* 0x0000001902020212 */ /* 0x010fe400078e3cff */
[----:B------:R-:W-:-:S13]  /*0890*/  R2P PR, R27.B1, 0x7f ;  /* 0x0000007f1b007804 */ /* 0x000fda0000001000 */
[----:B------:R-:W2:Y:S04]  /*08a0*/  @P0 LDG.E R25, desc[UR6][R16.64+0xa4] ;  /* 0x0000a40610190981 */ /* 0x000ea8000c1e1900 */
[----:B------:R-:W3:Y:S04]  /*08b0*/  @P0 LDG.E R24, desc[UR6][R16.64+0xa0] ;  /* 0x0000a00610180981 */ /* 0x000ee8000c1e1900 */
        /* <DEDUP_REMOVED lines=8> */
[----:B--2---:R-:W-:-:S03]  /*0940*/  @P0 LOP3.LUT R2, R2, R25, RZ, 0x3c, !PT ;  /* 0x0000001902020212 */ /* 0x004fc600078e3cff */
[----:B------:R-:W2:Y:S01]  /*0950*/  @P1 LDG.E R25, desc[UR6][R16.64+0xb8] ;  /* 0x0000b80610191981 */ /* 0x000ea2000c1e1900 */
[----:B---3--:R-:W-:-:S03]  /*0960*/  @P1 LOP3.LUT R7, R7, R24, RZ, 0x3c, !PT ;  /* 0x0000001807071212 */ /* 0x008fc600078e3cff */
[----:B------:R-:W3:Y:S01]  /*0970*/  @P1 LDG.E R24, desc[UR6][R16.64+0xc4] ;  /* 0x0000c40610181981 */ /* 0x000ee2000c1e1900 */
[----:B------:R-:W-:Y:S02]  /*0980*/  @P0 LOP3.LUT R3, R3, R28, RZ, 0x3c, !PT ;  /* 0x0000001c03030212 */ /* 0x000fe400078e3cff */
[----:B--2---:R-:W-:Y:S01]  /*0990*/  @P1 LOP3.LUT R6, R6, R25, RZ, 0x3c, !PT ;  /* 0x0000001906061212 */ /* 0x004fe200078e3cff */
[----:B------:R-:W2:Y:S04]  /*09a0*/  @P5 LDG.E R28, desc[UR6][R16.64+0x10c] ;  /* 0x00010c06101c5981 */ /* 0x000ea8000c1e1900 */
[----:B------:R-:W2:Y:S01]  /*09b0*/  @P2 LDG.E R25, desc[UR6][R16.64+0xcc] ;  /* 0x0000cc0610192981 */ /* 0x000ea2000c1e1900 */
[----:B------:R-:W-:Y:S02]  /*09c0*/  LOP3.LUT P0, RZ, R27, 0x8000, RZ, 0xc0, !PT ;  /* 0x000080001bff7812 */ /* 0x000fe4000780c0ff */
[----:B---3--:R-:W-:Y:S01]  /*09d0*/  @P1 LOP3.LUT R3, R3, R24, RZ, 0x3c, !PT ;  /* 0x0000001803031212 */ /* 0x008fe200078e3cff */
[----:B------:R-:W3:Y:S01]  /*09e0*/  @P1 LDG.E R27, desc[UR6][R16.64+0xc0] ;  /* 0x0000c006101b1981 */ /* 0x000ee2000c1e1900 */
[----:B----4-:R-:W-:-:S03]  /*09f0*/  @P2 LOP3.LUT R7, R7, R26, RZ, 0x3c, !PT ;  /* 0x0000001a07072212 */ /* 0x010fc600078e3cff */
        /* <DEDUP_REMOVED lines=28> */
[----:B---3--:R-:W-:Y:S02]  /*0bc0*/  @P4 LOP3.LUT R2, R2, R27, RZ, 0x3c, !PT ;  /* 0x0000001b02024212 */ /* 0x008fe400078e3cff */
[----:B------:R-:W-:Y:S01]  /*0bd0*/  @P5 LOP3.LUT R7, R7, R28, RZ, 0x3c, !PT ;  /* 0x0000001c07075212 */ /* 0x000fe200078e3cff */
[----:B------:R-:W3:Y:S01]  /*0be0*/  @P6 LDG.E R27, desc[UR6][R16.64+0x11c] ;  /* 0x00011c06101b6981 */ /* 0x000ee2000c1e1900 */
[----:B----4-:R-:W-:-:S03]  /*0bf0*/  @P2 LOP3.LUT R5, R5, R24, RZ, 0x3c, !PT ;  /* 0x0000001805052212 */ /* 0x010fc600078e3cff */
[----:B------:R-:W4:Y:S01]  /*0c00*/  @P3 LDG.E R24, desc[UR6][R16.64+0xdc] ;  /* 0x0000dc0610183981 */ /* 0x000f22000c1e1900 */
[----:B------:R-:W-:-:S03]  /*0c10*/  @P5 LOP3.LUT R3, R3, R26, RZ, 0x3c, !PT ;  /* 0x0000001a03035212 */ /* 0x000fc600078e3cff */
        /* <DEDUP_REMOVED lines=10> */
[----:B--2---:R-:W-:-:S03]  /*0cc0*/  @P6 LOP3.LUT R2, R2, R25, RZ, 0x3c, !PT ;  /* 0x0000001902026212 */ /* 0x004fc600078e3cff */
[----:B------:R-:W2:Y:S01]  /*0cd0*/  @P0 LDG.E R25, desc[UR6][R16.64+0x130] ;  /* 0x0001300610190981 */ /* 0x000ea2000c1e1900 */
[----:B------:R-:W-:Y:S02]  /*0ce0*/  @P6 LOP3.LUT R6, R6, R27, RZ, 0x3c, !PT ;  /* 0x0000001b06066212 */ /* 0x000fe400078e3cff */
[----:B----4-:R-:W-:Y:S02]  /*0cf0*/  @P4 LOP3.LUT R5, R5, R24, RZ, 0x3c, !PT ;  /* 0x0000001805054212 */ /* 0x010fe400078e3cff */
[----:B------:R-:W4:Y:S02]  /*0d00*/  @P6 LDG.E R24, desc[UR6][R16.64+0x118] ;  /* 0x0001180610186981 */ /* 0x000f24000c1e1900 */
[----:B---3--:R-:W-:Y:S02]  /*0d10*/  @P5 LOP3.LUT R5, R5, R26, RZ, 0x3c, !PT ;  /* 0x0000001a05055212 */ /* 0x008fe400078e3cff */
[----:B------:R-:W3:Y:S01]  /*0d20*/  @P0 LDG.E R26, desc[UR6][R16.64+0x12c] ;  /* 0x00012c06101a0981 */ /* 0x000ee2000c1e1900 */
[----:B------:R-:W-:-:S03]  /*0d30*/  @P0 LOP3.LUT R7, R7, R28, RZ, 0x3c, !PT ;  /* 0x0000001c07070212 */ /* 0x000fc600078e3cff */
[----:B------:R-:W3:Y:S01]  /*0d40*/  @P0 LDG.E R28, desc[UR6][R16.64+0x13c] ;  /* 0x00013c06101c0981 */ /* 0x000ee2000c1e1900 */
[----:B--2---:R-:W-:-:S03]  /*0d50*/  @P0 LOP3.LUT R6, R6, R25, RZ, 0x3c, !PT ;  /* 0x0000001906060212 */ /* 0x004fc600078e3cff */
[----:B------:R-:W2:Y:S01]  /*0d60*/  @P0 LDG.E R25, desc[UR6][R16.64+0x138] ;  /* 0x0001380610190981 */ /* 0x000ea2000c1e1900 */
[----:B------:R-:W-:-:S04]  /*0d70*/  UIADD3 UR4, UPT, UPT, UR4, 0x10, URZ ;  /* 0x0000001004047890 */ /* 0x000fc8000fffe0ff */
[----:B------:R-:W-:Y:S01]  /*0d80*/  UISETP.NE.AND UP0, UPT, UR4, 0x20, UPT ;  /* 0x000000200400788c */ /* 0x000fe2000bf05270 */
[----:B----4-:R-:W-:-:S04]  /*0d90*/  @P6 LOP3.LUT R5, R5, R24, RZ, 0x3c, !PT ;  /* 0x0000001805056212 */ /* 0x010fc800078e3cff */
[----:B---3--:R-:W-:Y:S02]  /*0da0*/  @P0 LOP3.LUT R5, R5, R26, RZ, 0x3c, !PT ;  /* 0x0000001a05050212 */ /* 0x008fe400078e3cff */
[----:B------:R-:W-:Y:S02]  /*0db0*/  @P0 LOP3.LUT R3, R3, R28, RZ, 0x3c, !PT ;  /* 0x0000001c03030212 */ /* 0x000fe400078e3cff */
[----:B--2---:R-:W-:Y:S01]  /*0dc0*/  @P0 LOP3.LUT R2, R2, R25, RZ, 0x3c, !PT ;  /* 0x0000001902020212 */ /* 0x004fe200078e3cff */
[----:B------:R-:W-:Y:S06]  /*0dd0*/  BRA.U UP0, `(.L_x_71) ;  /* 0xfffffff5004c7547 */ /* 0x000fec000b83ffff */
[----:B------:R-:W-:-:S05]  /*0de0*/  VIADD R21, R21, 0x1 ;  /* 0x0000000115157836 */ /* 0x000fca0000000000 */
[----:B------:R-:W-:-:S13]  /*0df0*/  ISETP.NE.AND P0, PT, R21, 0x5, PT ;  /* 0x000000051500780c */ /* 0x000fda0003f05270 */
[----:B------:R-:W-:Y:S05]  /*0e00*/  @P0 BRA `(.L_x_72) ;  /* 0xfffffff400300947 */ /* 0x000fea000383ffff */
[----:B------:R0:W-:Y:S01]  /*0e10*/  STL [R1+0x3e84], R5 ;  /* 0x003e840501007387 */ /* 0x0001e20000100800 */
[----:B------:R-:W-:-:S03]  /*0e20*/  ISETP.NE.U32.AND P0, PT, R23, 0x1, PT ;  /* 0x000000011700780c */ /* 0x000fc60003f05070 */
[----:B------:R0:W-:Y:S01]  /*0e30*/  STL.64 [R1+0x3e88], R6 ;  /* 0x003e880601007387 */ /* 0x0001e20000100a00 */
[----:B------:R-:W-:-:S03]  /*0e40*/  ISETP.NE.AND.EX P0, PT, RZ, RZ, PT, P0 ;  /* 0x000000ffff00720c */ /* 0x000fc60003f05300 */
[----:B------:R0:W-:Y:S10]  /*0e50*/  STL.64 [R1+0x3e90], R2 ;  /* 0x003e900201007387 */ /* 0x0001f40000100a00 */
[----:B------:R-:W-:Y:S05]  /*0e60*/  @!P0 BRA `(.L_x_70) ;  /* 0x0000001800048947 */ /* 0x000fea0003800000 */
[----:B------:R-:W-:Y:S01]  /*0e70*/  UMOV UR4, URZ ;  /* 0x000000ff00047c82 */ /* 0x000fe20008000000 */
[----:B------:R-:W-:Y:S01]  /*0e80*/  UMOV UR5, URZ ;  /* 0x000000ff00057c82 */ /* 0x000fe20008000000 */
[----:B------:R-:W-:Y:S02]  /*0e90*/  IMAD.MOV.U32 R21, RZ, RZ, RZ ;  /* 0x000000ffff157224 */ /* 0x000fe400078e00ff */
[----:B0-----:R-:W-:Y:S02]  /*0ea0*/  IMAD.MOV.U32 R5, RZ, RZ, RZ ;  /* 0x000000ffff057224 */ /* 0x001fe400078e00ff */
[----:B------:R-:W-:Y:S02]  /*0eb0*/  IMAD.U32 R3, RZ, RZ, UR4 ;  /* 0x00000004ff037e24 */ /* 0x000fe4000f8e00ff */
[----:B------:R-:W-:Y:S02]  /*0ec0*/  IMAD.U32 R2, RZ, RZ, UR5 ;  /* 0x00000005ff027e24 */ /* 0x000fe4000f8e00ff */
[----:B------:R-:W-:-:S02]  /*0ed0*/  IMAD.U32 R7, RZ, RZ, UR4 ;  /* 0x00000004ff077e24 */ /* 0x000fc4000f8e00ff */
[----:B------:R-:W-:-:S07]  /*0ee0*/  IMAD.U32 R6, RZ, RZ, UR5 ;  /* 0x00000005ff067e24 */ /* 0x000fce000f8e00ff */
.L_x_74:
[----:B------:R-:W-:-:S06]  /*0ef0*/  IMAD R20, R21, 0x4, R18 ;  /* 0x0000000415147824 */ /* 0x000fcc00078e0212 */
[----:B------:R-:W5:Y:S01]  /*0f00*/  LDL R20, [R20+0x4] ;  /* 0x0000040014147983 */ /* 0x000f620000100800 */
[----:B------:R-:W-:Y:S01]  /*0f10*/  IMAD.SHL.U32 R22, R21, 0x20, RZ ;  /* 0x0000002015167824 */ /* 0x000fe200078e00ff */
[----:B------:R-:W-:-:S06]  /*0f20*/  UMOV UR4, URZ ;  /* 0x000000ff00047c82 */ /* 0x000fcc0008000000 */
.L_x_73:
        /* <DEDUP_REMOVED lines=181> */
[----:B------:R-:W-:Y:S05]  /*1a80*/  @P0 BRA `(.L_x_70) ;  /* 0x0000000800fc0947 */ /* 0x000fea0003800000 */
[----:B------:R-:W-:Y:S01]  /*1a90*/  UMOV UR4, URZ ;  /* 0x000000ff00047c82 */ /* 0x000fe20008000000 */
[----:B------:R-:W-:Y:S01]  /*1aa0*/  UMOV UR5, URZ ;  /* 0x000000ff00057c82 */ /* 0x000fe20008000000 */
[----:B------:R-:W-:Y:S02]  /*1ab0*/  IMAD.MOV.U32 R21, RZ, RZ, RZ ;  /* 0x000000ffff157224 */ /* 0x000fe400078e00ff */
[----:B-1----:R-:W-:Y:S02]  /*1ac0*/  IMAD.MOV.U32 R5, RZ, RZ, RZ ;  /* 0x000000ffff057224 */ /* 0x002fe400078e00ff */
[----:B------:R-:W-:Y:S02]  /*1ad0*/  IMAD.U32 R3, RZ, RZ, UR4 ;  /* 0x00000004ff037e24 */ /* 0x000fe4000f8e00ff */
[----:B------:R-:W-:Y:S02]  /*1ae0*/  IMAD.U32 R2, RZ, RZ, UR5 ;  /* 0x00000005ff027e24 */ /* 0x000fe4000f8e00ff */
[----:B------:R-:W-:-:S02]  /*1af0*/  IMAD.U32 R7, RZ, RZ, UR4 ;  /* 0x00000004ff077e24 */ /* 0x000fc4000f8e00ff */
[----:B------:R-:W-:-:S07]  /*1b00*/  IMAD.U32 R6, RZ, RZ, UR5 ;  /* 0x00000005ff067e24 */ /* 0x000fce000f8e00ff */
.L_x_76:
[----:B------:R-:W-:-:S06]  /*1b10*/  IMAD R20, R21, 0x4, R18 ;  /* 0x0000000415147824 */ /* 0x000fcc00078e0212 */
[----:B------:R-:W5:Y:S01]  /*1b20*/  LDL R20, [R20+0x4] ;  /* 0x0000040014147983 */ /* 0x000f620000100800 */
[----:B------:R-:W-:Y:S01]  /*1b30*/  IMAD.SHL.U32 R22, R21, 0x20, RZ ;  /* 0x0000002015167824 */ /* 0x000fe200078e00ff */
[----:B------:R-:W-:-:S06]  /*1b40*/  UMOV UR4, URZ ;  /* 0x000000ff00047c82 */ /* 0x000fcc0008000000 */
.L_x_75:
[----:B-----5:R-:W-:Y:S01]  /*1b50*/  SHF.R.U32.HI R25, RZ, UR4, R20 ;  /* 0x00000004ff197c19 */ /* 0x020fe20008011614 */
[----:B------:R-:W-:-:S03]  /*1b60*/  VIADD R16, R22, UR4 ;  /* 0x0000000416107c36 */ /* 0x000fc60008000000 */
[----:B------:R-:W-:-:S04]  /*1b70*/  LOP3.LUT R17, R25, 0x1, RZ, 0xc0, !PT ;  /* 0x0000000119117812 */ /* 0x000fc800078ec0ff */
[----:B------:R-:W-:Y:S01]  /*1b80*/  ISETP.NE.U32.AND P0, PT, R17, 0x1, PT ;  /* 0x000000011100780c */ /* 0x000fe20003f05070 */
[----:B------:R-:W-:-:S03]  /*1b90*/  IMAD R17, R16, 0x5, RZ ;  /* 0x0000000510117824 */ /* 0x000fc600078e02ff */
[----:B------:R-:W-:Y:S01]  /*1ba0*/  R2P PR, R25, 0x7e ;  /* 0x0000007e19007804 */ /* 0x000fe20000000000 */
[----:B------:R-:W-:-:S08]  /*1bb0*/  IMAD.WIDE.U32 R16, R17, 0x4, R12 ;  /* 0x0000000411107825 */ /* 0x000fd000078e000c */
[----:B------:R-:W2:Y:S04]  /*1bc0*/  @!P0 LDG.E R23, desc[UR6][R16.64+0x4] ;  /* 0x0000040610178981 */ /* 0x000ea8000c1e1900 */
[----:B------:R-:W3:Y:S04]  /*1bd0*/  @!P0 LDG.E R24, desc[UR6][R16.64+0x8] ;  /* 0x0000080610188981 */ /* 0x000ee8000c1e1900 */
[----:B------:R-:W4:Y:S04]  /*1be0*/  @!P0 LDG.E R26, desc[UR6][R16.64+0x10] ;  /* 0x00001006101a8981 */ /* 0x000f28000c1e1900 */
[----:B------:R-:W4:Y:S04]  /*1bf0*/  @P1 LDG.E R28, desc[UR6][R16.64+0x24] ;  /* 0x00002406101c1981 */ /* 0x000f28000c1e1900 */
[----:B------:R-:W4:Y:S04]  /*1c00*/  @P2 LDG.E R27, desc[UR6][R16.64+0x2c] ;  /* 0x00002c06101b2981 */ /* 0x000f28000c1e1900 */
[----:B------:R-:W4:Y:S01]  /*1c10*/  @P2 LDG.E R29, desc[UR6][R16.64+0x34] ;  /* 0x00003406101d2981 */ /* 0x000f22000c1e1900 */
[----:B--2---:R-:W-:-:S03]  /*1c20*/  @!P0 LOP3.LUT R6, R6, R23, RZ, 0x3c, !PT ;  /* 0x0000001706068212 */ /* 0x004fc600078e3cff */
[----:B------:R-:W2:Y:S01]  /*1c30*/  @!P0 LDG.E R23, desc[UR6][R16.64+0xc] ;  /* 0x00000c0610178981 */ /* 0x000ea2000c1e1900 */
[----:B---3--:R-:W-:-:S03]  /*1c40*/  @!P0 LOP3.LUT R7, R7, R24, RZ, 0x3c, !PT ;  /* 0x0000001807078212 */ /* 0x008fc600078e3cff */
[----:B------:R-:W3:Y:S01]  /*1c50*/  @P2 LDG.E R24, desc[UR6][R16.64+0x38] ;  /* 0x0000380610182981 */ /* 0x000ee2000c1e1900 */
[----:B----4-:R-:W-:-:S03]  /*1c60*/  @!P0 LOP3.LUT R3, R3, R26, RZ, 0x3c, !PT ;  /* 0x0000001a03038212 */ /* 0x010fc600078e3cff */
[----:B------:R-:W4:Y:S01]  /*1c70*/  @P3 LDG.E R26, desc[UR6][R16.64+0x4c] ;  /* 0x00004c06101a3981 */ /* 0x000f22000c1e1900 */
[----:B------:R-:W-:-:S03]  /*1c80*/  @P1 LOP3.LUT R3, R3, R28, RZ, 0x3c, !PT ;  /* 0x0000001c03031212 */ /* 0x000fc600078e3cff */
[----:B------:R-:W4:Y:S01]  /*1c90*/  @P4 LDG.E R28, desc[UR6][R16.64+0x60] ;  /* 0x00006006101c4981 */ /* 0x000f22000c1e1900 */
[----:B--2---:R-:W-:-:S03]  /*1ca0*/  @!P0 LOP3.LUT R2, R2, R23, RZ, 0x3c, !PT ;  /* 0x0000001702028212 */ /* 0x004fc600078e3cff */
[----:B------:R-:W2:Y:S01]  /*1cb0*/  @P1 LDG.E R23, desc[UR6][R16.64+0x18] ;  /* 0x0000180610171981 */ /* 0x000ea2000c1e1900 */
[----:B---3--:R-:W-:-:S03]  /*1cc0*/  @P2 LOP3.LUT R3, R3, R24, RZ, 0x3c, !PT ;  /* 0x0000001803032212 */ /* 0x008fc600078e3cff */
[----:B------:R-:W3:Y:S01]  /*1cd0*/  @P1 LDG.E R24, desc[UR6][R16.64+0x1c] ;  /* 0x00001c0610181981 */ /* 0x000ee2000c1e1900 */
        /* <DEDUP_REMOVED lines=9> */
[----:B------:R-:W3:Y:S01]  /*1d70*/  @!P0 LDG.E R24, desc[UR6][R16.64] ;  /* 0x0000000610188981 */ /* 0x000ee2000c1e1900 */
[----:B------:R-:W-:Y:S02]  /*1d80*/  @P4 LOP3.LUT R3, R3, R28, RZ, 0x3c, !PT ;  /* 0x0000001c03034212 */ /* 0x000fe400078e3cff */
[----:B------:R-:W-:Y:S01]  /*1d90*/  @P2 LOP3.LUT R6, R6, R27, RZ, 0x3c, !PT ;  /* 0x0000001b06062212 */ /* 0x000fe200078e3cff */
[----:B------:R-:W3:Y:S01]  /*1da0*/  @P6 LDG.E R28, desc[UR6][R16.64+0x88] ;  /* 0x00008806101c6981 */ /* 0x000ee2000c1e1900 */
[----:B----4-:R-:W-:-:S03]  /*1db0*/  @P5 LOP3.LUT R3, R3, R26, RZ, 0x3c, !PT ;  /* 0x0000001a03035212 */ /* 0x010fc600078e3cff */
[----:B------:R-:W4:Y:S04]  /*1dc0*/  @P3 LDG.E R26, desc[UR6][R16.64+0x44] ;  /* 0x00004406101a3981 */ /* 0x000f28000c1e1900 */
[----:B------:R-:W4:Y:S01]  /*1dd0*/  @P3 LDG.E R27, desc[UR6][R16.64+0x48] ;  /* 0x00004806101b3981 */ /* 0x000f22000c1e1900 */
[----:B--2---:R-:W-:-:S03]  /*1de0*/  @P3 LOP3.LUT R6, R6, R23, RZ, 0x3c, !PT ;  /* 0x0000001706063212 */ /* 0x004fc600078e3cff */
[----:B------:R-:W2:Y:S01]  /*1df0*/  @P4 LDG.E R23, desc[UR6][R16.64+0x54] ;  /* 0x0000540610174981 */ /* 0x000ea2000c1e1900 */
[----:B---3--:R-:W-:-:S03]  /*1e00*/  @!P0 LOP3.LUT R5, R5, R24, RZ, 0x3c, !PT ;  /* 0x0000001805058212 */ /* 0x008fc600078e3cff */
        /* <DEDUP_REMOVED lines=18> */
[----:B------:R-:W-:-:S03]  /*1f30*/  @P4 LOP3.LUT R7, R7, R28, RZ, 0x3c, !PT ;  /* 0x0000001c07074212 */ /* 0x000fc600078e3cff */
        /* <DEDUP_REMOVED lines=9> */
[----:B------:R-:W-:Y:S02]  /*1fd0*/  LOP3.LUT P0, RZ, R25, 0x80, RZ, 0xc0, !PT ;  /* 0x0000008019ff7812 */ /* 0x000fe4000780c0ff */
[----:B------:R-:W-:-:S04]  /*1fe0*/  @P5 LOP3.LUT R7, R7, R28, RZ, 0x3c, !PT ;  /* 0x0000001c07075212 */ /* 0x000fc800078e3cff */
[----:B----4-:R-:W-:Y:S02]  /*1ff0*/  @P6 LOP3.LUT R7, R7, R26, RZ, 0x3c, !PT ;  /* 0x0000001a07076212 */ /* 0x010fe400078e3cff */
[----:B------:R-:W-:-:S05]  /*2000*/  @P6 LOP3.LUT R6, R6, R27, RZ, 0x3c, !PT ;  /* 0x0000001b06066212 */ /* 0x000fca00078e3cff */
[----:B------:R-:W4:Y:S04]  /*2010*/  @P0 LDG.E R27, desc[UR6][R16.64+0x90] ;  /* 0x00009006101b0981 */ /* 0x000f28000c1e1900 */
[----:B------:R-:W4:Y:S04]  /*2020*/  @P0 LDG.E R26, desc[UR6][R16.64+0x94] ;  /* 0x00009406101a0981 */ /* 0x000f28000c1e1900 */
[----:B------:R-:W4:Y:S01]  /*2030*/  @P0 LDG.E R28, desc[UR6][R16.64+0x9c] ;  /* 0x00009c06101c0981 */ /* 0x000f22000c1e1900 */
[----:B--2---:R-:W-:-:S03]  /*2040*/  @P6 LOP3.LUT R2, R2, R23, RZ, 0x3c, !PT ;  /* 0x0000001702026212 */ /* 0x004fc600078e3cff */
[----:B------:R-:W2:Y:S01]  /*2050*/  @P0 LDG.E R23, desc[UR6][R16.64+0x98] ;  /* 0x0000980610170981 */ /* 0x000ea2000c1e1900 */
[----:B---3--:R-:W-:-:S03]  /*2060*/  @P6 LOP3.LUT R5, R5, R24, RZ, 0x3c, !PT ;  /* 0x0000001805056212 */ /* 0x008fc600078e3cff */
[----:B------:R-:W3:Y:S01]  /*2070*/  @P0 LDG.E R24, desc[UR6][R16.64+0x8c] ;  /* 0x00008c0610180981 */ /* 0x000ee2000c1e1900 */
[----:B----4-:R-:W-:Y:S02]  /*2080*/  @P0 LOP3.LUT R6, R6, R27, RZ, 0x3c, !PT ;  /* 0x0000001b06060212 */ /* 0x010fe400078e3cff */
[----:B------:R-:W-:Y:S02]  /*2090*/  @P0 LOP3.LUT R7, R7, R26, RZ, 0x3c, !PT ;  /* 0x0000001a07070212 */ /* 0x000fe400078e3cff */
[----:B------:R-:W-:Y:S02]  /*20a0*/  @P0 LOP3.LUT R3, R3, R28, RZ, 0x3c, !PT ;  /* 0x0000001c03030212 */ /* 0x000fe400078e3cff */
[----:B--2---:R-:W-:Y:S02]  /*20b0*/  @P0 LOP3.LUT R2, R2, R23, RZ, 0x3c, !PT ;  /* 0x0000001702020212 */ /* 0x004fe400078e3cff */
[----:B---3--:R-:W-:Y:S02]  /*20c0*/  @P0 LOP3.LUT R5, R5, R24, RZ, 0x3c, !PT ;  /* 0x0000001805050212 */ /* 0x008fe400078e3cff */
[----:B------:R-:W-:-:S13]  /*20d0*/  R2P PR, R25.B1, 0x7f ;  /* 0x0000007f19007804 */ /* 0x000fda0000001000 */
[----:B------:R-:W2:Y:S04]  /*20e0*/  @P0 LDG.E R24, desc[UR6][R16.64+0xa0] ;  /* 0x0000a00610180981 */ /* 0x000ea8000c1e1900 */
[----:B------:R-:W3:Y:S04]  /*20f0*/  @P0 LDG.E R23, desc[UR6][R16.64+0xa4] ;  /* 0x0000a40610170981 */ /* 0x000ee8000c1e1900 */
        /* <DEDUP_REMOVED lines=21> */
[----:B------:R-:W-:-:S03]  /*2250*/  LOP3.LUT P0, RZ, R25, 0x8000, RZ, 0xc0, !PT ;  /* 0x0000800019ff7812 */ /* 0x000fc6000780c0ff */
[----:B------:R-:W4:Y:S01]  /*2260*/  @P2 LDG.E R25, desc[UR6][R16.64+0xcc] ;  /* 0x0000cc0610192981 */ /* 0x000f22000c1e1900 */
[----:B--2---:R-:W-:-:S03]  /*2270*/  @P2 LOP3.LUT R3, R3, R24, RZ, 0x3c, !PT ;  /* 0x0000001803032212 */ /* 0x004fc600078e3cff */
[----:B------:R-:W2:Y:S01]  /*2280*/  @P3 LDG.E R24, desc[UR6][R16.64+0xec] ;  /* 0x0000ec0610183981 */ /* 0x000ea2000c1e1900 */
[----:B---3--:R-:W-:-:S03]  /*2290*/  @P2 LOP3.LUT R2, R2, R23, RZ, 0x3c, !PT ;  /* 0x0000001702022212 */ /* 0x008fc600078e3cff */
[----:B------:R-:W3:Y:S01]  /*22a0*/  @P3 LDG.E R23, desc[UR6][R16.64+0xe8] ;  /* 0x0000e80610173981 */ /* 0x000ee2000c1e1900 */
[----:B----4-:R-:W-:-:S03]  /*22b0*/  @P3 LOP3.LUT R7, R7, R26, RZ, 0x3c, !PT ;  /* 0x0000001a07073212 */ /* 0x010fc600078e3cff */
[----:B------:R-:W4:Y:S01]  /*22c0*/  @P4 LDG.E R26, desc[UR6][R16.64+0xf8] ;  /* 0x0000f806101a4981 */ /* 0x000f22000c1e1900 */
[----:B------:R-:W-:-:S04]  /*22d0*/  @P1 LOP3.LUT R6, R6, R27, RZ, 0x3c, !PT ;  /* 0x0000001b06061212 */ /* 0x000fc800078e3cff */
[----:B------:R-:W-:Y:S02]  /*22e0*/  @P2 LOP3.LUT R6, R6, R25, RZ, 0x3c, !PT ;  /* 0x0000001906062212 */ /* 0x000fe400078e3cff */
        /* <DEDUP_REMOVED lines=43> */
[----:B------:R-:W-:-:S04]  /*25a0*/  UIADD3 UR4, UPT, UPT, UR4, 0x10, URZ ;  /* 0x0000001004047890 */ /* 0x000fc8000fffe0ff */
[----:B------:R-:W-:Y:S01]  /*25b0*/  UISETP.NE.AND UP0, UPT, UR4, 0x20, UPT ;  /* 0x000000200400788c */ /* 0x000fe2000bf05270 */
[----:B------:R-:W-:Y:S02]  /*25c0*/  @P0 LOP3.LUT R7, R7, R28, RZ, 0x3c, !PT ;  /* 0x0000001c07070212 */ /* 0x000fe400078e3cff */
[----:B------:R-:W-:Y:S02]  /*25d0*/  @P0 LOP3.LUT R3, R3, R25, RZ, 0x3c, !PT ;  /* 0x0000001903030212 */ /* 0x000fe400078e3cff */
[----:B--2---:R-:W-:Y:S02]  /*25e0*/  @P6 LOP3.LUT R5, R5, R24, RZ, 0x3c, !PT ;  /* 0x0000001805056212 */ /* 0x004fe400078e3cff */
[----:B---3--:R-:W-:Y:S02]  /*25f0*/  @P0 LOP3.LUT R2, R2, R23, RZ, 0x3c, !PT ;  /* 0x0000001702020212 */ /* 0x008fe400078e3cff */
[----:B----4-:R-:W-:Y:S01]  /*2600*/  @P0 LOP3.LUT R5, R5, R26, RZ, 0x3c, !PT ;  /* 0x0000001a05050212 */ /* 0x010fe200078e3cff */
[----:B------:R-:W-:Y:S06]  /*2610*/  BRA.U UP0, `(.L_x_75) ;  /* 0xfffffff5004c7547 */ /* 0x000fec000b83ffff */
[----:B------:R-:W-:-:S05]  /*2620*/  VIADD R21, R21, 0x1 ;  /* 0x0000000115157836 */ /* 0x000fca0000000000 */
[----:B------:R-:W-:-:S13]  /*2630*/  ISETP.NE.AND P0, PT, R21, 0x5, PT ;  /* 0x000000051500780c */ /* 0x000fda0003f05270 */
[----:B------:R-:W-:Y:S05]  /*2640*/  @P0 BRA `(.L_x_76) ;  /* 0xfffffff400300947 */ /* 0x000fea000383ffff */
[----:B------:R2:W-:Y:S04]  /*2650*/  STL [R1+0x3e84], R5 ;  /* 0x003e840501007387 */ /* 0x0005e80000100800 */
[----:B------:R2:W-:Y:S04]  /*2660*/  STL.64 [R1+0x3e88], R6 ;  /* 0x003e880601007387 */ /* 0x0005e80000100a00 */
[----:B------:R2:W-:Y:S02]  /*2670*/  STL.64 [R1+0x3e90], R2 ;  /* 0x003e900201007387 */ /* 0x0005e40000100a00 */
.L_x_70:
[----:B------:R-:W-:Y:S05]  /*2680*/  BSYNC.RECONVERGENT B1 ;  /* 0x0000000000017941 */ /* 0x000fea0003800200 */
.L_x_69:
[C---:B------:R-:W-:Y:S01]  /*2690*/  ISETP.GT.U32.AND P0, PT, R4.reuse, 0x3, PT ;  /* 0x000000030400780c */ /* 0x040fe20003f04070 */
[----:B------:R-:W-:Y:S01]  /*26a0*/  VIADD R11, R11, 0x1 ;  /* 0x000000010b0b7836 */ /* 0x000fe20000000000 */
[--C-:B------:R-:W-:Y:S02]  /*26b0*/  SHF.R.U64 R4, R4, 0x2, R19.reuse ;  /* 0x0000000204047819 */ /* 0x100fe40000001213 */
[----:B------:R-:W-:Y:S02]  /*26c0*/  ISETP.GT.U32.AND.EX P0, PT, R19, RZ, PT, P0 ;  /* 0x000000ff1300720c */ /* 0x000fe40003f04100 */
[----:B------:R-:W-:-:S11]  /*26d0*/  SHF.R.U32.HI R19, RZ, 0x2, R19 ;  /* 0x00000002ff137819 */ /* 0x000fd60000011613 */
[----:B------:R-:W-:Y:S05]  /*26e0*/  @P0 BRA `(.L_x_77) ;  /* 0xffffffd800cc0947 */ /* 0x000fea000383ffff */
.L_x_68:
[----:B------:R-:W-:Y:S05]  /*26f0*/  BSYNC.RECONVERGENT B0 ;  /* 0x0000000000007941 */ /* 0x000fea0003800200 */
.L_x_67:
[----:B0-----:R-:W-:Y:S01]  /*2700*/  SHF.R.U32.HI R4, RZ, 0x2, R5 ;  /* 0x00000002ff047819 */ /* 0x001fe20000011605 */
[----:B------:R-:W-:Y:S01]  /*2710*/  IMAD.IADD R15, R15, 0x1, R14 ;  /* 0x000000010f0f7824 */ /* 0x000fe200078e020e */
[----:B------:R-:W-:Y:S01]  /*2720*/  SHF.R.U32.HI R13, RZ, 0x2, R6 ;  /* 0x00000002ff0d7819 */ /* 0x000fe20000011606 */
[----:B------:R-:W-:Y:S01]  /*2730*/  IMAD.MOV.U32 R21, RZ, RZ, 0x2f800000 ;  /* 0x2f800000ff157424 */ /* 0x000fe200078e00ff */
[----:B------:R-:W-:Y:S01]  /*2740*/  LOP3.LUT R4, R4, R5, RZ, 0x3c, !PT ;  /* 0x0000000504047212 */ /* 0x000fe200078e3cff */
[----:B-12---:R-:W-:Y:S01]  /*2750*/  IMAD.SHL.U32 R5, R3, 0x10, RZ ;  /* 0x0000001003057824 */ /* 0x006fe200078e00ff */
[----:B------:R-:W-:Y:S01]  /*2760*/  LOP3.LUT R13, R13, R6, RZ, 0x3c, !PT ;  /* 0x000000060d0d7212 */ /* 0x000fe200078e3cff */
[----:B------:R-:W-:Y:S01]  /*2770*/  VIADD R16, R15, 0x700053 ;  /* 0x007000530f107836 */ /* 0x000fe20000000000 */
[----:B------:R-:W-:Y:S01]  /*2780*/  ISETP.GE.U32.AND P0, PT, R8, 0x4, PT ;  /* 0x000000040800780c */ /* 0x000fe20003f06070 */
[----:B------:R-:W-:Y:S02]  /*2790*/  IMAD.SHL.U32 R11, R4, 0x2, RZ ;  /* 0x00000002040b7824 */ /* 0x000fe400078e00ff */
[----:B------:R-:W-:-:S02]  /*27a0*/  IMAD.MOV.U32 R22, RZ, RZ, RZ ;  /* 0x000000ffff167224 */ /* 0x000fc400078e00ff */
[----:B------:R-:W-:Y:S01]  /*27b0*/  VIADD R20, R1, 0x1f40 ;  /* 0x00001f4001147836 */ /* 0x000fe20000000000 */
[----:B------:R-:W-:Y:S01]  /*27c0*/  LOP3.LUT R4, R4, R11, R5, 0x96, !PT ;  /* 0x0000000b04047212 */ /* 0x000fe200078e9605 */
[----:B------:R-:W-:-:S03]  /*27d0*/  IMAD.SHL.U32 R5, R13, 0x2, RZ ;  /* 0x000000020d057824 */ /* 0x000fc600078e00ff */
[----:B------:R-:W-:-:S05]  /*27e0*/  LOP3.LUT R26, R4, R3, RZ, 0x3c, !PT ;  /* 0x00000003041a7212 */ /* 0x000fca00078e3cff */
[----:B------:R-:W-:-:S05]  /*27f0*/  IMAD.SHL.U32 R4, R26, 0x10, RZ ;  /* 0x000000101a047824 */ /* 0x000fca00078e00ff */
[----:B------:R-:W-:Y:S02]  /*2800*/  LOP3.LUT R5, R13, R5, R4, 0x96, !PT ;  /* 0x000000050d057212 */ /* 0x000fe400078e9604 */
[----:B------:R-:W-:Y:S02]  /*2810*/  IADD3 R4, PT, PT, R15, 0x6a788e, R26 ;  /* 0x006a788e0f047810 */ /* 0x000fe40007ffe01a */
[----:B------:R-:W-:Y:S02]  /*2820*/  LOP3.LUT R25, R5, R26, RZ, 0x3c, !PT ;  /* 0x0000001a05197212 */ /* 0x000fe400078e3cff */
[----:B------:R-:W-:-:S03]  /*2830*/  I2FP.F32.U32 R4, R4 ;  /* 0x0000000400047245 */ /* 0x000fc60000201000 */
[----:B------:R-:W-:Y:S02]  /*2840*/  IMAD.IADD R5, R25, 0x1, R16 ;  /* 0x0000000119057824 */ /* 0x000fe400078e0210 */
[----:B------:R-:W-:-:S03]  /*2850*/  FFMA R6, R4, R21, 1.1641532182693481445e-10 ;  /* 0x2f00000004067423 */ /* 0x000fc60000000015 */
[----:B------:R-:W-:-:S05]  /*2860*/  I2FP.F32.U32 R12, R5 ;  /* 0x00000005000c7245 */ /* 0x000fca0000201000 */
[----:B------:R-:W-:Y:S01]  /*2870*/  FFMA R4, R12, R21, 1.1641532182693481445e-10 ;  /* 0x2f0000000c047423 */ /* 0x000fe20000000015 */
[----:B------:R-:W-:Y:S06]  /*2880*/  @!P0 BRA `(.L_x_78) ;  /* 0x00000004008c8947 */ /* 0x000fec0003800000 */
[C---:B------:R-:W-:Y:S01]  /*2890*/  LOP3.LUT R23, R8.reuse, 0xfffffffc, RZ, 0xc0, !PT ;  /* 0xfffffffc08177812 */ /* 0x040fe200078ec0ff */
[----:B------:R-:W-:Y:S01]  /*28a0*/  VIADD R24, R15, 0x9c3e7b ;  /* 0x009c3e7b0f187836 */ /* 0x000fe20000000000 */
[----:B------:R-:W-:Y:S01]  /*28b0*/  LOP3.LUT R22, R8, 0x7fc, RZ, 0xc0, !PT ;  /* 0x000007fc08167812 */ /* 0x000fe200078ec0ff */
[C---:B------:R-:W-:Y:S02]  /*28c0*/  VIADD R11, R1.reuse, 0x1f50 ;  /* 0x00001f50010b7836 */ /* 0x040fe40000000000 */
[----:B------:R-:W-:Y:S02]  /*28d0*/  VIADD R5, R1, 0x10 ;  /* 0x0000001001057836 */ /* 0x000fe40000000000 */
[----:B------:R-:W-:-:S07]  /*28e0*/  IMAD.MOV R23, RZ, RZ, -R23 ;  /* 0x000000ffff177224 */ /* 0x000fce00078e0a17 */
.L_x_79:
[----:B------:R-:W-:Y:S01]  /*28f0*/  SHF.R.U32.HI R12, RZ, 0x2, R7 ;  /* 0x00000002ff0c7819 */ /* 0x000fe20000011607 */
[----:B------:R-:W-:Y:S01]  /*2900*/  VIADD R27, R24, 0xffd3c1d8 ;  /* 0xffd3c1d8181b7836 */ /* 0x000fe20000000000 */
[----:B------:R-:W-:Y:S01]  /*2910*/  SHF.R.U32.HI R15, RZ, 0x2, R2 ;  /* 0x00000002ff0f7819 */ /* 0x000fe20000011602 */
[----:B------:R-:W-:Y:S01]  /*2920*/  VIADD R23, R23, 0x4 ;  /* 0x0000000417177836 */ /* 0x000fe20000000000 */
[----:B------:R-:W-:Y:S01]  /*2930*/  LOP3.LUT R12, R12, R7, RZ, 0x3c, !PT ;  /* 0x000000070c0c7212 */ /* 0x000fe200078e3cff */
[----:B------:R-:W-:Y:S01]  /*2940*/  IMAD.SHL.U32 R7, R25, 0x10, RZ ;  /* 0x0000001019077824 */ /* 0x000fe200078e00ff */
[----:B------:R-:W-:Y:S02]  /*2950*/  LOP3.LUT R15, R15, R2, RZ, 0x3c, !PT ;  /* 0x000000020f0f7212 */ /* 0x000fe400078e3cff */
[----:B------:R-:W-:Y:S01]  /*2960*/  SHF.R.U32.HI R14, RZ, 0x2, R3 ;  /* 0x00000002ff0e7819 */ /* 0x000fe20000011603 */
[----:B------:R-:W-:Y:S01]  /*2970*/  IMAD.SHL.U32 R13, R12, 0x2, RZ ;  /* 0x000000020c0d7824 */ /* 0x000fe200078e00ff */
[----:B------:R-:W-:-:S02]  /*2980*/  SHF.R.U32.HI R28, RZ, 0x2, R25 ;  /* 0x00000002ff1c7819 */ /* 0x000fc40000011619 */
[----:B------:R-:W-:Y:S02]  /*2990*/  LOP3.LUT R14, R14, R3, RZ, 0x3c, !PT ;  /* 0x000000030e0e7212 */ /* 0x000fe400078e3cff */
[----:B------:R-:W-:Y:S01]  /*29a0*/  LOP3.LUT R12, R12, R13, R7, 0x96, !PT ;  /* 0x0000000d0c0c7212 */ /* 0x000fe200078e9607 */
[----:B------:R-:W-:Y:S01]  /*29b0*/  IMAD.SHL.U32 R7, R15, 0x2, RZ ;  /* 0x000000020f077824 */ /* 0x000fe200078e00ff */
[-C--:B------:R-:W-:Y:S02]  /*29c0*/  LOP3.LUT R28, R28, R25.reuse, RZ, 0x3c, !PT ;  /* 0x000000191c1c7212 */ /* 0x080fe400078e3cff */
[----:B------:R-:W-:Y:S02]  /*29d0*/  LOP3.LUT R2, R12, R25, RZ, 0x3c, !PT ;  /* 0x000000190c027212 */ /* 0x000fe400078e3cff */
[----:B------:R-:W-:Y:S02]  /*29e0*/  ISETP.NE.AND P0, PT, R23, RZ, PT ;  /* 0x000000ff1700720c */ /* 0x000fe40003f05270 */
[----:B------:R-:W-:Y:S01]  /*29f0*/  SHF.R.U32.HI R17, RZ, 0x2, R2 ;  /* 0x00000002ff117819 */ /* 0x000fe20000011602 */
[----:B------:R-:W-:-:S05]  /*2a00*/  IMAD.SHL.U32 R12, R2, 0x10, RZ ;  /* 0x00000010020c7824 */ /* 0x000fca00078e00ff */
[----:B------:R-:W-:Y:S02]  /*2a10*/  LOP3.LUT R7, R15, R7, R12, 0x96, !PT ;  /* 0x000000070f077212 */ /* 0x000fe400078e960c */
[----:B------:R-:W-:Y:S02]  /*2a20*/  SHF.R.U32.HI R15, RZ, 0x2, R26 ;  /* 0x00000002ff0f7819 */ /* 0x000fe4000001161a */
[----:B------:R-:W-:Y:S01]  /*2a30*/  LOP3.LUT R18, R7, R2, RZ, 0x3c, !PT ;  /* 0x0000000207127212 */ /* 0x000fe200078e3cff */
[----:B------:R-:W-:-:S04]  /*2a40*/  IMAD.SHL.U32 R7, R14, 0x2, RZ ;  /* 0x000000020e077824 */ /* 0x000fc800078e00ff */
[----:B------:R-:W-:-:S05]  /*2a50*/  IMAD.SHL.U32 R3, R18, 0x10, RZ ;  /* 0x0000001012037824 */ /* 0x000fca00078e00ff */
[----:B------:R-:W-:Y:S02]  /*2a60*/  LOP3.LUT R13, R14, R7, R3, 0x96, !PT ;  /* 0x000000070e0d7212 */ /* 0x000fe400078e9603 */
[----:B------:R-:W-:Y:S02]  /*2a70*/  LOP3.LUT R3, R15, R26, RZ, 0x3c, !PT ;  /* 0x0000001a0f037212 */ /* 0x000fe400078e3cff */
[----:B------:R-:W-:Y:S02]  /*2a80*/  LOP3.LUT R26, R13, R18, RZ, 0x3c, !PT ;  /* 0x000000120d1a7212 */ /* 0x000fe400078e3cff */
[----:B------:R-:W-:Y:S01]  /*2a90*/  IADD3 R7, PT, PT, R27, 0x587c5, R2 ;  /* 0x000587c51b077810 */ /* 0x000fe20007ffe002 */
[----:B------:R-:W-:Y:S02]  /*2aa0*/  IMAD.SHL.U32 R15, R3, 0x2, RZ ;  /* 0x00000002030f7824 */ /* 0x000fe400078e00ff */
[----:B------:R-:W-:Y:S01]  /*2ab0*/  IMAD.SHL.U32 R16, R26, 0x10, RZ ;  /* 0x000000101a107824 */ /* 0x000fe200078e00ff */
[----:B------:R-:W-:-:S02]  /*2ac0*/  I2FP.F32.U32 R12, R7 ;  /* 0x00000007000c7245 */ /* 0x000fc40000201000 */
[----:B------:R-:W-:Y:S02]  /*2ad0*/  IADD3 R7, PT, PT, R27, 0x10974f, R26 ;  /* 0x0010974f1b077810 */ /* 0x000fe40007ffe01a */
[----:B------:R-:W-:Y:S01]  /*2ae0*/  LOP3.LUT R15, R3, R15, R16, 0x96, !PT ;  /* 0x0000000f030f7212 */ /* 0x000fe200078e9610 */
[----:B------:R-:W-:Y:S01]  /*2af0*/  FFMA R12, R12, R21, 1.1641532182693481445e-10 ;  /* 0x2f0000000c0c7423 */ /* 0x000fe20000000015 */
[----:B------:R-:W-:Y:S01]  /*2b00*/  I2FP.F32.U32 R14, R7 ;  /* 0x00000007000e7245 */ /* 0x000fe20000201000 */
[----:B------:R-:W-:Y:S01]  /*2b10*/  IMAD.SHL.U32 R16, R28, 0x2, RZ ;  /* 0x000000021c107824 */ /* 0x000fe200078e00ff */
[----:B------:R-:W-:-:S03]  /*2b20*/  LOP3.LUT R7, R15, R26, RZ, 0x3c, !PT ;  /* 0x0000001a0f077212 */ /* 0x000fc600078e3cff */
[----:B------:R-:W-:Y:S01]  /*2b30*/  FFMA R14, R14, R21, 1.1641532182693481445e-10 ;  /* 0x2f0000000e0e7423 */ /* 0x000fe20000000015 */
[----:B------:R-:W-:Y:S01]  /*2b40*/  F2F.F64.F32 R12, R12 ;  /* 0x0000000c000c7310 */ /* 0x000fe20000201800 */
[----:B------:R-:W-:-:S05]  /*2b50*/  IMAD.SHL.U32 R3, R7, 0x10, RZ ;  /* 0x0000001007037824 */ /* 0x000fca00078e00ff */
[----:B------:R-:W-:Y:S02]  /*2b60*/  LOP3.LUT R28, R28, R16, R3, 0x96, !PT ;  /* 0x000000101c1c7212 */ /* 0x000fe400078e9603 */
[----:B------:R-:W0:Y:S01]  /*2b70*/  F2F.F64.F32 R14, R14 ;  /* 0x0000000e000e7310 */ /* 0x000e220000201800 */
[----:B------:R-:W-:-:S04]  /*2b80*/  IADD3 R3, PT, PT, R27, 0xb0f8a, R18 ;  /* 0x000b0f8a1b037810 */ /* 0x000fc80007ffe012 */
[----:B------:R-:W-:Y:S02]  /*2b90*/  I2FP.F32.U32 R16, R3 ;  /* 0x0000000300107245 */ /* 0x000fe40000201000 */
[----:B------:R-:W-:Y:S02]  /*2ba0*/  LOP3.LUT R3, R17, R2, RZ, 0x3c, !PT ;  /* 0x0000000211037212 */ /* 0x000fe400078e3cff */
[----:B------:R-:W-:Y:S01]  /*2bb0*/  LOP3.LUT R2, R28, R7, RZ, 0x3c, !PT ;  /* 0x000000071c027212 */ /* 0x000fe200078e3cff */
[----:B------:R-:W-:Y:S01]  /*2bc0*/  FFMA R16, R16, R21, 1.1641532182693481445e-10 ;  /* 0x2f00000010107423 */ /* 0x000fe20000000015 */
[----:B------:R-:W-:Y:S01]  /*2bd0*/  IADD3 R17, PT, PT, R27, 0x161f14, R7 ;  /* 0x00161f141b117810 */ /* 0x000fe20007ffe007 */
[----:B------:R-:W-:Y:S02]  /*2be0*/  IMAD.SHL.U32 R29, R3, 0x2, RZ ;  /* 0x00000002031d7824 */ /* 0x000fe400078e00ff */
[----:B------:R-:W-:Y:S01]  /*2bf0*/  IMAD.SHL.U32 R25, R2, 0x10, RZ ;  /* 0x0000001002197824 */ /* 0x000fe200078e00ff */
[----:B0-----:R0:W-:Y:S01]  /*2c00*/  STL.128 [R5+-0x10], R12 ;  /* 0xfffff00c05007387 */ /* 0x0011e20000100c00 */
[----:B------:R-:W-:-:S02]  /*2c10*/  I2FP.F32.U32 R28, R17 ;  /* 0x00000011001c7245 */ /* 0x000fc40000201000 */
[----:B------:R-:W-:Y:S01]  /*2c20*/  F2F.F64.F32 R16, R16 ;  /* 0x0000001000107310 */ /* 0x000fe20000201800 */
[----:B------:R-:W-:Y:S02]  /*2c30*/  LOP3.LUT R3, R3, R29, R25, 0x96, !PT ;  /* 0x0000001d03037212 */ /* 0x000fe400078e9619 */
[----:B------:R-:W-:Y:S02]  /*2c40*/  FFMA R19, R28, R21, 1.1641532182693481445e-10 ;  /* 0x2f0000001c137423 */ /* 0x000fe40000000015 */
[----:B------:R-:W-:Y:S02]  /*2c50*/  LOP3.LUT R3, R3, R2, RZ, 0x3c, !PT ;  /* 0x0000000203037212 */ /* 0x000fe400078e3cff */
[----:B0-----:R-:W-:-:S03]  /*2c60*/  SHF.R.U32.HI R13, RZ, 0x2, R18 ;  /* 0x00000002ff0d7819 */ /* 0x001fc60000011612 */
[----:B------:R-:W-:Y:S01]  /*2c70*/  IMAD.SHL.U32 R12, R3, 0x10, RZ ;  /* 0x00000010030c7824 */ /* 0x000fe200078e00ff */
[----:B------:R-:W-:Y:S02]  /*2c80*/  LOP3.LUT R13, R13, R18, RZ, 0x3c, !PT ;  /* 0x000000120d0d7212 */ /* 0x000fe400078e3cff */
[----:B------:R-:W0:Y:S03]  /*2c90*/  F2F.F64.F32 R18, R19 ;  /* 0x0000001300127310 */ /* 0x000e260000201800 */
[----:B------:R-:W-:-:S05]  /*2ca0*/  IMAD.SHL.U32 R14, R13, 0x2, RZ ;  /* 0x000000020d0e7824 */ /* 0x000fca00078e00ff */
[----:B------:R-:W-:Y:S02]  /*2cb0*/  LOP3.LUT R28, R13, R14, R12, 0x96, !PT ;  /* 0x0000000e0d1c7212 */ /* 0x000fe400078e960c */
[----:B------:R-:W-:Y:S02]  /*2cc0*/  SHF.R.U32.HI R13, RZ, 0x2, R26 ;  /* 0x00000002ff0d7819 */ /* 0x000fe4000001161a */
[----:B------:R-:W-:Y:S02]  /*2cd0*/  IADD3 R12, PT, PT, R27, 0x1ba6d9, R2 ;  /* 0x001ba6d91b0c7810 */ /* 0x000fe40007ffe002 */
[----:B------:R-:W-:Y:S01]  /*2ce0*/  LOP3.LUT R14, R13, R26, RZ, 0x3c, !PT ;  /* 0x0000001a0d0e7212 */ /* 0x000fe200078e3cff */
[----:B0-----:R0:W-:Y:S01]  /*2cf0*/  STL.128 [R11+-0x10], R16 ;  /* 0xfffff0100b007387 */ /* 0x0011e20000100c00 */
[----:B------:R-:W-:Y:S02]  /*2d00*/  LOP3.LUT R26, R28, R3, RZ, 0x3c, !PT ;  /* 0x000000031c1a7212 */ /* 0x000fe400078e3cff */
[C---:B------:R-:W-:Y:S01]  /*2d10*/  IADD3 R13, PT, PT, R27.reuse, 0x212e9e, R3 ;  /* 0x00212e9e1b0d7810 */ /* 0x040fe20007ffe003 */
[----:B------:R-:W-:Y:S01]  /*2d20*/  IMAD.SHL.U32 R25, R14, 0x2, RZ ;  /* 0x000000020e197824 */ /* 0x000fe200078e00ff */
[----:B------:R-:W-:Y:S01]  /*2d30*/  IADD3 R27, PT, PT, R27, 0x26b663, R26 ;  /* 0x0026b6631b1b7810 */ /* 0x000fe20007ffe01a */
[----:B------:R-:W-:Y:S01]  /*2d40*/  IMAD.SHL.U32 R15, R26, 0x10, RZ ;  /* 0x000000101a0f7824 */ /* 0x000fe200078e00ff */
[----:B------:R-:W-:-:S02]  /*2d50*/  I2FP.F32.U32 R12, R12 ;  /* 0x0000000c000c7245 */ /* 0x000fc40000201000 */
[----:B------:R-:W-:Y:S02]  /*2d60*/  I2FP.F32.U32 R28, R13 ;  /* 0x0000000d001c7245 */ /* 0x000fe40000201000 */
[----:B------:R-:W-:Y:S01]  /*2d70*/  LOP3.LUT R25, R14, R25, R15, 0x96, !PT ;  /* 0x000000190e197212 */ /* 0x000fe200078e960f */
[----:B------:R-:W-:Y:S01]  /*2d80*/  FFMA R12, R12, R21, 1.1641532182693481445e-10 ;  /* 0x2f0000000c0c7423 */ /* 0x000fe20000000015 */
[----:B------:R-:W-:Y:S01]  /*2d90*/  I2FP.F32.U32 R14, R27 ;  /* 0x0000001b000e7245 */ /* 0x000fe20000201000 */
[-C--:B------:R-:W-:Y:S01]  /*2da0*/  FFMA R28, R28, R21.reuse, 1.1641532182693481445e-10 ;  /* 0x2f0000001c1c7423 */ /* 0x080fe20000000015 */
[----:B------:R-:W-:Y:S01]  /*2db0*/  LOP3.LUT R25, R25, R26, RZ, 0x3c, !PT ;  /* 0x0000001a19197212 */ /* 0x000fe200078e3cff */
[--C-:B------:R-:W-:Y:S02]  /*2dc0*/  IMAD.MOV.U32 R27, RZ, RZ, R24.reuse ;  /* 0x000000ffff1b7224 */ /* 0x100fe400078e0018 */
[----:B------:R-:W-:Y:S01]  /*2dd0*/  FFMA R14, R14, R21, 1.1641532182693481445e-10 ;  /* 0x2f0000000e0e7423 */ /* 0x000fe20000000015 */
[----:B------:R-:W-:Y:S01]  /*2de0*/  F2F.F64.F32 R12, R12 ;  /* 0x0000000c000c7310 */ /* 0x000fe20000201800 */
[----:B------:R-:W-:-:S02]  /*2df0*/  IMAD.IADD R15, R25, 0x1, R24 ;  /* 0x00000001190f7824 */ /* 0x000fc400078e0218 */
[----:B------:R-:W-:-:S03]  /*2e00*/  VIADD R24, R24, 0x2c3e28 ;  /* 0x002c3e2818187836 */ /* 0x000fc60000000000 */
[----:B0-----:R-:W-:Y:S02]  /*2e10*/  I2FP.F32.U32 R18, R15 ;  /* 0x0000000f00127245 */ /* 0x001fe40000201000 */
[----:B------:R-:W0:Y:S03]  /*2e20*/  F2F.F64.F32 R14, R14 ;  /* 0x0000000e000e7310 */ /* 0x000e260000201800 */
[----:B------:R-:W-:-:S05]  /*2e30*/  FFMA R18, R18, R21, 1.1641532182693481445e-10 ;  /* 0x2f00000012127423 */ /* 0x000fca0000000015 */
[----:B------:R-:W-:Y:S01]  /*2e40*/  F2F.F64.F32 R16, R28 ;  /* 0x0000001c00107310 */ /* 0x000fe20000201800 */
[----:B0-----:R0:W-:Y:S07]  /*2e50*/  STL.128 [R5], R12 ;  /* 0x0000000c05007387 */ /* 0x0011ee0000100c00 */
[----:B------:R-:W1:Y:S02]  /*2e60*/  F2F.F64.F32 R18, R18 ;  /* 0x0000001200127310 */ /* 0x000e640000201800 */
[----:B-1----:R1:W-:Y:S01]  /*2e70*/  STL.128 [R11], R16 ;  /* 0x000000100b007387 */ /* 0x0023e20000100c00 */
[----:B0-----:R-:W-:-:S02]  /*2e80*/  VIADD R5, R5, 0x20 ;  /* 0x0000002005057836 */ /* 0x001fc40000000000 */
[----:B-1----:R-:W-:Y:S01]  /*2e90*/  VIADD R11, R11, 0x20 ;  /* 0x000000200b0b7836 */ /* 0x002fe20000000000 */
[----:B------:R-:W-:Y:S06]  /*2ea0*/  @P0 BRA `(.L_x_79) ;  /* 0xfffffff800900947 */ /* 0x000fec000383ffff */
[----:B------:R-:W-:-:S07]  /*2eb0*/  IMAD.MOV.U32 R16, RZ, RZ, R27 ;  /* 0x000000ffff107224 */ /* 0x000fce00078e001b */
.L_x_78:
[----:B------:R-:W0:Y:S02]  /*2ec0*/  LDC.64 R12, c[0x0][0x3b0] ;  /* 0x0000ec00ff0c7b82 */ /* 0x000e240000000a00 */
[----:B0-----:R0:W5:Y:S01]  /*2ed0*/  LDG.E.64 R14, desc[UR6][R12.64] ;  /* 0x000000060c0e7981 */ /* 0x001162000c1e1b00 */
[----:B------:R-:W-:Y:S01]  /*2ee0*/  LOP3.LUT P0, R17, R8, 0x3, RZ, 0xc0, !PT ;  /* 0x0000000308117812 */ /* 0x000fe2000780c0ff */
[----:B------:R-:W1:Y:S02]  /*2ef0*/  S2R R5, SR_TID.Y ;  /* 0x0000000000057919 */ /* 0x000e640000002200 */
[----:B-1----:R-:W-:-:S10]  /*2f00*/  IMAD R11, R5, 0x8, R10 ;  /* 0x00000008050b7824 */ /* 0x002fd400078e020a */
[----:B0-----:R-:W-:Y:S05]  /*2f10*/  @!P0 BRA `(.L_x_80) ;  /* 0x0000000000988947 */ /* 0x001fea0003800000 */
[C---:B------:R-:W-:Y:S02]  /*2f20*/  IMAD R23, R22.reuse, 0x8, R20 ;  /* 0x0000000816177824 */ /* 0x040fe400078e0214 */
[----:B------:R-:W-:Y:S02]  /*2f30*/  IMAD R27, R22, 0x8, R10 ;  /* 0x00000008161b7824 */ /* 0x000fe400078e020a */
[----:B------:R-:W-:Y:S02]  /*2f40*/  VIADD R29, R16, 0xb0f8a ;  /* 0x000b0f8a101d7836 */ /* 0x000fe40000000000 */
[----:B------:R-:W-:-:S07]  /*2f50*/  IMAD.MOV R20, RZ, RZ, -R17 ;  /* 0x000000ffff147224 */ /* 0x000fce00078e0a11 */
.L_x_81:
[----:B------:R-:W-:Y:S01]  /*2f60*/  SHF.R.U32.HI R10, RZ, 0x2, R7 ;  /* 0x00000002ff0a7819 */ /* 0x000fe20000011607 */
[----:B------:R-:W-:Y:S01]  /*2f70*/  VIADD R20, R20, 0x1 ;  /* 0x0000000114147836 */ /* 0x000fe20000000000 */
[----:B------:R-:W-:Y:S01]  /*2f80*/  SHF.R.U32.HI R17, RZ, 0x2, R2 ;  /* 0x00000002ff117819 */ /* 0x000fe20000011602 */
[----:B------:R-:W-:Y:S01]  /*2f90*/  IMAD.MOV.U32 R22, RZ, RZ, R3 ;  /* 0x000000ffff167224 */ /* 0x000fe200078e0003 */
[----:B------:R-:W-:Y:S01]  /*2fa0*/  LOP3.LUT R10, R10, R7, RZ, 0x3c, !PT ;  /* 0x000000070a0a7212 */ /* 0x000fe200078e3cff */
[----:B------:R-:W-:Y:S01]  /*2fb0*/  IMAD.SHL.U32 R7, R25, 0x10, RZ ;  /* 0x0000001019077824 */ /* 0x000fe200078e00ff */
[----:B------:R-:W-:Y:S01]  /*2fc0*/  LOP3.LUT R17, R17, R2, RZ, 0x3c, !PT ;  /* 0x0000000211117212 */ /* 0x000fe200078e3cff */
[----:B------:R-:W-:Y:S01]  /*2fd0*/  IMAD.MOV.U32 R3, RZ, RZ, R25 ;  /* 0x000000ffff037224 */ /* 0x000fe200078e0019 */
[----:B------:R-:W-:Y:S01]  /*2fe0*/  ISETP.NE.AND P0, PT, R20, RZ, PT ;  /* 0x000000ff1400720c */ /* 0x000fe20003f05270 */
[----:B------:R-:W-:-:S05]  /*2ff0*/  IMAD.SHL.U32 R16, R10, 0x2, RZ ;  /* 0x000000020a107824 */ /* 0x000fca00078e00ff */
[----:B------:R-:W-:Y:S01]  /*3000*/  LOP3.LUT R16, R10, R16, R7, 0x96, !PT ;  /* 0x000000100a107212 */ /* 0x000fe200078e9607 */
[----:B------:R-:W-:Y:S02]  /*3010*/  IMAD.MOV.U32 R7, RZ, RZ, R26 ;  /* 0x000000ffff077224 */ /* 0x000fe400078e001a */
[----:B------:R-:W-:Y:S01]  /*3020*/  IMAD.SHL.U32 R10, R17, 0x2, RZ ;  /* 0x00000002110a7824 */ /* 0x000fe200078e00ff */
[----:B------:R-:W-:-:S05]  /*3030*/  LOP3.LUT R26, R16, R25, RZ, 0x3c, !PT ;  /* 0x00000019101a7212 */ /* 0x000fca00078e3cff */
[----:B------:R-:W-:-:S05]  /*3040*/  IMAD.SHL.U32 R2, R26, 0x10, RZ ;  /* 0x000000101a027824 */ /* 0x000fca00078e00ff */
[----:B------:R-:W-:Y:S02]  /*3050*/  LOP3.LUT R17, R17, R10, R2, 0x96, !PT ;  /* 0x0000000a11117212 */ /* 0x000fe400078e9602 */
[----:B------:R-:W-:Y:S02]  /*3060*/  IADD3 R2, PT, PT, R29, -0x587c5, R26 ;  /* 0xfffa783b1d027810 */ /* 0x000fe40007ffe01a */
[----:B------:R-:W-:Y:S02]  /*3070*/  LOP3.LUT R10, R17, R26, RZ, 0x3c, !PT ;  /* 0x0000001a110a7212 */ /* 0x000fe400078e3cff */
[----:B------:R-:W-:-:S03]  /*3080*/  I2FP.F32.U32 R2, R2 ;  /* 0x0000000200027245 */ /* 0x000fc60000201000 */
[----:B------:R-:W-:Y:S02]  /*3090*/  IMAD.IADD R16, R10, 0x1, R29 ;  /* 0x000000010a107824 */ /* 0x000fe400078e021d */
[-C--:B------:R-:W-:Y:S01]  /*30a0*/  FFMA R18, R2, R21.reuse, 1.1641532182693481445e-10 ;  /* 0x2f00000002127423 */ /* 0x080fe20000000015 */
[----:B------:R-:W-:Y:S02]  /*30b0*/  IMAD.MOV.U32 R2, RZ, RZ, R7 ;  /* 0x000000ffff027224 */ /* 0x000fe400078e0007 */
[----:B------:R-:W-:Y:S01]  /*30c0*/  I2FP.F32.U32 R16, R16 ;  /* 0x0000001000107245 */ /* 0x000fe20000201000 */
[----:B------:R-:W-:Y:S02]  /*30d0*/  IMAD.MOV.U32 R7, RZ, RZ, R22 ;  /* 0x000000ffff077224 */ /* 0x000fe400078e0016 */
[----:B------:R-:W0:Y:S01]  /*30e0*/  F2F.F64.F32 R18, R18 ;  /* 0x0000001200127310 */ /* 0x000e220000201800 */
[----:B------:R-:W-:Y:S02]  /*30f0*/  IMAD.MOV.U32 R25, RZ, RZ, R10 ;  /* 0x000000ffff197224 */ /* 0x000fe400078e000a */
[----:B------:R-:W-:Y:S01]  /*3100*/  FFMA R16, R16, R21, 1.1641532182693481445e-10 ;  /* 0x2f00000010107423 */ /* 0x000fe20000000015 */
[----:B------:R-:W-:-:S05]  /*3110*/  VIADD R29, R29, 0xb0f8a ;  /* 0x000b0f8a1d1d7836 */ /* 0x000fca0000000000 */
[----:B------:R-:W1:Y:S01]  /*3120*/  F2F.F64.F32 R16, R16 ;  /* 0x0000001000107310 */ /* 0x000e620000201800 */
[----:B0-----:R0:W-:Y:S04]  /*3130*/  STL.64 [R27], R18 ;  /* 0x000000121b007387 */ /* 0x0011e80000100a00 */
[----:B-1----:R1:W-:Y:S01]  /*3140*/  STL.64 [R23], R16 ;  /* 0x0000001017007387 */ /* 0x0023e20000100a00 */
[----:B0-----:R-:W-:Y:S02]  /*3150*/  VIADD R27, R27, 0x8 ;  /* 0x000000081b1b7836 */ /* 0x001fe40000000000 */
[----:B-1----:R-:W-:Y:S01]  /*3160*/  VIADD R23, R23, 0x8 ;  /* 0x0000000817177836 */ /* 0x002fe20000000000 */
[----:B------:R-:W-:Y:S06]  /*3170*/  @P0 BRA `(.L_x_81) ;  /* 0xfffffffc00780947 */ /* 0x000fec000383ffff */
.L_x_80:
[----:B------:R-:W2:Y:S01]  /*3180*/  LDL.64 R2, [R11] ;  /* 0x000000000b027983 */ /* 0x000ea20000100a00 */
[----:B------:R-:W-:Y:S01]  /*3190*/  SHF.R.S32.HI R28, RZ, 0x1f, R9 ;  /* 0x0000001fff1c7819 */ /* 0x000fe20000011409 */
[----:B------:R-:W-:Y:S01]  /*31a0*/  IMAD R10, R9, R8, RZ ;  /* 0x00000008090a7224 */ /* 0x000fe200078e02ff */
[----:B------:R-:W0:Y:S01]  /*31b0*/  LDCU.64 UR4, c[0x0][0x380] ;  /* 0x00007000ff0477ac */ /* 0x000e220008000a00 */
[----:B--2--5:R-:W-:Y:S01]  /*31c0*/  DSETP.GEU.AND P0, PT, R2, R14, PT ;  /* 0x0000000e0200722a */ /* 0x024fe20003f0e000 */
[----:B------:R-:W1:-:S13]  /*31d0*/  LDC.64 R2, c[0x0][0x398] ;  /* 0x0000e600ff027b82 */ /* 0x000e5a0000000a00 */
[----:B------:R-:W2:Y:S08]  /*31e0*/  @!P0 LDC.64 R20, c[0x0][0x3b8] ;  /* 0x0000ee00ff148b82 */ /* 0x000eb00000000a00 */
[----:B------:R-:W3:Y:S01]  /*31f0*/  @!P0 LDC.64 R18, c[0x0][0x380] ;  /* 0x0000e000ff128b82 */ /* 0x000ee20000000a00 */
[----:B--2---:R-:W-:-:S04]  /*3200*/  @!P0 LEA R20, P1, R9, R20, 0x2 ;  /* 0x0000001409148211 */ /* 0x004fc800078210ff */
[----:B------:R-:W-:-:S05]  /*3210*/  @!P0 LEA.HI.X R21, R9, R21, R28, 0x2, P1 ;  /* 0x0000001509158211 */ /* 0x000fca00008f141c */
[----:B------:R2:W4:Y:S01]  /*3220*/  @!P0 LDG.E R20, desc[UR6][R20.64] ;  /* 0x0000000614148981 */ /* 0x000522000c1e1900 */
[----:B------:R-:W-:Y:S01]  /*3230*/  @!P0 IMAD R7, R0, 0x3, R9 ;  /* 0x0000000300078824 */ /* 0x000fe200078e0209 */
[----:B------:R-:W0:Y:S03]  /*3240*/  LDC.64 R14, c[0x0][0x3a8] ;  /* 0x0000ea00ff0e7b82 */ /* 0x000e260000000a00 */
[----:B---3--:R-:W-:-:S06]  /*3250*/  @!P0 IMAD.WIDE R24, R7, 0x8, R18 ;  /* 0x0000000807188825 */ /* 0x008fcc00078e0212 */
[----:B------:R-:W3:Y:S01]  /*3260*/  @!P0 LDG.E.64 R24, desc[UR6][R24.64] ;  /* 0x0000000618188981 */ /* 0x000ee2000c1e1b00 */
[----:B------:R-:W-:Y:S02]  /*3270*/  IMAD.IADD R27, R10, 0x1, R5 ;  /* 0x000000010a1b7824 */ /* 0x000fe400078e0205 */
[----:B--2---:R-:W-:Y:S02]  /*3280*/  @!P0 IMAD.IADD R21, R7, 0x1, -R0 ;  /* 0x0000000107158824 */ /* 0x004fe400078e0a00 */
[----:B-1----:R-:W-:-:S06]  /*3290*/  IMAD.WIDE R16, R27, 0x8, R2 ;  /* 0x000000081b107825 */ /* 0x002fcc00078e0202 */
[----:B------:R-:W2:Y:S04]  /*32a0*/  LDG.E.64 R16, desc[UR6][R16.64] ;  /* 0x0000000610107981 */ /* 0x000ea8000c1e1b00 */
[----:B0-----:R-:W2:Y:S01]  /*32b0*/  LDG.E R7, desc[UR6][R14.64] ;  /* 0x000000060e077981 */ /* 0x001ea2000c1e1900 */
[----:B----4-:R-:W-:-:S04]  /*32c0*/  @!P0 IMAD R23, R20, R8, R5 ;  /* 0x0000000814178224 */ /* 0x010fc800078e0205 */
[----:B------:R-:W-:-:S04]  /*32d0*/  @!P0 IMAD.WIDE R22, R23, 0x8, R2 ;  /* 0x0000000817168825 */ /* 0x000fc800078e0202 */
[----:B------:R-:W-:Y:S02]  /*32e0*/  @!P0 IMAD.WIDE R20, R21, 0x8, R18 ;  /* 0x0000000815148825 */ /* 0x000fe400078e0212 */
[----:B------:R-:W4:Y:S04]  /*32f0*/  @!P0 LDG.E.64 R22, desc[UR6][R22.64] ;  /* 0x0000000616168981 */ /* 0x000f28000c1e1b00 */
[----:B------:R-:W4:Y:S01]  /*3300*/  @!P0 LDG.E.64 R20, desc[UR6][R20.64] ;  /* 0x0000000614148981 */ /* 0x000f22000c1e1b00 */
[----:B------:R-:W3:Y:S02]  /*3310*/  @!P0 F2F.F64.F32 R18, R6 ;  /* 0x0000000600128310 */ /* 0x000ee40000201800 */
[----:B---3--:R-:W-:Y:S01]  /*3320*/  @!P0 DFMA R24, R24, R18, 1 ;  /* 0x3ff000001818842b */ /* 0x008fe20000000012 */
[----:B------:R-:W0:Y:S01]  /*3330*/  LDC.64 R18, c[0x0][0x390] ;  /* 0x0000e400ff127b82 */ /* 0x000e220000000a00 */
[----:B--2---:R-:W-:-:S06]  /*3340*/  IMAD R7, R10, R7, R5 ;  /* 0x000000070a077224 */ /* 0x004fcc00078e0205 */
[----:B----4-:R-:W-:Y:S01]  /*3350*/  @!P0 DFMA R22, R24, R22, -R16 ;  /* 0x000000161816822b */ /* 0x010fe20000000810 */
[----:B------:R-:W-:-:S07]  /*3360*/  CS2R R24, SRZ ;  /* 0x0000000000187805 */ /* 0x000fce000001ff00 */
[----:B------:R-:W-:Y:S01]  /*3370*/  @!P0 DMUL R24, R22, R20 ;  /* 0x0000001416188228 */ /* 0x000fe20000000000 */
[----:B0-----:R-:W-:-:S06]  /*3380*/  IMAD.WIDE R22, R7, 0x8, R18 ;  /* 0x0000000807167825 */ /* 0x001fcc00078e0212 */
[----:B------:R-:W2:Y:S01]  /*3390*/  LDG.E.64 R22, desc[UR6][R22.64] ;  /* 0x0000000616167981 */ /* 0x000ea2000c1e1b00 */
[----:B------:R-:W-:-:S04]  /*33a0*/  LEA R20, P0, R9, UR4, 0x3 ;  /* 0x0000000409147c11 */ /* 0x000fc8000f8018ff */
[C---:B------:R-:W-:Y:S01]  /*33b0*/  LEA.HI.X R21, R9.reuse, UR5, R28, 0x3, P0 ;  /* 0x0000000509157c11 */ /* 0x040fe200080f1c1c */
[----:B------:R-:W-:Y:S01]  /*33c0*/  IMAD.IADD R29, R9, 0x1, R0 ;  /* 0x00000001091d7824 */ /* 0x000fe200078e0200 */
[----:B------:R-:W0:Y:S01]  /*33d0*/  LDCU.64 UR4, c[0x0][0x388] ;  /* 0x00007100ff0477ac */ /* 0x000e220008000a00 */
[----:B--2---:R-:W-:Y:S01]  /*33e0*/  DADD R6, -R16, R22 ;  /* 0x0000000010067229 */ /* 0x004fe20000000116 */
[----:B------:R-:W-:Y:S02]  /*33f0*/  IMAD.WIDE R16, R0, 0x8, R20 ;  /* 0x0000000800107825 */ /* 0x000fe400078e0214 */
[----:B------:R-:W2:Y:S04]  /*3400*/  LDG.E.64 R20, desc[UR6][R20.64] ;  /* 0x0000000614147981 */ /* 0x000ea8000c1e1b00 */
[----:B------:R-:W3:Y:S02]  /*3410*/  LDG.E.64 R16, desc[UR6][R16.64] ;  /* 0x0000000610107981 */ /* 0x000ee4000c1e1b00 */
[----:B---3--:R-:W-:Y:S01]  /*3420*/  DMUL R6, R16, R6 ;  /* 0x0000000610067228 */ /* 0x008fe20000000000 */
[----:B------:R-:W1:Y:S02]  /*3430*/  LDC.64 R16, c[0x0][0x3a0] ;  /* 0x0000e800ff107b82 */ /* 0x000e640000000a00 */
[----:B-1----:R-:W-:-:S05]  /*3440*/  IMAD.WIDE R26, R27, 0x8, R16 ;  /* 0x000000081b1a7825 */ /* 0x002fca00078e0210 */
[----:B------:R-:W2:Y:S02]  /*3450*/  LDG.E.64 R22, desc[UR6][R26.64] ;  /* 0x000000061a167981 */ /* 0x000ea4000c1e1b00 */
[----:B--2---:R-:W-:Y:S01]  /*3460*/  DFMA R6, R22, R20, R6 ;  /* 0x000000141606722b */ /* 0x004fe20000000006 */
[----:B------:R-:W1:Y:S07]  /*3470*/  LDC.64 R22, c[0x0][0x3c8] ;  /* 0x0000f200ff167b82 */ /* 0x000e6e0000000a00 */
[----:B------:R-:W-:Y:S01]  /*3480*/  DADD R6, R6, R24 ;  /* 0x0000000006067229 */ /* 0x000fe20000000018 */
[----:B------:R-:W2:Y:S06]  /*3490*/  LDC.64 R20, c[0x0][0x3c0] ;  /* 0x0000f000ff147b82 */ /* 0x000eac0000000a00 */
[----:B------:R3:W-:Y:S01]  /*34a0*/  STG.E.64 desc[UR6][R26.64], R6 ;  /* 0x000000061a007986 */ /* 0x0007e2000c101b06 */
[----:B-1----:R-:W-:-:S05]  /*34b0*/  IMAD.WIDE.U32 R24, R5, 0x8, R22 ;  /* 0x0000000805187825 */ /* 0x002fca00078e0016 */
[----:B------:R-:W4:Y:S01]  /*34c0*/  LDG.E.64 R22, desc[UR6][R24.64] ;  /* 0x0000000618167981 */ /* 0x000f22000c1e1b00 */
[----:B--2---:R-:W-:Y:S01]  /*34d0*/  IMAD.WIDE.U32 R20, R5, 0x8, R20 ;  /* 0x0000000805147825 */ /* 0x004fe200078e0014 */
[----:B----4-:R-:W-:-:S14]  /*34e0*/  DSETP.GEU.AND P0, PT, R6, R22, PT ;  /* 0x000000160600722a */ /* 0x010fdc0003f0e000 */
[----:B------:R1:W-:Y:S01]  /*34f0*/  @!P0 STG.E.64 desc[UR6][R26.64], R22 ;  /* 0x000000161a008986 */ /* 0x0003e2000c101b06 */
[----:B---3--:R-:W-:Y:S02]  /*3500*/  @!P0 IMAD.MOV.U32 R6, RZ, RZ, R22 ;  /* 0x000000ffff068224 */ /* 0x008fe400078e0016 */
[----:B------:R-:W-:Y:S02]  /*3510*/  @!P0 IMAD.MOV.U32 R7, RZ, RZ, R23 ;  /* 0x000000ffff078224 */ /* 0x000fe400078e0017 */
[----:B-1----:R-:W2:Y:S04]  /*3520*/  LDG.E.64 R22, desc[UR6][R20.64] ;  /* 0x0000000614167981 */ /* 0x002ea8000c1e1b00 */
[----:B--2---:R-:W-:Y:S01]  /*3530*/  DSETP.GT.AND P0, PT, R6, R22, PT ;  /* 0x000000160600722a */ /* 0x004fe20003f04000 */
[----:B------:R-:W2:-:S13]  /*3540*/  LDL.64 R6, [R11+0x1f40] ;  /* 0x001f40000b067983 */ /* 0x000e9a0000100a00 */
[----:B------:R1:W-:Y:S04]  /*3550*/  @P0 STG.E.64 desc[UR6][R26.64], R22 ;  /* 0x000000161a000986 */ /* 0x0003e8000c101b06 */
[----:B------:R-:W2:Y:S04]  /*3560*/  LDG.E.64 R12, desc[UR6][R12.64] ;  /* 0x000000060c0c7981 */ /* 0x000ea8000c1e1b00 */
[----:B------:R-:W3:Y:S01]  /*3570*/  LDG.E R14, desc[UR6][R14.64] ;  /* 0x000000060e0e7981 */ /* 0x000ee2000c1e1900 */
[----:B--2---:R-:W-:-:S14]  /*3580*/  DSETP.GEU.AND P0, PT, R6, R12, PT ;  /* 0x0000000c0600722a */ /* 0x004fdc0003f0e000 */
[----:B------:R-:W1:Y:S01]  /*3590*/  @!P0 LDC.64 R6, c[0x0][0x388] ;  /* 0x0000e200ff068b82 */ /* 0x000e620000000a00 */
[----:B------:R-:W-:-:S04]  /*35a0*/  @!P0 IMAD R11, R0, 0x2, R29 ;  /* 0x00000002000b8824 */ /* 0x000fc800078e021d */
[----:B-1----:R-:W-:-:S05]  /*35b0*/  @!P0 IMAD.WIDE R26, R11, 0x8, R6 ;  /* 0x000000080b1a8825 */ /* 0x002fca00078e0206 */
[----:B------:R-:W2:Y:S01]  /*35c0*/  @!P0 LDG.E.64 R12, desc[UR6][R26.64] ;  /* 0x000000061a0c8981 */ /* 0x000ea2000c1e1b00 */
[----:B------:R-:W2:Y:S02]  /*35d0*/  @!P0 F2F.F64.F32 R22, R4 ;  /* 0x0000000400168310 */ /* 0x000ea40000201800 */
[----:B--2---:R-:W-:Y:S01]  /*35e0*/  @!P0 DFMA R12, R12, R22, 1 ;  /* 0x3ff000000c0c842b */ /* 0x004fe20000000016 */
[----:B------:R-:W1:Y:S02]  /*35f0*/  @!P0 LDC.64 R22, c[0x0][0x3b8] ;  /* 0x0000ee00ff168b82 */ /* 0x000e640000000a00 */
[----:B-1----:R-:W-:-:S06]  /*3600*/  @!P0 IMAD.WIDE R22, R29, 0x4, R22 ;  /* 0x000000041d168825 */ /* 0x002fcc00078e0216 */
[----:B------:R-:W2:Y:S01]  /*3610*/  @!P0 LDG.E R22, desc[UR6][R22.64] ;  /* 0x0000000616168981 */ /* 0x000ea2000c1e1900 */
[--C-:B------:R-:W-:Y:S02]  /*3620*/  IMAD R11, R29, R8, R5.reuse ;  /* 0x000000081d0b7224 */ /* 0x100fe400078e0205 */
[----:B---3--:R-:W-:-:S04]  /*3630*/  IMAD R15, R10, R14, R5 ;  /* 0x0000000e0a0f7224 */ /* 0x008fc800078e0205 */
[----:B------:R-:W-:-:S06]  /*3640*/  IMAD.WIDE R18, R15, 0x8, R18 ;  /* 0x000000080f127825 */ /* 0x000fcc00078e0212 */
[----:B------:R-:W3:Y:S01]  /*3650*/  LDG.E.64 R18, desc[UR6][R18.64] ;  /* 0x0000000612127981 */ /* 0x000ee2000c1e1b00 */
[----:B------:R-:W-:Y:S02]  /*3660*/  @!P0 IMAD.IADD R29, R0, 0x1, R29 ;  /* 0x00000001001d8824 */ /* 0x000fe400078e021d */
[----:B------:R-:W-:-:S04]  /*3670*/  IMAD.WIDE R16, R11, 0x8, R16 ;  /* 0x000000080b107825 */ /* 0x000fc800078e0210 */
[----:B--2---:R-:W-:Y:S01]  /*3680*/  @!P0 IMAD R10, R22, R8, R5 ;  /* 0x00000008160a8224 */ /* 0x004fe200078e0205 */
[----:B0-----:R-:W-:Y:S01]  /*3690*/  LEA R8, P1, R9, UR4, 0x3 ;  /* 0x0000000409087c11 */ /* 0x001fe2000f8218ff */
[----:B------:R-:W-:-:S03]  /*36a0*/  IMAD.WIDE R4, R11, 0x8, R2 ;  /* 0x000000080b047825 */ /* 0x000fc600078e0202 */
[----:B------:R-:W-:Y:S01]  /*36b0*/  LEA.HI.X R9, R9, UR5, R28, 0x3, P1 ;  /* 0x0000000509097c11 */ /* 0x000fe200088f1c1c */
[----:B------:R-:W-:Y:S02]  /*36c0*/  @!P0 IMAD.WIDE R2, R10, 0x8, R2 ;  /* 0x000000080a028825 */ /* 0x000fe400078e0202 */
[----:B------:R-:W3:Y:S02]  /*36d0*/  LDG.E.64 R4, desc[UR6][R4.64] ;  /* 0x0000000604047981 */ /* 0x000ee4000c1e1b00 */
[----:B------:R-:W-:Y:S02]  /*36e0*/  IMAD.WIDE R14, R0, 0x8, R8 ;  /* 0x00000008000e7825 */ /* 0x000fe400078e0208 */
[----:B------:R-:W2:Y:S02]  /*36f0*/  @!P0 LDG.E.64 R2, desc[UR6][R2.64] ;  /* 0x0000000602028981 */ /* 0x000ea4000c1e1b00 */
[----:B------:R-:W-:Y:S02]  /*3700*/  @!P0 IMAD.WIDE R10, R29, 0x8, R6 ;  /* 0x000000081d0a8825 */ /* 0x000fe400078e0206 */
[----:B------:R-:W4:Y:S04]  /*3710*/  LDG.E.64 R14, desc[UR6][R14.64] ;  /* 0x000000060e0e7981 */ /* 0x000f28000c1e1b00 */
[----:B------:R-:W4:Y:S04]  /*3720*/  LDG.E.64 R8, desc[UR6][R8.64] ;  /* 0x0000000608087981 */ /* 0x000f28000c1e1b00 */
[----:B------:R-:W4:Y:S04]  /*3730*/  LDG.E.64 R6, desc[UR6][R16.64] ;  /* 0x0000000610067981 */ /* 0x000f28000c1e1b00 */
[----:B------:R-:W4:Y:S01]  /*3740*/  @!P0 LDG.E.64 R10, desc[UR6][R10.64] ;  /* 0x000000060a0a8981 */ /* 0x000f22000c1e1b00 */
[----:B---3--:R-:W-:-:S02]  /*3750*/  DADD R18, -R4, R18 ;  /* 0x0000000004127229 */ /* 0x008fc40000000112 */
[----:B--2---:R-:W-:-:S06]  /*3760*/  @!P0 DFMA R12, R12, R2, -R4 ;  /* 0x000000020c0c822b */ /* 0x004fcc0000000804 */
[----:B----4-:R-:W-:Y:S01]  /*3770*/  DMUL R18, R14, R18 ;  /* 0x000000120e127228 */ /* 0x010fe20000000000 */
[----:B------:R-:W-:-:S07]  /*3780*/  CS2R R4, SRZ ;  /* 0x0000000000047805 */ /* 0x000fce000001ff00 */
[----:B------:R-:W-:Y:S02]  /*3790*/  DFMA R6, R6, R8, R18 ;  /* 0x000000080606722b */ /* 0x000fe40000000012 */
[----:B------:R-:W-:-:S08]  /*37a0*/  @!P0 DMUL R4, R12, R10 ;  /* 0x0000000a0c048228 */ /* 0x000fd00000000000 */
[----:B------:R-:W-:-:S07]  /*37b0*/  DADD R4, R6, R4 ;  /* 0x0000000006047229 */ /* 0x000fce0000000004 */
[----:B------:R0:W-:Y:S04]  /*37c0*/  STG.E.64 desc[UR6][R16.64], R4 ;  /* 0x0000000410007986 */ /* 0x0001e8000c101b06 */
[----:B------:R-:W2:Y:S02]  /*37d0*/  LDG.E.64 R24, desc[UR6][R24.64] ;  /* 0x0000000618187981 */ /* 0x000ea4000c1e1b00 */
[----:B--2---:R-:W-:-:S14]  /*37e0*/  DSETP.GEU.AND P0, PT, R4, R24, PT ;  /* 0x000000180400722a */ /* 0x004fdc0003f0e000 */
[----:B------:R1:W-:Y:S04]  /*37f0*/  @!P0 STG.E.64 desc[UR6][R16.64], R24 ;  /* 0x0000001810008986 */ /* 0x0003e8000c101b06 */
[----:B------:R-:W2:Y:S01]  /*3800*/  LDG.E.64 R20, desc[UR6][R20.64] ;  /* 0x0000000614147981 */ /* 0x000ea2000c1e1b00 */
[----:B0-----:R-:W-:Y:S02]  /*3810*/  @!P0 IMAD.MOV.U32 R4, RZ, RZ, R24 ;  /* 0x000000ffff048224 */ /* 0x001fe400078e0018 */
[----:B------:R-:W-:-:S06]  /*3820*/  @!P0 IMAD.MOV.U32 R5, RZ, RZ, R25 ;  /* 0x000000ffff058224 */ /* 0x000fcc00078e0019 */
[----:B--2---:R-:W-:-:S14]  /*3830*/  DSETP.GT.AND P0, PT, R4, R20, PT ;  /* 0x000000140400722a */ /* 0x004fdc0003f04000 */
[----:B-1----:R-:W-:Y:S05]  /*3840*/  @!P0 EXIT ;  /* 0x000000000000894d */ /* 0x002fea0003800000 */
[----:B------:R-:W-:Y:S01]  /*3850*/  STG.E.64 desc[UR6][R16.64], R20 ;  /* 0x0000001410007986 */ /* 0x000fe2000c101b06 */
[----:B------:R-:W-:Y:S05]  /*3860*/  EXIT ;  /* 0x000000000000794d */ /* 0x000fea0003800000 */
.L_x_82:
        /* <DEDUP_REMOVED lines=9> */
.L_x_1860:


//--------------------- .text.sigma_nearest       --------------------------
	.section	.text.sigma_nearest,"ax",@progbits
	.align	128
        .global         sigma_nearest
        .type           sigma_nearest,@function
        .size           sigma_nearest,(.L_x_1826 - sigma_nearest)
        .other          sigma_nearest,@"STO_CUDA_ENTRY STV_DEFAULT"
sigma_nearest:
.text.sigma_nearest:
[----:B------:R-:W-:Y:S01]  /*0000*/  LDC R1, c[0x0][0x37c] ;  /* 0x0000df00ff017b82 */ /* 0x000fe20000000800 */
[----:B------:R-:W0:Y:S07]  /*0010*/  S2R R0, SR_TID.X ;  /* 0x0000000000007919 */ /* 0x000e2e0000002100 */
[----:B------:R-:W0:Y:S01]  /*0020*/  LDC.64 R2, c[0x0][0x398] ;  /* 0x0000e600ff027b82 */ /* 0x000e220000000a00 */
[----:B------:R-:W1:Y:S01]  /*0030*/  LDCU.64 UR6, c[0x0][0x358] ;  /* 0x00006b00ff0677ac */ /* 0x000e620008000a00 */
[----:B0-----:R-:W-:-:S05]  /*0040*/  IMAD.WIDE.U32 R2, R0, 0x4, R2 ;  /* 0x0000000400027825 */ /* 0x001fca00078e0002 */
[----:B-1----:R-:W2:Y:S02]  /*0050*/  LDG.E R4, desc[UR6][R2.64] ;  /* 0x0000000602047981 */ /* 0x002ea4000c1e1900 */
[----:B--2---:R-:W-:-:S13]  /*0060*/  ISETP.NE.AND P0, PT, R4, RZ, PT ;  /* 0x000000ff0400720c */ /* 0x004fda0003f05270 */
[----:B------:R-:W-:Y:S05]  /*0070*/  @!P0 BRA `(.L_x_83) ;  /* 0x00000008003c8947 */ /* 0x000fea0003800000 */
[----:B------:R-:W-:Y:S01]  /*0080*/  ISETP.GE.AND P0, PT, R4, 0x2, PT ;  /* 0x000000020400780c */ /* 0x000fe20003f06270 */
[----:B------:R-:W-:Y:S01]  /*0090*/  BSSY.RECONVERGENT B0, `(.L_x_84) ;  /* 0x0000066000007945 */ /* 0x000fe20003800200 */
[----:B------:R-:W-:-:S11]  /*00a0*/  IMAD.MOV.U32 R5, RZ, RZ, RZ ;  /* 0x000000ffff057224 */ /* 0x000fd600078e00ff */
[----:B------:R-:W-:Y:S05]  /*00b0*/  @!P0 BRA `(.L_x_85) ;  /* 0x00000004008c8947 */ /* 0x000fea0003800000 */
[C---:B------:R-:W-:Y:S01]  /*00c0*/  ISETP.GE.U32.AND P1, PT, R4.reuse, 0x11, PT ;  /* 0x000000110400780c */ /* 0x040fe20003f26070 */
[----:B------:R-:W-:Y:S01]  /*00d0*/  VIADD R9, R4, 0xffffffff ;  /* 0xffffffff04097836 */ /* 0x000fe20000000000 */
[----:B------:R-:W-:Y:S01]  /*00e0*/  BSSY.RECONVERGENT B1, `(.L_x_86) ;  /* 0x000002d000017945 */ /* 0x000fe20003800200 */
[----:B------:R-:W-:Y:S02]  /*00f0*/  HFMA2 R8, -RZ, RZ, 0, 0 ;  /* 0x00000000ff087431 */ /* 0x000fe400000001ff */
[----:B------:R-:W-:Y:S01]  /*0100*/  IMAD.MOV.U32 R5, RZ, RZ, RZ ;  /* 0x000000ffff057224 */ /* 0x000fe200078e00ff */
[----:B------:R-:W-:-:S04]  /*0110*/  LOP3.LUT R25, R9, 0xf, RZ, 0xc0, !PT ;  /* 0x0000000f09197812 */ /* 0x000fc800078ec0ff */
[----:B------:R-:W-:-:S03]  /*0120*/  ISETP.NE.AND P0, PT, R25, RZ, PT ;  /* 0x000000ff1900720c */ /* 0x000fc60003f05270 */
[----:B------:R-:W-:Y:S10]  /*0130*/  @!P1 BRA `(.L_x_87) ;  /* 0x00000000009c9947 */ /* 0x000ff40003800000 */
[----:B------:R-:W0:Y:S01]  /*0140*/  LDCU.64 UR4, c[0x0][0x390] ;  /* 0x00007200ff0477ac */ /* 0x000e220008000a00 */
[----:B------:R-:W-:Y:S01]  /*0150*/  LOP3.LUT R8, R9, 0xfffffff0, RZ, 0xc0, !PT ;  /* 0xfffffff009087812 */ /* 0x000fe200078ec0ff */
[----:B------:R-:W-:-:S04]  /*0160*/  IMAD.MOV.U32 R5, RZ, RZ, RZ ;  /* 0x000000ffff057224 */ /* 0x000fc800078e00ff */
[----:B------:R-:W-:Y:S01]  /*0170*/  IMAD.MOV R10, RZ, RZ, -R8 ;  /* 0x000000ffff0a7224 */ /* 0x000fe200078e0a08 */
[----:B0-----:R-:W-:-:S04]  /*0180*/  UIADD3 UR4, UP0, UPT, UR4, 0x20, URZ ;  /* 0x0000002004047890 */ /* 0x001fc8000ff1e0ff */
[----:B------:R-:W-:Y:S02]  /*0190*/  UIADD3.X UR5, UPT, UPT, URZ, UR5, URZ, UP0, !UPT ;  /* 0x00000005ff057290 */ /* 0x000fe400087fe4ff */
[----:B------:R-:W-:-:S04]  /*01a0*/  IMAD.U32 R14, RZ, RZ, UR4 ;  /* 0x00000004ff0e7e24 */ /* 0x000fc8000f8e00ff */
[----:B------:R-:W-:-:S07]  /*01b0*/  MOV R15, UR5 ;  /* 0x00000005000f7c02 */ /* 0x000fce0008000f00 */
.L_x_88:
[----:B------:R-:W-:Y:S02]  /*01c0*/  IMAD.MOV.U32 R6, RZ, RZ, R14 ;  /* 0x000000ffff067224 */ /* 0x000fe400078e000e */
[----:B------:R-:W-:-:S05]  /*01d0*/  IMAD.MOV.U32 R7, RZ, RZ, R15 ;  /* 0x000000ffff077224 */ /* 0x000fca00078e000f */
[----:B------:R-:W2:Y:S04]  /*01e0*/  LDG.E R20, desc[UR6][R6.64+-0x20] ;  /* 0xffffe00606147981 */ /* 0x000ea8000c1e1900 */
[----:B------:R-:W2:Y:S04]  /*01f0*/  LDG.E R19, desc[UR6][R6.64+-0x1c] ;  /* 0xffffe40606137981 */ /* 0x000ea8000c1e1900 */
[----:B------:R-:W3:Y:S04]  /*0200*/  LDG.E R22, desc[UR6][R6.64+-0x18] ;  /* 0xffffe80606167981 */ /* 0x000ee8000c1e1900 */
[----:B------:R-:W3:Y:S04]  /*0210*/  LDG.E R21, desc[UR6][R6.64+-0x14] ;  /* 0xffffec0606157981 */ /* 0x000ee8000c1e1900 */
[----:B------:R-:W4:Y:S04]  /*0220*/  LDG.E R24, desc[UR6][R6.64+-0x10] ;  /* 0xfffff00606187981 */ /* 0x000f28000c1e1900 */
[----:B------:R-:W4:Y:S04]  /*0230*/  LDG.E R23, desc[UR6][R6.64+-0xc] ;  /* 0xfffff40606177981 */ /* 0x000f28000c1e1900 */
[----:B------:R-:W5:Y:S04]  /*0240*/  LDG.E R18, desc[UR6][R6.64+-0x8] ;  /* 0xfffff80606127981 */ /* 0x000f68000c1e1900 */
[----:B------:R-:W5:Y:S04]  /*0250*/  LDG.E R17, desc[UR6][R6.64+-0x4] ;  /* 0xfffffc0606117981 */ /* 0x000f68000c1e1900 */
[----:B------:R-:W5:Y:S04]  /*0260*/  LDG.E R16, desc[UR6][R6.64] ;  /* 0x0000000606107981 */ /* 0x000f68000c1e1900 */
[----:B------:R-:W5:Y:S04]  /*0270*/  LDG.E R15, desc[UR6][R6.64+0x4] ;  /* 0x00000406060f7981 */ /* 0x000f68000c1e1900 */
[----:B------:R-:W5:Y:S04]  /*0280*/  LDG.E R14, desc[UR6][R6.64+0x8] ;  /* 0x00000806060e7981 */ /* 0x000f68000c1e1900 */
[----:B------:R-:W5:Y:S04]  /*0290*/  LDG.E R13, desc[UR6][R6.64+0xc] ;  /* 0x00000c06060d7981 */ /* 0x000f68000c1e1900 */
[----:B------:R-:W5:Y:S04]  /*02a0*/  LDG.E R11, desc[UR6][R6.64+0x10] ;  /* 0x00001006060b7981 */ /* 0x000f68000c1e1900 */
[----:B------:R-:W5:Y:S01]  /*02b0*/  LDG.E R12, desc[UR6][R6.64+0x14] ;  /* 0x00001406060c7981 */ /* 0x000f62000c1e1900 */
[----:B--2---:R-:W-:-:S03]  /*02c0*/  IADD3 R19, PT, PT, R19, R20, R5 ;  /* 0x0000001413137210 */ /* 0x004fc60007ffe005 */
[----:B------:R-:W2:Y:S04]  /*02d0*/  LDG.E R20, desc[UR6][R6.64+0x18] ;  /* 0x0000180606147981 */ /* 0x000ea8000c1e1900 */
[----:B------:R-:W2:Y:S01]  /*02e0*/  LDG.E R5, desc[UR6][R6.64+0x1c] ;  /* 0x00001c0606057981 */ /* 0x000ea2000c1e1900 */
[----:B------:R-:W-:Y:S01]  /*02f0*/  VIADD R10, R10, 0x10 ;  /* 0x000000100a0a7836 */ /* 0x000fe20000000000 */
[----:B---3--:R-:W-:-:S04]  /*0300*/  IADD3 R19, PT, PT, R21, R22, R19 ;  /* 0x0000001615137210 */ /* 0x008fc80007ffe013 */
[----:B------:R-:W-:Y:S02]  /*0310*/  ISETP.NE.AND P1, PT, R10, RZ, PT ;  /* 0x000000ff0a00720c */ /* 0x000fe40003f25270 */
[----:B----4-:R-:W-:-:S04]  /*0320*/  IADD3 R19, PT, PT, R23, R24, R19 ;  /* 0x0000001817137210 */ /* 0x010fc80007ffe013 */
[----:B-----5:R-:W-:-:S04]  /*0330*/  IADD3 R17, PT, PT, R17, R18, R19 ;  /* 0x0000001211117210 */ /* 0x020fc80007ffe013 */
[----:B------:R-:W-:-:S04]  /*0340*/  IADD3 R15, PT, PT, R15, R16, R17 ;  /* 0x000000100f0f7210 */ /* 0x000fc80007ffe011 */
[----:B------:R-:W-:Y:S02]  /*0350*/  IADD3 R13, PT, PT, R13, R14, R15 ;  /* 0x0000000e0d0d7210 */ /* 0x000fe40007ffe00f */
[----:B------:R-:W-:-:S04]  /*0360*/  IADD3 R14, P2, PT, R6, 0x40, RZ ;  /* 0x00000040060e7810 */ /* 0x000fc80007f5e0ff */
[----:B------:R-:W-:Y:S02]  /*0370*/  IADD3.X R15, PT, PT, RZ, R7, RZ, P2, !PT ;  /* 0x00000007ff0f7210 */ /* 0x000fe400017fe4ff */
[----:B------:R-:W-:-:S04]  /*0380*/  IADD3 R11, PT, PT, R12, R11, R13 ;  /* 0x0000000b0c0b7210 */ /* 0x000fc80007ffe00d */
[----:B--2---:R-:W-:Y:S01]  /*0390*/  IADD3 R5, PT, PT, R5, R20, R11 ;  /* 0x0000001405057210 */ /* 0x004fe20007ffe00b */
[----:B------:R-:W-:Y:S06]  /*03a0*/  @P1 BRA `(.L_x_88) ;  /* 0xfffffffc00841947 */ /* 0x000fec000383ffff */
.L_x_87:
[----:B------:R-:W-:Y:S05]  /*03b0*/  BSYNC.RECONVERGENT B1 ;  /* 0x0000000000017941 */ /* 0x000fea0003800200 */
.L_x_86:
[----:B------:R-:W-:Y:S05]  /*03c0*/  @!P0 BRA `(.L_x_85) ;  /* 0x0000000000c88947 */ /* 0x000fea0003800000 */
[----:B------:R-:W-:Y:S01]  /*03d0*/  ISETP.GE.U32.AND P0, PT, R25, 0x8, PT ;  /* 0x000000081900780c */ /* 0x000fe20003f06070 */
[----:B------:R-:W-:Y:S01]  /*03e0*/  BSSY.RECONVERGENT B1, `(.L_x_89) ;  /* 0x0000013000017945 */ /* 0x000fe20003800200 */
[----:B------:R-:W-:-:S04]  /*03f0*/  LOP3.LUT R18, R9, 0x7, RZ, 0xc0, !PT ;  /* 0x0000000709127812 */ /* 0x000fc800078ec0ff */
[----:B------:R-:W-:-:S07]  /*0400*/  ISETP.NE.AND P1, PT, R18, RZ, PT ;  /* 0x000000ff1200720c */ /* 0x000fce0003f25270 */
[----:B------:R-:W-:Y:S06]  /*0410*/  @!P0 BRA `(.L_x_90) ;  /* 0x00000000003c8947 */ /* 0x000fec0003800000 */
[----:B------:R-:W0:Y:S02]  /*0420*/  LDC.64 R6, c[0x0][0x390] ;  /* 0x0000e400ff067b82 */ /* 0x000e240000000a00 */
[----:B0-----:R-:W-:-:S05]  /*0430*/  IMAD.WIDE.U32 R6, R8, 0x4, R6 ;  /* 0x0000000408067825 */ /* 0x001fca00078e0006 */
[----:B------:R-:W2:Y:S04]  /*0440*/  LDG.E R10, desc[UR6][R6.64] ;  /* 0x00000006060a7981 */ /* 0x000ea8000c1e1900 */
[----:B------:R-:W2:Y:S04]  /*0450*/  LDG.E R11, desc[UR6][R6.64+0x4] ;  /* 0x00000406060b7981 */ /* 0x000ea8000c1e1900 */
[----:B------:R-:W3:Y:S04]  /*0460*/  LDG.E R13, desc[UR6][R6.64+0x8] ;  /* 0x00000806060d7981 */ /* 0x000ee8000c1e1900 */
[----:B------:R-:W3:Y:S04]  /*0470*/  LDG.E R12, desc[UR6][R6.64+0xc] ;  /* 0x00000c06060c7981 */ /* 0x000ee8000c1e1900 */
[----:B------:R-:W4:Y:S04]  /*0480*/  LDG.E R15, desc[UR6][R6.64+0x10] ;  /* 0x00001006060f7981 */ /* 0x000f28000c1e1900 */
[----:B------:R-:W4:Y:S04]  /*0490*/  LDG.E R14, desc[UR6][R6.64+0x14] ;  /* 0x00001406060e7981 */ /* 0x000f28000c1e1900 */
[----:B------:R-:W5:Y:S04]  /*04a0*/  LDG.E R17, desc[UR6][R6.64+0x18] ;  /* 0x0000180606117981 */ /* 0x000f68000c1e1900 */
[----:B------:R-:W5:Y:S01]  /*04b0*/  LDG.E R16, desc[UR6][R6.64+0x1c] ;  /* 0x00001c0606107981 */ /* 0x000f62000c1e1900 */
[----:B------:R-:W-:Y:S01]  /*04c0*/  VIADD R8, R8, 0x8 ;  /* 0x0000000808087836 */ /* 0x000fe20000000000 */
[----:B--2---:R-:W-:-:S04]  /*04d0*/  IADD3 R10, PT, PT, R11, R10, R5 ;  /* 0x0000000a0b0a7210 */ /* 0x004fc80007ffe005 */
[----:B---3--:R-:W-:-:S04]  /*04e0*/  IADD3 R10, PT, PT, R12, R13, R10 ;  /* 0x0000000d0c0a7210 */ /* 0x008fc80007ffe00a */
[----:B----4-:R-:W-:-:S04]  /*04f0*/  IADD3 R10, PT, PT, R14, R15, R10 ;  /* 0x0000000f0e0a7210 */ /* 0x010fc80007ffe00a */
[----:B-----5:R-:W-:-:S07]  /*0500*/  IADD3 R5, PT, PT, R16, R17, R10 ;  /* 0x0000001110057210 */ /* 0x020fce0007ffe00a */
.L_x_90:
[----:B------:R-:W-:Y:S05]  /*0510*/  BSYNC.RECONVERGENT B1 ;  /* 0x0000000000017941 */ /* 0x000fea0003800200 */
.L_x_89:
        /* <DEDUP_REMOVED lines=11> */
[----:B------:R-:W3:Y:S01]  /*05d0*/  LDG.E R11, desc[UR6][R6.64+0xc] ;  /* 0x00000c06060b7981 */ /* 0x000ee2000c1e1900 */
[----:B------:R-:W-:Y:S01]  /*05e0*/  VIADD R8, R8, 0x4 ;  /* 0x0000000408087836 */ /* 0x000fe20000000000 */
[----:B--2---:R-:W-:-:S04]  /*05f0*/  IADD3 R5, PT, PT, R9, R12, R5 ;  /* 0x0000000c09057210 */ /* 0x004fc80007ffe005 */
[----:B---3--:R-:W-:-:S07]  /*0600*/  IADD3 R5, PT, PT, R11, R14, R5 ;  /* 0x0000000e0b057210 */ /* 0x008fce0007ffe005 */
.L_x_92:
[----:B------:R-:W-:Y:S05]  /*0610*/  BSYNC.RECONVERGENT B1 ;  /* 0x0000000000017941 */ /* 0x000fea0003800200 */
.L_x_91:
[----:B------:R-:W-:Y:S05]  /*0620*/  @!P1 BRA `(.L_x_85) ;  /* 0x0000000000309947 */ /* 0x000fea0003800000 */
[----:B------:R-:W0:Y:S01]  /*0630*/  LDC.64 R6, c[0x0][0x390] ;  /* 0x0000e400ff067b82 */ /* 0x000e220000000a00 */
[----:B------:R-:W-:Y:S02]  /*0640*/  IMAD.MOV R10, RZ, RZ, -R10 ;  /* 0x000000ffff0a7224 */ /* 0x000fe400078e0a0a */
[----:B0-----:R-:W-:-:S07]  /*0650*/  IMAD.WIDE.U32 R8, R8, 0x4, R6 ;  /* 0x0000000408087825 */ /* 0x001fce00078e0006 */
.L_x_93:
[----:B------:R-:W-:Y:S01]  /*0660*/  MOV R6, R8 ;  /* 0x0000000800067202 */ /* 0x000fe20000000f00 */
[----:B------:R-:W-:-:S05]  /*0670*/  IMAD.MOV.U32 R7, RZ, RZ, R9 ;  /* 0x000000ffff077224 */ /* 0x000fca00078e0009 */
[----:B------:R-:W2:Y:S01]  /*0680*/  LDG.E R6, desc[UR6][R6.64] ;  /* 0x0000000606067981 */ /* 0x000ea2000c1e1900 */
[----:B------:R-:W-:Y:S01]  /*0690*/  VIADD R10, R10, 0x1 ;  /* 0x000000010a0a7836 */ /* 0x000fe20000000000 */
[----:B------:R-:W-:-:S04]  /*06a0*/  IADD3 R8, P1, PT, R8, 0x4, RZ ;  /* 0x0000000408087810 */ /* 0x000fc80007f3e0ff */
[----:B------:R-:W-:Y:S02]  /*06b0*/  ISETP.NE.AND P0, PT, R10, RZ, PT ;  /* 0x000000ff0a00720c */ /* 0x000fe40003f05270 */
[----:B------:R-:W-:Y:S01]  /*06c0*/  IADD3.X R9, PT, PT, RZ, R9, RZ, P1, !PT ;  /* 0x00000009ff097210 */ /* 0x000fe20000ffe4ff */
[----:B--2---:R-:W-:-:S10]  /*06d0*/  IMAD.IADD R5, R6, 0x1, R5 ;  /* 0x0000000106057824 */ /* 0x004fd400078e0205 */
[----:B------:R-:W-:Y:S05]  /*06e0*/  @P0 BRA `(.L_x_93) ;  /* 0xfffffffc00dc0947 */ /* 0x000fea000383ffff */
.L_x_85:
[----:B------:R-:W-:Y:S05]  /*06f0*/  BSYNC.RECONVERGENT B0 ;  /* 0x0000000000007941 */ /* 0x000fea0003800200 */
.L_x_84:
[----:B------:R-:W0:Y:S02]  /*0700*/  LDC.64 R6, c[0x0][0x390] ;  /* 0x0000e400ff067b82 */ /* 0x000e240000000a00 */
[----:B0-----:R-:W-:-:S06]  /*0710*/  IMAD.WIDE R6, R4, 0x4, R6 ;  /* 0x0000000404067825 */ /* 0x001fcc00078e0206 */
[----:B------:R-:W2:Y:S02]  /*0720*/  LDG.E R6, desc[UR6][R6.64+-0x4] ;  /* 0xfffffc0606067981 */ /* 0x000ea4000c1e1900 */
[----:B--2---:R-:W-:-:S13]  /*0730*/  ISETP.GE.AND P0, PT, R6, 0x1, PT ;  /* 0x000000010600780c */ /* 0x004fda0003f06270 */
[----:B------:R-:W-:Y:S05]  /*0740*/  @!P0 EXIT ;  /* 0x000000000000894d */ /* 0x000fea0003800000 */
[----:B------:R-:W0:Y:S01]  /*0750*/  LDC.64 R12, c[0x0][0x380] ;  /* 0x0000e000ff0c7b82 */ /* 0x000e220000000a00 */
[----:B------:R-:W-:Y:S02]  /*0760*/  IMAD.SHL.U32 R15, R0, 0x2, RZ ;  /* 0x00000002000f7824 */ /* 0x000fe400078e00ff */
[----:B------:R-:W-:Y:S02]  /*0770*/  IMAD.MOV.U32 R22, RZ, RZ, RZ ;  /* 0x000000ffff167224 */ /* 0x000fe400078e00ff */
[----:B------:R-:W-:-:S03]  /*0780*/  IMAD.MOV.U32 R14, RZ, RZ, 0x78b58c40 ;  /* 0x78b58c40ff0e7424 */ /* 0x000fc600078e00ff */
[----:B------:R-:W1:Y:S08]  /*0790*/  LDC.64 R16, c[0x0][0x3b8] ;  /* 0x0000ee00ff107b82 */ /* 0x000e700000000a00 */
[----:B------:R-:W2:Y:S08]  /*07a0*/  LDC.64 R24, c[0x0][0x3b0] ;  /* 0x0000ec00ff187b82 */ /* 0x000eb00000000a00 */
[----:B------:R-:W3:Y:S01]  /*07b0*/  LDC.64 R6, c[0x0][0x390] ;  /* 0x0000e400ff067b82 */ /* 0x000ee20000000a00 */
[----:B0-----:R-:W-:-:S04]  /*07c0*/  IMAD.WIDE.U32 R12, R15, 0x8, R12 ;  /* 0x000000080f0c7825 */ /* 0x001fc800078e000c */
[----:B------:R-:W-:-:S03]  /*07d0*/  HFMA2 R15, -RZ, RZ, 4.08203125, -0.11114501953125 ;  /* 0x4415af1dff0f7431 */ /* 0x000fc600000001ff */
[----:B------:R-:W0:Y:S01]  /*07e0*/  LDC.64 R8, c[0x0][0x380] ;  /* 0x0000e000ff087b82 */ /* 0x000e220000000a00 */
[----:B-1----:R-:W-:-:S07]  /*07f0*/  IMAD.WIDE.U32 R16, R0, 0x4, R16 ;  /* 0x0000000400107825 */ /* 0x002fce00078e0010 */
[----:B------:R-:W1:Y:S02]  /*0800*/  LDC.64 R10, c[0x0][0x388] ;  /* 0x0000e200ff0a7b82 */ /* 0x000e640000000a00 */
.L_x_95:
[----:B--2---:R-:W2:Y:S02]  /*0810*/  LDG.E R18, desc[UR6][R24.64] ;  /* 0x0000000618127981 */ /* 0x004ea4000c1e1900 */
[----:B--2---:R-:W-:-:S13]  /*0820*/  ISETP.NE.AND P0, PT, R18, 0x2, PT ;  /* 0x000000021200780c */ /* 0x004fda0003f05270 */
[----:B------:R-:W-:Y:S05]  /*0830*/  @P0 BRA `(.L_x_94) ;  /* 0x0000000000340947 */ /* 0x000fea0003800000 */
[----:B------:R-:W-:Y:S01]  /*0840*/  IMAD.IADD R27, R22, 0x1, R5 ;  /* 0x00000001161b7824 */ /* 0x000fe200078e0205 */
[----:B------:R-:W2:Y:S03]  /*0850*/  LDG.E.64 R20, desc[UR6][R12.64] ;  /* 0x000000060c147981 */ /* 0x000ea6000c1e1b00 */
[----:B-1----:R-:W-:-:S05]  /*0860*/  IMAD.WIDE R26, R27, 0x4, R10 ;  /* 0x000000041b1a7825 */ /* 0x002fca00078e020a */
[----:B------:R-:W4:Y:S02]  /*0870*/  LDG.E R23, desc[UR6][R26.64] ;  /* 0x000000061a177981 */ /* 0x000f24000c1e1900 */
[----:B----4-:R-:W-:-:S04]  /*0880*/  IMAD.SHL.U32 R19, R23, 0x2, RZ ;  /* 0x0000000217137824 */ /* 0x010fc800078e00ff */
[----:B0-----:R-:W-:-:S06]  /*0890*/  IMAD.WIDE R18, R19, 0x8, R8 ;  /* 0x0000000813127825 */ /* 0x001fcc00078e0208 */
[----:B------:R-:W2:Y:S01]  /*08a0*/  LDG.E.64 R18, desc[UR6][R18.64] ;  /* 0x0000000612127981 */ /* 0x000ea2000c1e1b00 */
[----:B------:R-:W-:Y:S01]  /*08b0*/  ISETP.NE.AND P0, PT, R23, R0, PT ;  /* 0x000000001700720c */ /* 0x000fe20003f05270 */
[----:B--2---:R-:W-:-:S12]  /*08c0*/  DADD R20, R20, -R18 ;  /* 0x0000000014147229 */ /* 0x004fd80000000812 */
[----:B------:R-:W-:-:S14]  /*08d0*/  DSETP.GEU.OR P0, PT, |R20|, R14, !P0 ;  /* 0x0000000e1400722a */ /* 0x000fdc000470e600 */
[----:B------:R2:W-:Y:S04]  /*08e0*/  @!P0 STG.E desc[UR6][R16.64], R23 ;  /* 0x0000001710008986 */ /* 0x0005e8000c101906 */
[----:B------:R2:W5:Y:S01]  /*08f0*/  @!P0 LDG.E R4, desc[UR6][R2.64] ;  /* 0x0000000602048981 */ /* 0x000562000c1e1900 */
[----:B------:R-:W-:-:S11]  /*0900*/  @!P0 DADD R14, -RZ, |R20| ;  /* 0x00000000ff0e8229 */ /* 0x000fd60000000514 */
.L_x_94:
[----:B---3-5:R-:W-:-:S06]  /*0910*/  IMAD.WIDE R18, R4, 0x4, R6 ;  /* 0x0000000404127825 */ /* 0x028fcc00078e0206 */
[----:B------:R-:W3:Y:S01]  /*0920*/  LDG.E R19, desc[UR6][R18.64+-0x4] ;  /* 0xfffffc0612137981 */ /* 0x000ee2000c1e1900 */
[----:B------:R-:W-:-:S05]  /*0930*/  VIADD R22, R22, 0x1 ;  /* 0x0000000116167836 */ /* 0x000fca0000000000 */
[----:B---3--:R-:W-:-:S13]  /*0940*/  ISETP.GE.AND P0, PT, R22, R19, PT ;  /* 0x000000131600720c */ /* 0x008fda0003f06270 */
[----:B------:R-:W-:Y:S05]  /*0950*/  @!P0 BRA `(.L_x_95) ;  /* 0xfffffffc00ac8947 */ /* 0x000fea000383ffff */
[----:B------:R-:W-:Y:S05]  /*0960*/  EXIT ;  /* 0x000000000000794d */ /* 0x000fea0003800000 */
.L_x_83:
[----:B------:R-:W0:Y:S02]  /*0970*/  LDC.64 R2, c[0x0][0x3a8] ;  /* 0x0000ea00ff027b82 */ /* 0x000e240000000a00 */
[----:B0-----:R-:W2:Y:S02]  /*0980*/  LDG.E R2, desc[UR6][R2.64] ;  /* 0x0000000602027981 */ /* 0x001ea4000c1e1900 */
[----:B--2---:R-:W-:-:S13]  /*0990*/  ISETP.GE.AND P0, PT, R2, 0x1, PT ;  /* 0x000000010200780c */ /* 0x004fda0003f06270 */
[----:B------:R-:W-:Y:S05]  /*09a0*/  @!P0 EXIT ;  /* 0x000000000000894d */ /* 0x000fea0003800000 */
[----:B------:R-:W0:Y:S01]  /*09b0*/  LDC.64 R2, c[0x0][0x380] ;  /* 0x0000e000ff027b82 */ /* 0x000e220000000a00 */
[----:B------:R-:W-:Y:S01]  /*09c0*/  SHF.L.U32 R5, R0, 0x1, RZ ;  /* 0x0000000100057819 */ /* 0x000fe200000006ff */
[----:B------:R-:W-:Y:S02]  /*09d0*/  IMAD.MOV.U32 R10, RZ, RZ, RZ ;  /* 0x000000ffff0a7224 */ /* 0x000fe400078e00ff */
[----:B------:R-:W-:-:S04]  /*09e0*/  IMAD.MOV.U32 R4, RZ, RZ, 0x78b58c40 ;  /* 0x78b58c40ff047424 */ /* 0x000fc800078e00ff */
[----:B------:R-:W1:Y:S01]  /*09f0*/  LDC.64 R6, c[0x0][0x3b8] ;  /* 0x0000ee00ff067b82 */ /* 0x000e620000000a00 */
[----:B0-----:R-:W-:-:S04]  /*0a00*/  IMAD.WIDE.U32 R2, R5, 0x8, R2 ;  /* 0x0000000805027825 */ /* 0x001fc800078e0002 */
[----:B------:R-:W-:Y:S02]  /*0a10*/  IMAD.MOV.U32 R5, RZ, RZ, 0x4415af1d ;  /* 0x4415af1dff057424 */ /* 0x000fe400078e00ff */
[----:B------:R-:W-:-:S04]  /*0a20*/  IMAD.WIDE.U32 R8, R0, 0x8, R2 ;  /* 0x0000000800087825 */ /* 0x000fc800078e0002 */
[----:B-1----:R-:W-:-:S07]  /*0a30*/  IMAD.WIDE.U32 R6, R0, 0x4, R6 ;  /* 0x0000000400067825 */ /* 0x002fce00078e0006 */
.L_x_104:
[----:B------:R-:W0:Y:S02]  /*0a40*/  LDC.64 R12, c[0x0][0x3b0] ;  /* 0x0000ec00ff0c7b82 */ /* 0x000e240000000a00 */
[----:B01----:R-:W2:Y:S01]  /*0a50*/  LDG.E R11, desc[UR6][R12.64] ;  /* 0x000000060c0b7981 */ /* 0x003ea2000c1e1900 */
[----:B------:R-:W-:Y:S02]  /*0a60*/  PLOP3.LUT P0, PT, PT, PT, PT, 0x8, 0x80 ;  /* 0x000000000080781c */ /* 0x000fe40003f0e170 */
[C---:B--2---:R-:W-:Y:S02]  /*0a70*/  ISETP.GE.AND P2, PT, R11.reuse, 0x1, PT ;  /* 0x000000010b00780c */ /* 0x044fe40003f46270 */
[----:B------:R-:W-:-:S11]  /*0a80*/  ISETP.NE.AND P1, PT, R11, 0x2, PT ;  /* 0x000000020b00780c */ /* 0x000fd60003f25270 */
[----:B------:R-:W-:Y:S05]  /*0a90*/  @!P2 BRA `(.L_x_96) ;  /* 0x00000000004ca947 */ /* 0x000fea0003800000 */
[----:B------:R-:W0:Y:S08]  /*0aa0*/  LDC.64 R16, c[0x0][0x3a0] ;  /* 0x0000e800ff107b82 */ /* 0x000e300000000a00 */
[----:B------:R-:W1:Y:S01]  /*0ab0*/  LDC.64 R14, c[0x0][0x3c0] ;  /* 0x0000f000ff0e7b82 */ /* 0x000e620000000a00 */
[----:B0-----:R-:W2:Y:S01]  /*0ac0*/  LDG.E R17, desc[UR6][R16.64] ;  /* 0x0000000610117981 */ /* 0x001ea2000c1e1900 */
[----:B------:R-:W-:Y:S01]  /*0ad0*/  BSSY.RECONVERGENT B0, `(.L_x_96) ;  /* 0x000000f000007945 */ /* 0x000fe20003800200 */
[----:B------:R-:W-:-:S02]  /*0ae0*/  IMAD R21, R11, R0, RZ ;  /* 0x000000000b157224 */ /* 0x000fc400078e02ff */
[----:B------:R-:W-:Y:S01]  /*0af0*/  IMAD.MOV.U32 R20, RZ, RZ, RZ ;  /* 0x000000ffff147224 */ /* 0x000fe200078e00ff */
[----:B--2---:R-:W-:-:S05]  /*0b00*/  LEA R18, R17, R10, 0x1 ;  /* 0x0000000a11127211 */ /* 0x004fca00078e08ff */
[----:B-1----:R-:W-:-:S07]  /*0b10*/  IMAD R23, R11, R18, RZ ;  /* 0x000000120b177224 */ /* 0x002fce00078e02ff */
.L_x_97:
[----:B------:R-:W-:Y:S01]  /*0b20*/  IADD3 R19, PT, PT, R23, R20, RZ ;  /* 0x0000001417137210 */ /* 0x000fe20007ffe0ff */
[----:B------:R-:W-:-:S04]  /*0b30*/  IMAD.IADD R17, R21, 0x1, R20 ;  /* 0x0000000115117824 */ /* 0x000fc800078e0214 */
[----:B------:R-:W-:-:S04]  /*0b40*/  IMAD.WIDE.U32 R16, R17, 0x8, R14 ;  /* 0x0000000811107825 */ /* 0x000fc800078e000e */
[----:B------:R-:W-:Y:S02]  /*0b50*/  IMAD.WIDE R18, R19, 0x8, R14 ;  /* 0x0000000813127825 */ /* 0x000fe400078e020e */
[----:B------:R-:W2:Y:S04]  /*0b60*/  LDG.E.64 R16, desc[UR6][R16.64] ;  /* 0x0000000610107981 */ /* 0x000ea8000c1e1b00 */
[----:B------:R-:W2:Y:S01]  /*0b70*/  LDG.E.64 R18, desc[UR6][R18.64] ;  /* 0x0000000612127981 */ /* 0x000ea2000c1e1b00 */
[----:B------:R-:W-:-:S05]  /*0b80*/  VIADD R20, R20, 0x1 ;  /* 0x0000000114147836 */ /* 0x000fca0000000000 */
[----:B------:R-:W-:Y:S01]  /*0b90*/  ISETP.LT.AND P2, PT, R20, R11, PT ;  /* 0x0000000b1400720c */ /* 0x000fe20003f41270 */
[----:B--2---:R-:W-:-:S14]  /*0ba0*/  DSETP.NE.AND P0, PT, R16, R18, PT ;  /* 0x000000121000722a */ /* 0x004fdc0003f05000 */
[----:B------:R-:W-:Y:S05]  /*0bb0*/  @!P0 BRA P2, `(.L_x_97) ;  /* 0xfffffffc00d88947 */ /* 0x000fea000103ffff */
[----:B------:R-:W-:Y:S05]  /*0bc0*/  BSYNC.RECONVERGENT B0 ;  /* 0x0000000000007941 */ /* 0x000fea0003800200 */
.L_x_96:
[----:B------:R-:W-:Y:S05]  /*0bd0*/  @P1 BRA `(.L_x_98) ;  /* 0x0000000000441947 */ /* 0x000fea0003800000 */
[----:B------:R-:W0:Y:S01]  /*0be0*/  LDC.64 R18, c[0x0][0x3a0] ;  /* 0x0000e800ff127b82 */ /* 0x000e220000000a00 */
[----:B------:R-:W2:Y:S07]  /*0bf0*/  LDG.E.64 R14, desc[UR6][R2.64] ;  /* 0x00000006020e7981 */ /* 0x000eae000c1e1b00 */
[----:B------:R-:W1:Y:S01]  /*0c00*/  LDC.64 R16, c[0x0][0x380] ;  /* 0x0000e000ff107b82 */ /* 0x000e620000000a00 */
[----:B0-----:R-:W3:Y:S02]  /*0c10*/  LDG.E R19, desc[UR6][R18.64] ;  /* 0x0000000612137981 */ /* 0x001ee4000c1e1900 */
[----:B---3--:R-:W-:-:S05]  /*0c20*/  IMAD R21, R19, 0x2, R10 ;  /* 0x0000000213157824 */ /* 0x008fca00078e020a */
[----:B------:R-:W-:-:S05]  /*0c30*/  SHF.L.U32 R11, R21, 0x1, RZ ;  /* 0x00000001150b7819 */ /* 0x000fca00000006ff */
[----:B-1----:R-:W-:-:S06]  /*0c40*/  IMAD.WIDE R16, R11, 0x8, R16 ;  /* 0x000000080b107825 */ /* 0x002fcc00078e0210 */
[----:B------:R-:W2:Y:S01]  /*0c50*/  LDG.E.64 R16, desc[UR6][R16.64] ;  /* 0x0000000610107981 */ /* 0x000ea2000c1e1b00 */
[----:B------:R-:W-:Y:S01]  /*0c60*/  BSSY.RECONVERGENT B0, `(.L_x_98) ;  /* 0x0000008000007945 */ /* 0x000fe20003800200 */
[----:B------:R-:W-:Y:S01]  /*0c70*/  IMAD.MOV.U32 R11, RZ, RZ, 0x2 ;  /* 0x00000002ff0b7424 */ /* 0x000fe200078e00ff */
[----:B--2---:R-:W-:-:S08]  /*0c80*/  DADD R14, R14, -R16 ;  /* 0x000000000e0e7229 */ /* 0x004fd00000000810 */
[----:B------:R-:W-:-:S14]  /*0c90*/  DSETP.GEU.OR P1, PT, |R14|, R4, !P0 ;  /* 0x000000040e00722a */ /* 0x000fdc000472e600 */
[----:B------:R-:W-:Y:S05]  /*0ca0*/  @P1 BRA `(.L_x_99) ;  /* 0x00000000000c1947 */ /* 0x000fea0003800000 */
[----:B------:R0:W-:Y:S04]  /*0cb0*/  STG.E desc[UR6][R6.64], R21 ;  /* 0x0000001506007986 */ /* 0x0001e8000c101906 */
[----:B------:R0:W5:Y:S01]  /*0cc0*/  LDG.E R11, desc[UR6][R12.64] ;  /* 0x000000060c0b7981 */ /* 0x000162000c1e1900 */
[----:B------:R-:W-:-:S11]  /*0cd0*/  DADD R4, -RZ, |R14| ;  /* 0x00000000ff047229 */ /* 0x000fd6000000050e */
.L_x_99:
[----:B------:R-:W-:Y:S05]  /*0ce0*/  BSYNC.RECONVERGENT B0 ;  /* 0x0000000000007941 */ /* 0x000fea0003800200 */
.L_x_98:
[----:B-----5:R-:W-:Y:S01]  /*0cf0*/  ISETP.NE.AND P1, PT, R11, 0x3, PT ;  /* 0x000000030b00780c */ /* 0x020fe20003f25270 */
[----:B------:R-:W-:-:S12]  /*0d00*/  BSSY.RECONVERGENT B0, `(.L_x_100) ;  /* 0x000002e000007945 */ /* 0x000fd80003800200 */
[----:B------:R-:W-:Y:S05]  /*0d10*/  @P1 BRA `(.L_x_101) ;  /* 0x0000000000b01947 */ /* 0x000fea0003800000 */
[----:B------:R-:W1:Y:S01]  /*0d20*/  LDC.64 R26, c[0x0][0x3a0] ;  /* 0x0000e800ff1a7b82 */ /* 0x000e620000000a00 */
[----:B0-----:R-:W2:Y:S04]  /*0d30*/  LDG.E.64 R20, desc[UR6][R8.64+0x8] ;  /* 0x0000080608147981 */ /* 0x001ea8000c1e1b00 */
[----:B------:R-:W3:Y:S03]  /*0d40*/  LDG.E.64 R16, desc[UR6][R8.64] ;  /* 0x0000000608107981 */ /* 0x000ee6000c1e1b00 */
[----:B------:R-:W0:Y:S01]  /*0d50*/  LDC.64 R22, c[0x0][0x380] ;  /* 0x0000e000ff167b82 */ /* 0x000e220000000a00 */
[----:B-1----:R-:W4:Y:S02]  /*0d60*/  LDG.E R11, desc[UR6][R26.64] ;  /* 0x000000061a0b7981 */ /* 0x002f24000c1e1900 */
[----:B----4-:R-:W-:-:S04]  /*0d70*/  IMAD R11, R11, 0x2, R10 ;  /* 0x000000020b0b7824 */ /* 0x010fc800078e020a */
[----:B------:R-:W-:-:S04]  /*0d80*/  IMAD R13, R11, 0x3, RZ ;  /* 0x000000030b0d7824 */ /* 0x000fc800078e02ff */
[----:B0-----:R-:W-:Y:S02]  /*0d90*/  IMAD.WIDE R22, R13, 0x8, R22 ;  /* 0x000000080d167825 */ /* 0x001fe400078e0216 */
[----:B------:R-:W4:Y:S04]  /*0da0*/  LDG.E.64 R12, desc[UR6][R8.64+0x10] ;  /* 0x00001006080c7981 */ /* 0x000f28000c1e1b00 */
[----:B------:R-:W2:Y:S04]  /*0db0*/  LDG.E.64 R24, desc[UR6][R22.64+0x8] ;  /* 0x0000080616187981 */ /* 0x000ea8000c1e1b00 */
[----:B------:R-:W3:Y:S04]  /*0dc0*/  LDG.E.64 R18, desc[UR6][R22.64] ;  /* 0x0000000616127981 */ /* 0x000ee8000c1e1b00 */
[----:B------:R-:W4:Y:S01]  /*0dd0*/  LDG.E.64 R14, desc[UR6][R22.64+0x10] ;  /* 0x00001006160e7981 */ /* 0x000f22000c1e1b00 */
[----:B------:R-:W-:Y:S01]  /*0de0*/  BSSY.RECONVERGENT B1, `(.L_x_102) ;  /* 0x000001b000017945 */ /* 0x000fe20003800200 */
[----:B--2---:R-:W-:-:S02]  /*0df0*/  DADD R20, R20, -R24 ;  /* 0x0000000014147229 */ /* 0x004fc40000000818 */
[----:B---3--:R-:W-:-:S06]  /*0e00*/  DADD R16, R16, -R18 ;  /* 0x0000000010107229 */ /* 0x008fcc0000000812 */
[----:B------:R-:W-:Y:S02]  /*0e10*/  DMUL R20, R20, R20 ;  /* 0x0000001414147228 */ /* 0x000fe40000000000 */
[----:B----4-:R-:W-:-:S06]  /*0e20*/  DADD R12, R12, -R14 ;  /* 0x000000000c0c7229 */ /* 0x010fcc000000080e */
[----:B------:R-:W-:-:S08]  /*0e30*/  DFMA R18, R16, R16, R20 ;  /* 0x000000101012722b */ /* 0x000fd00000000014 */
[----:B------:R-:W-:-:S06]  /*0e40*/  DFMA R18, R12, R12, R18 ;  /* 0x0000000c0c12722b */ /* 0x000fcc0000000012 */
[----:B------:R-:W0:Y:S04]  /*0e50*/  MUFU.RSQ64H R21, R19 ;  /* 0x0000001300157308 */ /* 0x000e280000001c00 */
[----:B------:R-:W-:Y:S01]  /*0e60*/  IADD3 R20, PT, PT, R19, -0x3500000, RZ ;  /* 0xfcb0000013147810 */ /* 0x000fe20007ffe0ff */
[----:B------:R-:W-:Y:S02]  /*0e70*/  IMAD.MOV.U32 R24, RZ, RZ, 0x0 ;  /* 0x00000000ff187424 */ /* 0x000fe400078e00ff */
[----:B------:R-:W-:-:S03]  /*0e80*/  IMAD.MOV.U32 R25, RZ, RZ, 0x3fd80000 ;  /* 0x3fd80000ff197424 */ /* 0x000fc600078e00ff */
[----:B0-----:R-:W-:-:S08]  /*0e90*/  DMUL R12, R20, R20 ;  /* 0x00000014140c7228 */ /* 0x001fd00000000000 */
[----:B------:R-:W-:-:S08]  /*0ea0*/  DFMA R12, R18, -R12, 1 ;  /* 0x3ff00000120c742b */ /* 0x000fd0000000080c */
[----:B------:R-:W-:Y:S02]  /*0eb0*/  DFMA R24, R12, R24, 0.5 ;  /* 0x3fe000000c18742b */ /* 0x000fe40000000018 */
[----:B------:R-:W-:-:S08]  /*0ec0*/  DMUL R12, R20, R12 ;  /* 0x0000000c140c7228 */ /* 0x000fd00000000000 */
[----:B------:R-:W-:Y:S01]  /*0ed0*/  DFMA R24, R24, R12, R20 ;  /* 0x0000000c1818722b */ /* 0x000fe20000000014 */
[----:B------:R-:W-:-:S07]  /*0ee0*/  ISETP.GE.U32.AND P1, PT, R20, 0x7ca00000, PT ;  /* 0x7ca000001400780c */ /* 0x000fce0003f26070 */
[----:B------:R-:W-:Y:S02]  /*0ef0*/  DMUL R14, R18, R24 ;  /* 0x00000018120e7228 */ /* 0x000fe40000000000 */
[----:B------:R-:W-:Y:S01]  /*0f00*/  IADD3 R23, PT, PT, R25, -0x100000, RZ ;  /* 0xfff0000019177810 */ /* 0x000fe20007ffe0ff */
[----:B------:R-:W-:-:S05]  /*0f10*/  IMAD.MOV.U32 R22, RZ, RZ, R24 ;  /* 0x000000ffff167224 */ /* 0x000fca00078e0018 */
[----:B------:R-:W-:-:S08]  /*0f20*/  DFMA R12, R14, -R14, R18 ;  /* 0x8000000e0e0c722b */ /* 0x000fd00000000012 */
[----:B------:R-:W-:Y:S01]  /*0f30*/  DFMA R16, R12, R22, R14 ;  /* 0x000000160c10722b */ /* 0x000fe2000000000e */
[----:B------:R-:W-:Y:S10]  /*0f40*/  @!P1 BRA `(.L_x_103) ;  /* 0x0000000000109947 */ /* 0x000ff40003800000 */
[----:B------:R-:W-:-:S07]  /*0f50*/  MOV R16, 0xf70 ;  /* 0x00000f7000107802 */ /* 0x000fce0000000f00 */
[----:B------:R-:W-:Y:S05]  /*0f60*/  CALL.REL.NOINC `($__internal_1_$__cuda_sm20_dsqrt_rn_f64_mediumpath_v1) ;  /* 0x0000000000387944 */ /* 0x000fea0003c00000 */
[----:B------:R-:W-:Y:S01]  /*0f70*/  IMAD.MOV.U32 R16, RZ, RZ, R12 ;  /* 0x000000ffff107224 */ /* 0x000fe200078e000c */
[----:B------:R-:W-:-:S07]  /*0f80*/  MOV R17, R13 ;  /* 0x0000000d00117202 */ /* 0x000fce0000000f00 */
.L_x_103:
[----:B------:R-:W-:Y:S05]  /*0f90*/  BSYNC.RECONVERGENT B1 ;  /* 0x0000000000017941 */ /* 0x000fea0003800200 */
.L_x_102:
[----:B------:R-:W-:-:S14]  /*0fa0*/  DSETP.GEU.OR P0, PT, R16, R4, !P0 ;  /* 0x000000041000722a */ /* 0x000fdc000470e400 */
[----:B------:R1:W-:Y:S01]  /*0fb0*/  @!P0 STG.E desc[UR6][R6.64], R11 ;  /* 0x0000000b06008986 */ /* 0x0003e2000c101906 */
[----:B------:R-:W-:Y:S02]  /*0fc0*/  @!P0 IMAD.MOV.U32 R4, RZ, RZ, R16 ;  /* 0x000000ffff048224 */ /* 0x000fe400078e0010 */
[----:B------:R-:W-:-:S07]  /*0fd0*/  @!P0 IMAD.MOV.U32 R5, RZ, RZ, R17 ;  /* 0x000000ffff058224 */ /* 0x000fce00078e0011 */
.L_x_101:
[----:B------:R-:W-:Y:S05]  /*0fe0*/  BSYNC.RECONVERGENT B0 ;  /* 0x0000000000007941 */ /* 0x000fea0003800200 */
.L_x_100:
[----:B0-----:R-:W0:Y:S02]  /*0ff0*/  LDC.64 R12, c[0x0][0x3a8] ;  /* 0x0000ea00ff0c7b82 */ /* 0x001e240000000a00 */
[----:B0-----:R-:W2:Y:S01]  /*1000*/  LDG.E R13, desc[UR6][R12.64] ;  /* 0x000000060c0d7981 */ /* 0x001ea2000c1e1900 */
[----:B------:R-:W-:-:S04]  /*1010*/  IADD3 R10, PT, PT, R10, 0x1, RZ ;  /* 0x000000010a0a7810 */ /* 0x000fc80007ffe0ff */
[----:B--2---:R-:W-:-:S13]  /*1020*/  ISETP.GE.AND P0, PT, R10, R13, PT ;  /* 0x0000000d0a00720c */ /* 0x004fda0003f06270 */
[----:B------:R-:W-:Y:S05]  /*1030*/  @!P0 BRA `(.L_x_104) ;  /* 0xfffffff800808947 */ /* 0x000fea000383ffff */
[----:B------:R-:W-:Y:S05]  /*1040*/  EXIT ;  /* 0x000000000000794d */ /* 0x000fea0003800000 */
        .weak           $__internal_1_$__cuda_sm20_dsqrt_rn_f64_mediumpath_v1
        .type           $__internal_1_$__cuda_sm20_dsqrt_rn_f64_mediumpath_v1,@function
        .size           $__internal_1_$__cuda_sm20_dsqrt_rn_f64_mediumpath_v1,(.L_x_1826 - $__internal_1_$__cuda_sm20_dsqrt_rn_f64_mediumpath_v1)
$__internal_1_$__cuda_sm20_dsqrt_rn_f64_mediumpath_v1:
[----:B------:R-:W-:Y:S01]  /*1050*/  ISETP.GE.U32.AND P1, PT, R20, -0x3400000, PT ;  /* 0xfcc000001400780c */ /* 0x000fe20003f26070 */
[----:B------:R-:W-:Y:S01]  /*1060*/  BSSY.RECONVERGENT B2, `(.L_x_105) ;  /* 0x0000024000027945 */ /* 0x000fe20003800200 */
[----:B------:R-:W-:-:S11]  /*1070*/  IMAD.MOV.U32 R22, RZ, RZ, R24 ;  /* 0x000000ffff167224 */ /* 0x000fd600078e0018 */
[----:B------:R-:W-:Y:S05]  /*1080*/  @!P1 BRA `(.L_x_106) ;  /* 0x0000000000209947 */ /* 0x000fea0003800000 */
[----:B------:R-:W-:-:S10]  /*1090*/  DFMA.RM R22, R12, R22, R14 ;  /* 0x000000160c16722b */ /* 0x000fd4000000400e */
[----:B------:R-:W-:-:S05]  /*10a0*/  IADD3 R12, P1, PT, R22, 0x1, RZ ;  /* 0x00000001160c7810 */ /* 0x000fca0007f3e0ff */
[----:B------:R-:W-:-:S06]  /*10b0*/  IMAD.X R13, RZ, RZ, R23, P1 ;  /* 0x000000ffff0d7224 */ /* 0x000fcc00008e0617 */
[----:B------:R-:W-:-:S08]  /*10c0*/  DFMA.RP R18, -R22, R12, R18 ;  /* 0x0000000c1612722b */ /* 0x000fd00000008112 */
[----:B------:R-:W-:-:S06]  /*10d0*/  DSETP.GT.AND P1, PT, R18, RZ, PT ;  /* 0x000000ff1200722a */ /* 0x000fcc0003f24000 */
[----:B------:R-:W-:Y:S02]  /*10e0*/  FSEL R12, R12, R22, P1 ;  /* 0x000000160c0c7208 */ /* 0x000fe40000800000 */
[----:B------:R-:W-:Y:S01]  /*10f0*/  FSEL R13, R13, R23, P1 ;  /* 0x000000170d0d7208 */ /* 0x000fe20000800000 */
[----:B------:R-:W-:Y:S06]  /*1100*/  BRA `(.L_x_107) ;  /* 0x0000000000647947 */ /* 0x000fec0003800000 */
.L_x_106:
[----:B------:R-:W-:-:S14]  /*1110*/  DSETP.NE.AND P1, PT, R18, RZ, PT ;  /* 0x000000ff1200722a */ /* 0x000fdc0003f25000 */
[----:B------:R-:W-:Y:S05]  /*1120*/  @!P1 BRA `(.L_x_108) ;  /* 0x0000000000589947 */ /* 0x000fea0003800000 */
[----:B------:R-:W-:-:S13]  /*1130*/  ISETP.GE.AND P1, PT, R19, RZ, PT ;  /* 0x000000ff1300720c */ /* 0x000fda0003f26270 */
[----:B------:R-:W-:Y:S01]  /*1140*/  @!P1 MOV R12, 0x0 ;  /* 0x00000000000c9802 */ /* 0x000fe20000000f00 */
[----:B------:R-:W-:Y:S01]  /*1150*/  @!P1 IMAD.MOV.U32 R13, RZ, RZ, -0x80000 ;  /* 0xfff80000ff0d9424 */ /* 0x000fe200078e00ff */
[----:B------:R-:W-:Y:S06]  /*1160*/  @!P1 BRA `(.L_x_107) ;  /* 0x00000000004c9947 */ /* 0x000fec0003800000 */
[----:B------:R-:W-:-:S13]  /*1170*/  ISETP.GT.AND P1, PT, R19, 0x7fefffff, PT ;  /* 0x7fefffff1300780c */ /* 0x000fda0003f24270 */
[----:B------:R-:W-:Y:S05]  /*1180*/  @P1 BRA `(.L_x_108) ;  /* 0x0000000000401947 */ /* 0x000fea0003800000 */
[----:B------:R-:W-:Y:S01]  /*1190*/  DMUL R12, R18, 8.11296384146066816958e+31 ;  /* 0x46900000120c7828 */ /* 0x000fe20000000000 */
[----:B------:R-:W-:Y:S01]  /*11a0*/  IMAD.MOV.U32 R14, RZ, RZ, RZ ;  /* 0x000000ffff0e7224 */ /* 0x000fe200078e00ff */
[----:B------:R-:W-:Y:S01]  /*11b0*/  MOV R20, 0x0 ;  /* 0x0000000000147802 */ /* 0x000fe20000000f00 */
[----:B------:R-:W-:-:S03]  /*11c0*/  IMAD.MOV.U32 R21, RZ, RZ, 0x3fd80000 ;  /* 0x3fd80000ff157424 */ /* 0x000fc600078e00ff */
[----:B------:R-:W0:Y:S02]  /*11d0*/  MUFU.RSQ64H R15, R13 ;  /* 0x0000000d000f7308 */ /* 0x000e240000001c00 */
[----:B0-----:R-:W-:-:S08]  /*11e0*/  DMUL R18, R14, R14 ;  /* 0x0000000e0e127228 */ /* 0x001fd00000000000 */
[----:B------:R-:W-:-:S08]  /*11f0*/  DFMA R18, R12, -R18, 1 ;  /* 0x3ff000000c12742b */ /* 0x000fd00000000812 */
[----:B------:R-:W-:Y:S02]  /*1200*/  DFMA R20, R18, R20, 0.5 ;  /* 0x3fe000001214742b */ /* 0x000fe40000000014 */
[----:B------:R-:W-:-:S08]  /*1210*/  DMUL R18, R14, R18 ;  /* 0x000000120e127228 */ /* 0x000fd00000000000 */
[----:B------:R-:W-:-:S08]  /*1220*/  DFMA R18, R20, R18, R14 ;  /* 0x000000121412722b */ /* 0x000fd0000000000e */
[----:B------:R-:W-:Y:S02]  /*1230*/  DMUL R14, R12, R18 ;  /* 0x000000120c0e7228 */ /* 0x000fe40000000000 */
[----:B------:R-:W-:-:S06]  /*1240*/  VIADD R19, R19, 0xfff00000 ;  /* 0xfff0000013137836 */ /* 0x000fcc0000000000 */
[----:B------:R-:W-:-:S08]  /*1250*/  DFMA R20, R14, -R14, R12 ;  /* 0x8000000e0e14722b */ /* 0x000fd0000000000c */
[----:B------:R-:W-:-:S10]  /*1260*/  DFMA R12, R18, R20, R14 ;  /* 0x00000014120c722b */ /* 0x000fd4000000000e */
[----:B------:R-:W-:Y:S01]  /*1270*/  IADD3 R13, PT, PT, R13, -0x3500000, RZ ;  /* 0xfcb000000d0d7810 */ /* 0x000fe20007ffe0ff */
[----:B------:R-:W-:Y:S06]  /*1280*/  BRA `(.L_x_107) ;  /* 0x0000000000047947 */ /* 0x000fec0003800000 */
.L_x_108:
[----:B------:R-:W-:-:S11]  /*1290*/  DADD R12, R18, R18 ;  /* 0x00000000120c7229 */ /* 0x000fd60000000012 */
.L_x_107:
[----:B------:R-:W-:Y:S05]  /*12a0*/  BSYNC.RECONVERGENT B2 ;  /* 0x0000000000027941 */ /* 0x000fea0003800200 */
.L_x_105:
[----:B------:R-:W-:-:S04]  /*12b0*/  IMAD.MOV.U32 R17, RZ, RZ, 0x0 ;  /* 0x00000000ff117424 */ /* 0x000fc800078e00ff */
[----:B------:R-:W-:Y:S05]  /*12c0*/  RET.REL.NODEC R16 `(sigma_nearest) ;  /* 0xffffffec104c7950 */ /* 0x000fea0003c3ffff */
.L_x_109:
        /* <DEDUP_REMOVED lines=11> */
.L_x_1826:


//--------------------- .text.sigma_eval          --------------------------
	.section	.text.sigma_eval,"ax",@progbits
	.align	128
        .global         sigma_eval
        .type           sigma_eval,@function
        .size           sigma_eval,(.L_x_1827 - sigma_eval)
        .other          sigma_eval,@"STO_CUDA_ENTRY STV_DEFAULT"
sigma_eval:
.text.sigma_eval:
[----:B------:R-:W-:Y:S08]  /*0000*/  LDC R1, c[0x0][0x37c] ;  /* 0x0000df00ff017b82 */ /* 0x000ff00000000800 */
[----:B------:R-:W0:Y:S01]  /*0010*/  LDC.64 R4, c[0x0][0x390] ;  /* 0x0000e400ff047b82 */ /* 0x000e220000000a00 */
[----:B------:R-:W0:Y:S02]  /*0020*/  LDCU.64 UR6, c[0x0][0x358] ;  /* 0x00006b00ff0677ac */ /* 0x000e240008000a00 */
[----:B0-----:R-:W2:Y:S05]  /*0030*/  LDG.E R0, desc[UR6][R4.64] ;  /* 0x0000000604007981 */ /* 0x001eaa000c1e1900 */
[----:B------:R-:W0:Y:S01]  /*0040*/  S2UR UR4, SR_CTAID.X ;  /* 0x00000000000479c3 */ /* 0x000e220000002500 */
[----:B------:R-:W-:Y:S01]  /*0050*/  CS2R R24, SRZ ;  /* 0x0000000000187805 */ /* 0x000fe2000001ff00 */
[----:B------:R-:W0:Y:S06]  /*0060*/  S2R R2, SR_TID.X ;  /* 0x0000000000027919 */ /* 0x000e2c0000002100 */
[----:B------:R-:W0:Y:S02]  /*0070*/  LDC R3, c[0x0][0x360] ;  /* 0x0000d800ff037b82 */ /* 0x000e240000000800 */
[----:B0-----:R-:W-:Y:S01]  /*0080*/  IMAD R3, R3, UR4, R2 ;  /* 0x0000000403037c24 */ /* 0x001fe2000f8e0202 */
[----:B--2---:R-:W-:-:S13]  /*0090*/  ISETP.GE.AND P0, PT, R0, 0x1, PT ;  /* 0x000000010000780c */ /* 0x004fda0003f06270 */
[----:B------:R-:W-:Y:S05]  /*00a0*/  @!P0 BRA `(.L_x_110) ;  /* 0x0000000400a88947 */ /* 0x000fea0003800000 */
[C---:B------:R-:W-:Y:S01]  /*00b0*/  ISETP.GE.U32.AND P0, PT, R0.reuse, 0x10, PT ;  /* 0x000000100000780c */ /* 0x040fe20003f06070 */
[----:B------:R-:W-:Y:S01]  /*00c0*/  IMAD R5, R3, R0, RZ ;  /* 0x0000000003057224 */ /* 0x000fe200078e02ff */
[----:B------:R-:W-:Y:S01]  /*00d0*/  LOP3.LUT R4, R0, 0xf, RZ, 0xc0, !PT ;  /* 0x0000000f00047812 */ /* 0x000fe200078ec0ff */
[----:B------:R-:W-:Y:S01]  /*00e0*/  IMAD.MOV.U32 R26, RZ, RZ, RZ ;  /* 0x000000ffff1a7224 */ /* 0x000fe200078e00ff */
[----:B------:R-:W-:Y:S02]  /*00f0*/  CS2R R24, SRZ ;  /* 0x0000000000187805 */ /* 0x000fe4000001ff00 */
[----:B------:R-:W-:-:S07]  /*0100*/  ISETP.NE.AND P1, PT, R4, RZ, PT ;  /* 0x000000ff0400720c */ /* 0x000fce0003f25270 */
[----:B------:R-:W-:Y:S06]  /*0110*/  @!P0 BRA `(.L_x_111) ;  /* 0x0000000000b88947 */ /* 0x000fec0003800000 */
[----:B------:R-:W0:Y:S01]  /*0120*/  LDCU.64 UR4, c[0x0][0x388] ;  /* 0x00007100ff0477ac */ /* 0x000e220008000a00 */
[----:B------:R-:W-:Y:S01]  /*0130*/  LOP3.LUT R26, R0, 0x7ffffff0, RZ, 0xc0, !PT ;  /* 0x7ffffff0001a7812 */ /* 0x000fe200078ec0ff */
[----:B------:R-:W-:Y:S01]  /*0140*/  IMAD.MOV.U32 R2, RZ, RZ, R5 ;  /* 0x000000ffff027224 */ /* 0x000fe200078e0005 */
[----:B------:R-:W-:-:S03]  /*0150*/  CS2R R24, SRZ ;  /* 0x0000000000187805 */ /* 0x000fc6000001ff00 */
[----:B------:R-:W-:Y:S01]  /*0160*/  IMAD.MOV R27, RZ, RZ, -R26 ;  /* 0x000000ffff1b7224 */ /* 0x000fe200078e0a1a */
[----:B0-----:R-:W-:-:S04]  /*0170*/  UIADD3 UR4, UP0, UPT, UR4, 0x40, URZ ;  /* 0x0000004004047890 */ /* 0x001fc8000ff1e0ff */
[----:B------:R-:W-:-:S12]  /*0180*/  UIADD3.X UR5, UPT, UPT, URZ, UR5, URZ, UP0, !UPT ;  /* 0x00000005ff057290 */ /* 0x000fd800087fe4ff */
.L_x_112:
[----:B------:R-:W-:Y:S02]  /*0190*/  IMAD.U32 R22, RZ, RZ, UR4 ;  /* 0x00000004ff167e24 */ /* 0x000fe4000f8e00ff */
[----:B------:R-:W-:Y:S02]  /*01a0*/  IMAD.U32 R23, RZ, RZ, UR5 ;  /* 0x00000005ff177e24 */ /* 0x000fe4000f8e00ff */
[----:B------:R-:W-:-:S05]  /*01b0*/  IMAD.WIDE R22, R2, 0x8, R22 ;  /* 0x0000000802167825 */ /* 0x000fca00078e0216 */
[----:B------:R-:W2:Y:S04]  /*01c0*/  LDG.E.64 R18, desc[UR6][R22.64+-0x40] ;  /* 0xffffc00616127981 */ /* 0x000ea8000c1e1b00 */
[----:B------:R-:W3:Y:S04]  /*01d0*/  LDG.E.64 R16, desc[UR6][R22.64+-0x38] ;  /* 0xffffc80616107981 */ /* 0x000ee8000c1e1b00 */
[----:B------:R-:W4:Y:S04]  /*01e0*/  LDG.E.64 R14, desc[UR6][R22.64+-0x30] ;  /* 0xffffd006160e7981 */ /* 0x000f28000c1e1b00 */
[----:B------:R-:W5:Y:S04]  /*01f0*/  LDG.E.64 R12, desc[UR6][R22.64+-0x28] ;  /* 0xffffd806160c7981 */ /* 0x000f68000c1e1b00 */
[----:B------:R-:W5:Y:S04]  /*0200*/  LDG.E.64 R10, desc[UR6][R22.64+-0x20] ;  /* 0xffffe006160a7981 */ /* 0x000f68000c1e1b00 */
[----:B------:R-:W5:Y:S04]  /*0210*/  LDG.E.64 R8, desc[UR6][R22.64+-0x18] ;  /* 0xffffe80616087981 */ /* 0x000f68000c1e1b00 */
[----:B------:R-:W5:Y:S04]  /*0220*/  LDG.E.64 R6, desc[UR6][R22.64+-0x10] ;  /* 0xfffff00616067981 */ /* 0x000f68000c1e1b00 */
[----:B------:R-:W5:Y:S01]  /*0230*/  LDG.E.64 R20, desc[UR6][R22.64+-0x8] ;  /* 0xfffff80616147981 */ /* 0x000f62000c1e1b00 */
[----:B--2---:R-:W-:-:S03]  /*0240*/  DFMA R18, R18, R18, R24 ;  /* 0x000000121212722b */ /* 0x004fc60000000018 */
[----:B------:R-:W2:Y:S05]  /*0250*/  LDG.E.64 R24, desc[UR6][R22.64+0x38] ;  /* 0x0000380616187981 */ /* 0x000eaa000c1e1b00 */
[----:B---3--:R-:W-:Y:S02]  /*0260*/  DFMA R16, R16, R16, R18 ;  /* 0x000000101010722b */ /* 0x008fe40000000012 */
[----:B------:R-:W3:Y:S06]  /*0270*/  LDG.E.64 R18, desc[UR6][R22.64] ;  /* 0x0000000616127981 */ /* 0x000eec000c1e1b00 */
[----:B----4-:R-:W-:-:S02]  /*0280*/  DFMA R14, R14, R14, R16 ;  /* 0x0000000e0e0e722b */ /* 0x010fc40000000010 */
[----:B------:R-:W4:Y:S06]  /*0290*/  LDG.E.64 R16, desc[UR6][R22.64+0x8] ;  /* 0x0000080616107981 */ /* 0x000f2c000c1e1b00 */
[----:B-----5:R-:W-:Y:S02]  /*02a0*/  DFMA R12, R12, R12, R14 ;  /* 0x0000000c0c0c722b */ /* 0x020fe4000000000e */
[----:B------:R-:W5:Y:S06]  /*02b0*/  LDG.E.64 R14, desc[UR6][R22.64+0x10] ;  /* 0x00001006160e7981 */ /* 0x000f6c000c1e1b00 */
[----:B------:R-:W-:-:S02]  /*02c0*/  DFMA R10, R10, R10, R12 ;  /* 0x0000000a0a0a722b */ /* 0x000fc4000000000c */
[----:B------:R-:W2:Y:S06]  /*02d0*/  LDG.E.64 R12, desc[UR6][R22.64+0x18] ;  /* 0x00001806160c7981 */ /* 0x000eac000c1e1b00 */
[----:B------:R-:W-:Y:S02]  /*02e0*/  DFMA R8, R8, R8, R10 ;  /* 0x000000080808722b */ /* 0x000fe4000000000a */
[----:B------:R-:W2:Y:S06]  /*02f0*/  LDG.E.64 R10, desc[UR6][R22.64+0x20] ;  /* 0x00002006160a7981 */ /* 0x000eac000c1e1b00 */
[----:B------:R-:W-:-:S02]  /*0300*/  DFMA R6, R6, R6, R8 ;  /* 0x000000060606722b */ /* 0x000fc40000000008 */
[----:B------:R-:W2:Y:S06]  /*0310*/  LDG.E.64 R8, desc[UR6][R22.64+0x28] ;  /* 0x0000280616087981 */ /* 0x000eac000c1e1b00 */
[----:B------:R-:W-:Y:S02]  /*0320*/  DFMA R20, R20, R20, R6 ;  /* 0x000000141414722b */ /* 0x000fe40000000006 */
[----:B------:R-:W2:Y:S01]  /*0330*/  LDG.E.64 R6, desc[UR6][R22.64+0x30] ;  /* 0x0000300616067981 */ /* 0x000ea2000c1e1b00 */
[----:B------:R-:W-:-:S05]  /*0340*/  VIADD R27, R27, 0x10 ;  /* 0x000000101b1b7836 */ /* 0x000fca0000000000 */
[----:B------:R-:W-:Y:S01]  /*0350*/  ISETP.NE.AND P0, PT, R27, RZ, PT ;  /* 0x000000ff1b00720c */ /* 0x000fe20003f05270 */
[----:B------:R-:W-:Y:S01]  /*0360*/  VIADD R2, R2, 0x10 ;  /* 0x0000001002027836 */ /* 0x000fe20000000000 */
[----:B---3--:R-:W-:-:S08]  /*0370*/  DFMA R20, R18, R18, R20 ;  /* 0x000000121214722b */ /* 0x008fd00000000014 */
[----:B----4-:R-:W-:-:S08]  /*0380*/  DFMA R20, R16, R16, R20 ;  /* 0x000000101014722b */ /* 0x010fd00000000014 */
[----:B-----5:R-:W-:-:S08]  /*0390*/  DFMA R20, R14, R14, R20 ;  /* 0x0000000e0e14722b */ /* 0x020fd00000000014 */
[----:B--2---:R-:W-:-:S08]  /*03a0*/  DFMA R20, R12, R12, R20 ;  /* 0x0000000c0c14722b */ /* 0x004fd00000000014 */
[----:B------:R-:W-:-:S08]  /*03b0*/  DFMA R20, R10, R10, R20 ;  /* 0x0000000a0a14722b */ /* 0x000fd00000000014 */
[----:B------:R-:W-:-:S08]  /*03c0*/  DFMA R20, R8, R8, R20 ;  /* 0x000000080814722b */ /* 0x000fd00000000014 */
[----:B------:R-:W-:-:S08]  /*03d0*/  DFMA R20, R6, R6, R20 ;  /* 0x000000060614722b */ /* 0x000fd00000000014 */
[----:B------:R-:W-:Y:S01]  /*03e0*/  DFMA R24, R24, R24, R20 ;  /* 0x000000181818722b */ /* 0x000fe20000000014 */
[----:B------:R-:W-:Y:S10]  /*03f0*/  @P0 BRA `(.L_x_112) ;  /* 0xfffffffc00640947 */ /* 0x000ff4000383ffff */
.L_x_111:
[----:B------:R-:W-:Y:S05]  /*0400*/  @!P1 BRA `(.L_x_110) ;  /* 0x0000000000d09947 */ /* 0x000fea0003800000 */
[----:B------:R-:W-:Y:S02]  /*0410*/  ISETP.GE.U32.AND P0, PT, R4, 0x8, PT ;  /* 0x000000080400780c */ /* 0x000fe40003f06070 */
[----:B------:R-:W-:-:S04]  /*0420*/  LOP3.LUT R27, R0, 0x7, RZ, 0xc0, !PT ;  /* 0x00000007001b7812 */ /* 0x000fc800078ec0ff */
[----:B------:R-:W-:-:S07]  /*0430*/  ISETP.NE.AND P1, PT, R27, RZ, PT ;  /* 0x000000ff1b00720c */ /* 0x000fce0003f25270 */
[----:B------:R-:W-:Y:S06]  /*0440*/  @!P0 BRA `(.L_x_113) ;  /* 0x0000000000508947 */ /* 0x000fec0003800000 */
[----:B------:R-:W0:Y:S01]  /*0450*/  LDC.64 R22, c[0x0][0x388] ;  /* 0x0000e200ff167b82 */ /* 0x000e220000000a00 */
[----:B------:R-:W-:-:S05]  /*0460*/  IADD3 R7, PT, PT, R5, R26, RZ ;  /* 0x0000001a05077210 */ /* 0x000fca0007ffe0ff */
[----:B0-----:R-:W-:-:S05]  /*0470*/  IMAD.WIDE R22, R7, 0x8, R22 ;  /* 0x0000000807167825 */ /* 0x001fca00078e0216 */
        /* <DEDUP_REMOVED lines=8> */
[----:B------:R-:W-:Y:S01]  /*0500*/  VIADD R26, R26, 0x8 ;  /* 0x000000081a1a7836 */ /* 0x000fe20000000000 */
[----:B--2---:R-:W-:-:S08]  /*0510*/  DFMA R18, R18, R18, R24 ;  /* 0x000000121212722b */ /* 0x004fd00000000018 */
[----:B---3--:R-:W-:-:S08]  /*0520*/  DFMA R18, R16, R16, R18 ;  /* 0x000000101012722b */ /* 0x008fd00000000012 */
[----:B----4-:R-:W-:-:S08]  /*0530*/  DFMA R18, R14, R14, R18 ;  /* 0x0000000e0e12722b */ /* 0x010fd00000000012 */
[----:B-----5:R-:W-:-:S08]  /*0540*/  DFMA R18, R12, R12, R18 ;  /* 0x0000000c0c12722b */ /* 0x020fd00000000012 */
[----:B------:R-:W-:-:S08]  /*0550*/  DFMA R18, R10, R10, R18 ;  /* 0x0000000a0a12722b */ /* 0x000fd00000000012 */
[----:B------:R-:W-:-:S08]  /*0560*/  DFMA R18, R8, R8, R18 ;  /* 0x000000080812722b */ /* 0x000fd00000000012 */
[----:B------:R-:W-:-:S08]  /*0570*/  DFMA R18, R6, R6, R18 ;  /* 0x000000060612722b */ /* 0x000fd00000000012 */
[----:B------:R-:W-:-:S11]  /*0580*/  DFMA R24, R20, R20, R18 ;  /* 0x000000141418722b */ /* 0x000fd60000000012 */
.L_x_113:
[----:B------:R-:W-:Y:S05]  /*0590*/  @!P1 BRA `(.L_x_110) ;  /* 0x00000000006c9947 */ /* 0x000fea0003800000 */
[----:B------:R-:W-:Y:S02]  /*05a0*/  ISETP.GE.U32.AND P0, PT, R27, 0x4, PT ;  /* 0x000000041b00780c */ /* 0x000fe40003f06070 */
[----:B------:R-:W-:-:S04]  /*05b0*/  LOP3.LUT R2, R0, 0x3, RZ, 0xc0, !PT ;  /* 0x0000000300027812 */ /* 0x000fc800078ec0ff */
[----:B------:R-:W-:-:S07]  /*05c0*/  ISETP.NE.AND P1, PT, R2, RZ, PT ;  /* 0x000000ff0200720c */ /* 0x000fce0003f25270 */
[----:B------:R-:W-:Y:S06]  /*05d0*/  @!P0 BRA `(.L_x_114) ;  /* 0x0000000000308947 */ /* 0x000fec0003800000 */
[----:B------:R-:W0:Y:S01]  /*05e0*/  LDC.64 R6, c[0x0][0x388] ;  /* 0x0000e200ff067b82 */ /* 0x000e220000000a00 */
[----:B------:R-:W-:-:S04]  /*05f0*/  IMAD.IADD R9, R5, 0x1, R26 ;  /* 0x0000000105097824 */ /* 0x000fc800078e021a */
[----:B0-----:R-:W-:-:S05]  /*0600*/  IMAD.WIDE R6, R9, 0x8, R6 ;  /* 0x0000000809067825 */ /* 0x001fca00078e0206 */
[----:B------:R-:W2:Y:S04]  /*0610*/  LDG.E.64 R8, desc[UR6][R6.64] ;  /* 0x0000000606087981 */ /* 0x000ea8000c1e1b00 */
[----:B------:R-:W3:Y:S04]  /*0620*/  LDG.E.64 R10, desc[UR6][R6.64+0x8] ;  /* 0x00000806060a7981 */ /* 0x000ee8000c1e1b00 */
[----:B------:R-:W4:Y:S04]  /*0630*/  LDG.E.64 R12, desc[UR6][R6.64+0x10] ;  /* 0x00001006060c7981 */ /* 0x000f28000c1e1b00 */
[----:B------:R-:W5:Y:S01]  /*0640*/  LDG.E.64 R14, desc[UR6][R6.64+0x18] ;  /* 0x00001806060e7981 */ /* 0x000f62000c1e1b00 */
[----:B------:R-:W-:Y:S01]  /*0650*/  VIADD R26, R26, 0x4 ;  /* 0x000000041a1a7836 */ /* 0x000fe20000000000 */
[----:B--2---:R-:W-:-:S08]  /*0660*/  DFMA R8, R8, R8, R24 ;  /* 0x000000080808722b */ /* 0x004fd00000000018 */
[----:B---3--:R-:W-:-:S08]  /*0670*/  DFMA R8, R10, R10, R8 ;  /* 0x0000000a0a08722b */ /* 0x008fd00000000008 */
[----:B----4-:R-:W-:-:S08]  /*0680*/  DFMA R8, R12, R12, R8 ;  /* 0x0000000c0c08722b */ /* 0x010fd00000000008 */
[----:B-----5:R-:W-:-:S11]  /*0690*/  DFMA R24, R14, R14, R8 ;  /* 0x0000000e0e18722b */ /* 0x020fd60000000008 */
.L_x_114:
[----:B------:R-:W-:Y:S05]  /*06a0*/  @!P1 BRA `(.L_x_110) ;  /* 0x0000000000289947 */ /* 0x000fea0003800000 */
[----:B------:R-:W0:Y:S01]  /*06b0*/  LDC.64 R6, c[0x0][0x388] ;  /* 0x0000e200ff067b82 */ /* 0x000e220000000a00 */
[----:B------:R-:W-:Y:S02]  /*06c0*/  IMAD.IADD R9, R5, 0x1, R26 ;  /* 0x0000000105097824 */ /* 0x000fe400078e021a */
[----:B------:R-:W-:-:S07]  /*06d0*/  IMAD.MOV R2, RZ, RZ, -R2 ;  /* 0x000000ffff027224 */ /* 0x000fce00078e0a02 */
.L_x_115:
[----:B0-----:R-:W-:-:S06]  /*06e0*/  IMAD.WIDE R4, R9, 0x8, R6 ;  /* 0x0000000809047825 */ /* 0x001fcc00078e0206 */
[----:B------:R-:W2:Y:S01]  /*06f0*/  LDG.E.64 R4, desc[UR6][R4.64] ;  /* 0x0000000604047981 */ /* 0x000ea2000c1e1b00 */
[----:B------:R-:W-:Y:S01]  /*0700*/  VIADD R2, R2, 0x1 ;  /* 0x0000000102027836 */ /* 0x000fe20000000000 */
[----:B------:R-:W-:-:S04]  /*0710*/  IADD3 R9, PT, PT, R9, 0x1, RZ ;  /* 0x0000000109097810 */ /* 0x000fc80007ffe0ff */
[----:B------:R-:W-:Y:S01]  /*0720*/  ISETP.NE.AND P0, PT, R2, RZ, PT ;  /* 0x000000ff0200720c */ /* 0x000fe20003f05270 */
[----:B--2---:R-:W-:-:S12]  /*0730*/  DFMA R24, R4, R4, R24 ;  /* 0x000000040418722b */ /* 0x004fd80000000018 */
[----:B------:R-:W-:Y:S05]  /*0740*/  @P0 BRA `(.L_x_115) ;  /* 0xfffffffc00e40947 */ /* 0x000fea000383ffff */
.L_x_110:
[----:B------:R-:W-:-:S13]  /*0750*/  ISETP.NE.AND P0, PT, R0, 0x2, PT ;  /* 0x000000020000780c */ /* 0x000fda0003f05270 */
[----:B------:R-:W-:Y:S05]  /*0760*/  @P0 BRA `(.L_x_116) ;  /* 0x0000000000880947 */ /* 0x000fea0003800000 */
[----:B------:R-:W0:Y:S01]  /*0770*/  LDC.64 R6, c[0x0][0x388] ;  /* 0x0000e200ff067b82 */ /* 0x000e220000000a00 */
[----:B------:R-:W-:-:S04]  /*0780*/  IMAD.SHL.U32 R5, R3, 0x2, RZ ;  /* 0x0000000203057824 */ /* 0x000fc800078e00ff */
[----:B0-----:R-:W-:-:S05]  /*0790*/  IMAD.WIDE R6, R5, 0x8, R6 ;  /* 0x0000000805067825 */ /* 0x001fca00078e0206 */
[----:B------:R-:W2:Y:S04]  /*07a0*/  LDG.E.64 R10, desc[UR6][R6.64+0x8] ;  /* 0x00000806060a7981 */ /* 0x000ea8000c1e1b00 */
[----:B------:R-:W3:Y:S01]  /*07b0*/  LDG.E.64 R8, desc[UR6][R6.64] ;  /* 0x0000000606087981 */ /* 0x000ee2000c1e1b00 */
[----:B------:R-:W0:Y:S01]  /*07c0*/  MUFU.RCP64H R13, R25 ;  /* 0x00000019000d7308 */ /* 0x000e220000001800 */
[----:B------:R-:W-:Y:S01]  /*07d0*/  IMAD.MOV.U32 R12, RZ, RZ, 0x1 ;  /* 0x00000001ff0c7424 */ /* 0x000fe200078e00ff */
[----:B------:R-:W-:Y:S05]  /*07e0*/  BSSY.RECONVERGENT B0, `(.L_x_117) ;  /* 0x0000015000007945 */ /* 0x000fea0003800200 */
[----:B0-----:R-:W-:-:S08]  /*07f0*/  DFMA R14, R12, -R24, 1 ;  /* 0x3ff000000c0e742b */ /* 0x001fd00000000818 */
[----:B------:R-:W-:-:S08]  /*0800*/  DFMA R14, R14, R14, R14 ;  /* 0x0000000e0e0e722b */ /* 0x000fd0000000000e */
[----:B------:R-:W-:-:S08]  /*0810*/  DFMA R14, R12, R14, R12 ;  /* 0x0000000e0c0e722b */ /* 0x000fd0000000000c */
[----:B------:R-:W-:-:S08]  /*0820*/  DFMA R12, R14, -R24, 1 ;  /* 0x3ff000000e0c742b */ /* 0x000fd00000000818 */
[----:B------:R-:W-:Y:S02]  /*0830*/  DFMA R12, R14, R12, R14 ;  /* 0x0000000c0e0c722b */ /* 0x000fe4000000000e */
[----:B--2---:R-:W-:-:S08]  /*0840*/  DMUL R10, R10, R10 ;  /* 0x0000000a0a0a7228 */ /* 0x004fd00000000000 */
[----:B---3--:R-:W-:-:S08]  /*0850*/  DFMA R10, R8, R8, -R10 ;  /* 0x00000008080a722b */ /* 0x008fd0000000080a */
[----:B------:R-:W-:Y:S02]  /*0860*/  DMUL R8, R10, R12 ;  /* 0x0000000c0a087228 */ /* 0x000fe40000000000 */
[----:B------:R-:W-:-:S06]  /*0870*/  FSETP.GEU.AND P1, PT, |R11|, 6.5827683646048100446e-37, PT ;  /* 0x036000000b00780b */ /* 0x000fcc0003f2e200 */
[----:B------:R-:W-:-:S08]  /*0880*/  DFMA R6, R8, -R24, R10 ;  /* 0x800000180806722b */ /* 0x000fd0000000000a */
[----:B------:R-:W-:-:S10]  /*0890*/  DFMA R6, R12, R6, R8 ;  /* 0x000000060c06722b */ /* 0x000fd40000000008 */
[----:B------:R-:W-:-:S05]  /*08a0*/  FFMA R0, RZ, R25, R7 ;  /* 0x00000019ff007223 */ /* 0x000fca0000000007 */
[----:B------:R-:W-:-:S13]  /*08b0*/  FSETP.GT.AND P0, PT, |R0|, 1.469367938527859385e-39, PT ;  /* 0x001000000000780b */ /* 0x000fda0003f04200 */
[----:B------:R-:W-:Y:S05]  /*08c0*/  @P0 BRA P1, `(.L_x_118) ;  /* 0x0000000000180947 */ /* 0x000fea0000800000 */
[----:B------:R-:W-:Y:S01]  /*08d0*/  IMAD.MOV.U32 R8, RZ, RZ, R24 ;  /* 0x000000ffff087224 */ /* 0x000fe200078e0018 */
[----:B------:R-:W-:Y:S01]  /*08e0*/  MOV R2, 0x910 ;  /* 0x0000091000027802 */ /* 0x000fe20000000f00 */
[----:B------:R-:W-:-:S07]  /*08f0*/  IMAD.MOV.U32 R9, RZ, RZ, R25 ;  /* 0x000000ffff097224 */ /* 0x000fce00078e0019 */
[----:B------:R-:W-:Y:S05]  /*0900*/  CALL.REL.NOINC `($__internal_2_$__cuda_sm20_div_rn_f64_full) ;  /* 0x0000000400c87944 */ /* 0x000fea0003c00000 */
[----:B------:R-:W-:Y:S02]  /*0910*/  IMAD.MOV.U32 R6, RZ, RZ, R4 ;  /* 0x000000ffff067224 */ /* 0x000fe400078e0004 */
[----:B------:R-:W-:-:S07]  /*0920*/  IMAD.MOV.U32 R7, RZ, RZ, R15 ;  /* 0x000000ffff077224 */ /* 0x000fce00078e000f */
.L_x_118:
[----:B------:R-:W-:Y:S05]  /*0930*/  BSYNC.RECONVERGENT B0 ;  /* 0x0000000000007941 */ /* 0x000fea0003800200 */
.L_x_117:
[----:B------:R-:W0:Y:S08]  /*0940*/  LDC.64 R8, c[0x0][0x380] ;  /* 0x0000e000ff087b82 */ /* 0x000e300000000a00 */
[----:B------:R-:W1:Y:S01]  /*0950*/  LDC.64 R10, c[0x0][0x390] ;  /* 0x0000e400ff0a7b82 */ /* 0x000e620000000a00 */
[----:B0-----:R-:W-:-:S05]  /*0960*/  IMAD.WIDE R4, R5, 0x8, R8 ;  /* 0x0000000805047825 */ /* 0x001fca00078e0208 */
[----:B------:R0:W-:Y:S04]  /*0970*/  STG.E.64 desc[UR6][R4.64], R6 ;  /* 0x0000000604007986 */ /* 0x0001e8000c101b06 */
[----:B-1----:R0:W5:Y:S02]  /*0980*/  LDG.E R0, desc[UR6][R10.64] ;  /* 0x000000060a007981 */ /* 0x002164000c1e1900 */
.L_x_116:
[----:B-----5:R-:W-:-:S13]  /*0990*/  ISETP.NE.AND P0, PT, R0, 0x3, PT ;  /* 0x000000030000780c */ /* 0x020fda0003f05270 */
[----:B------:R-:W-:Y:S05]  /*09a0*/  @P0 EXIT ;  /* 0x000000000000094d */ /* 0x000fea0003800000 */
[----:B0-----:R-:W0:Y:S01]  /*09b0*/  LDC.64 R6, c[0x0][0x388] ;  /* 0x0000e200ff067b82 */ /* 0x001e220000000a00 */
[----:B------:R-:W-:-:S04]  /*09c0*/  IMAD R5, R3, 0x3, RZ ;  /* 0x0000000303057824 */ /* 0x000fc800078e02ff */
[----:B0-----:R-:W-:-:S05]  /*09d0*/  IMAD.WIDE R6, R5, 0x8, R6 ;  /* 0x0000000805067825 */ /* 0x001fca00078e0206 */
[----:B------:R-:W2:Y:S04]  /*09e0*/  LDG.E.64 R10, desc[UR6][R6.64+0x8] ;  /* 0x00000806060a7981 */ /* 0x000ea8000c1e1b00 */
[----:B------:R-:W3:Y:S01]  /*09f0*/  LDG.E.64 R8, desc[UR6][R6.64] ;  /* 0x0000000606087981 */ /* 0x000ee2000c1e1b00 */
[----:B------:R-:W0:Y:S01]  /*0a00*/  MUFU.RCP64H R13, R25 ;  /* 0x00000019000d7308 */ /* 0x000e220000001800 */
[----:B------:R-:W-:Y:S01]  /*0a10*/  HFMA2 R12, -RZ, RZ, 0, 5.9604644775390625e-08 ;  /* 0x00000001ff0c7431 */ /* 0x000fe200000001ff */
        /* <DEDUP_REMOVED lines=21> */
.L_x_120:
[----:B------:R-:W-:Y:S05]  /*0b70*/  BSYNC.RECONVERGENT B0 ;  /* 0x0000000000007941 */ /* 0x000fea0003800200 */
.L_x_119:
[----:B------:R-:W0:Y:S08]  /*0b80*/  LDC.64 R8, c[0x0][0x380] ;  /* 0x0000e000ff087b82 */ /* 0x000e300000000a00 */
[----:B------:R-:W1:Y:S08]  /*0b90*/  LDC.64 R16, c[0x0][0x390] ;  /* 0x0000e400ff107b82 */ /* 0x000e700000000a00 */
[----:B------:R-:W2:Y:S01]  /*0ba0*/  LDC.64 R10, c[0x0][0x388] ;  /* 0x0000e200ff0a7b82 */ /* 0x000ea20000000a00 */
[----:B0-----:R-:W-:-:S05]  /*0bb0*/  IMAD.WIDE R8, R5, 0x8, R8 ;  /* 0x0000000805087825 */ /* 0x001fca00078e0208 */
[----:B------:R0:W-:Y:S04]  /*0bc0*/  STG.E.64 desc[UR6][R8.64], R6 ;  /* 0x0000000608007986 */ /* 0x0001e8000c101b06 */
[----:B-1----:R-:W3:Y:S01]  /*0bd0*/  LDG.E R16, desc[UR6][R16.64] ;  /* 0x0000000610107981 */ /* 0x002ee2000c1e1900 */
[----:B------:R-:W1:Y:S01]  /*0be0*/  MUFU.RCP64H R19, R25 ;  /* 0x0000001900137308 */ /* 0x000e620000001800 */
[----:B------:R-:W-:Y:S02]  /*0bf0*/  IMAD.MOV.U32 R18, RZ, RZ, 0x1 ;  /* 0x00000001ff127424 */ /* 0x000fe400078e00ff */
[----:B---3--:R-:W-:-:S04]  /*0c00*/  IMAD R5, R3, R16, RZ ;  /* 0x0000001003057224 */ /* 0x008fc800078e02ff */
[----:B--2---:R-:W-:-:S05]  /*0c10*/  IMAD.WIDE R10, R5, 0x8, R10 ;  /* 0x00000008050a7825 */ /* 0x004fca00078e020a */
[----:B------:R-:W2:Y:S04]  /*0c20*/  LDG.E.64 R14, desc[UR6][R10.64+0x10] ;  /* 0x000010060a0e7981 */ /* 0x000ea8000c1e1b00 */
[----:B------:R-:W3:Y:S01]  /*0c30*/  LDG.E.64 R12, desc[UR6][R10.64+0x8] ;  /* 0x000008060a0c7981 */ /* 0x000ee2000c1e1b00 */
[----:B-1----:R-:W-:Y:S01]  /*0c40*/  DFMA R20, R18, -R24, 1 ;  /* 0x3ff000001214742b */ /* 0x002fe20000000818 */
[----:B------:R-:W-:Y:S07]  /*0c50*/  BSSY.RECONVERGENT B0, `(.L_x_121) ;  /* 0x0000016000007945 */ /* 0x000fee0003800200 */
[----:B------:R-:W-:-:S08]  /*0c60*/  DFMA R20, R20, R20, R20 ;  /* 0x000000141414722b */ /* 0x000fd00000000014 */
[----:B------:R-:W-:-:S08]  /*0c70*/  DFMA R20, R18, R20, R18 ;  /* 0x000000141214722b */ /* 0x000fd00000000012 */
[----:B0-----:R-:W-:-:S08]  /*0c80*/  DFMA R6, R20, -R24, 1 ;  /* 0x3ff000001406742b */ /* 0x001fd00000000818 */
        /* <DEDUP_REMOVED lines=11> */
[----:B------:R-:W-:Y:S01]  /*0d40*/  MOV R11, R15 ;  /* 0x0000000f000b7202 */ /* 0x000fe20000000f00 */
[----:B------:R-:W-:Y:S01]  /*0d50*/  IMAD.MOV.U32 R8, RZ, RZ, R24 ;  /* 0x000000ffff087224 */ /* 0x000fe200078e0018 */
[----:B------:R-:W-:Y:S01]  /*0d60*/  MOV R2, 0xd90 ;  /* 0x00000d9000027802 */ /* 0x000fe20000000f00 */
[----:B------:R-:W-:-:S07]  /*0d70*/  IMAD.MOV.U32 R9, RZ, RZ, R25 ;  /* 0x000000ffff097224 */ /* 0x000fce00078e0019 */
[----:B------:R-:W-:Y:S05]  /*0d80*/  CALL.REL.NOINC `($__internal_2_$__cuda_sm20_div_rn_f64_full) ;  /* 0x0000000000a87944 */ /* 0x000fea0003c00000 */
[----:B------:R-:W-:Y:S02]  /*0d90*/  IMAD.MOV.U32 R6, RZ, RZ, R4 ;  /* 0x000000ffff067224 */ /* 0x000fe400078e0004 */
[----:B------:R-:W-:-:S07]  /*0da0*/  IMAD.MOV.U32 R7, RZ, RZ, R15 ;  /* 0x000000ffff077224 */ /* 0x000fce00078e000f */
.L_x_122:
[----:B------:R-:W-:Y:S05]  /*0db0*/  BSYNC.RECONVERGENT B0 ;  /* 0x0000000000007941 */ /* 0x000fea0003800200 */
.L_x_121:
[----:B------:R-:W0:Y:S08]  /*0dc0*/  LDC.64 R8, c[0x0][0x380] ;  /* 0x0000e000ff087b82 */ /* 0x000e300000000a00 */
[----:B------:R-:W1:Y:S01]  /*0dd0*/  LDC.64 R14, c[0x0][0x390] ;  /* 0x0000e400ff0e7b82 */ /* 0x000e620000000a00 */
[----:B0-----:R-:W-:-:S07]  /*0de0*/  IMAD.WIDE R4, R5, 0x8, R8 ;  /* 0x0000000805047825 */ /* 0x001fce00078e0208 */
[----:B------:R-:W0:Y:S01]  /*0df0*/  LDC.64 R8, c[0x0][0x388] ;  /* 0x0000e200ff087b82 */ /* 0x000e220000000a00 */
[----:B------:R2:W-:Y:S04]  /*0e00*/  STG.E.64 desc[UR6][R4.64+0x8], R6 ;  /* 0x0000080604007986 */ /* 0x0005e8000c101b06 */
[----:B-1----:R-:W3:Y:S01]  /*0e10*/  LDG.E R14, desc[UR6][R14.64] ;  /* 0x000000060e0e7981 */ /* 0x002ee2000c1e1900 */
[----:B------:R-:W1:Y:S01]  /*0e20*/  MUFU.RCP64H R17, R25 ;  /* 0x0000001900117308 */ /* 0x000e620000001800 */
[----:B------:R-:W-:Y:S02]  /*0e30*/  IMAD.MOV.U32 R16, RZ, RZ, 0x1 ;  /* 0x00000001ff107424 */ /* 0x000fe400078e00ff */
[----:B---3--:R-:W-:-:S04]  /*0e40*/  IMAD R3, R3, R14, RZ ;  /* 0x0000000e03037224 */ /* 0x008fc800078e02ff */
[----:B0-----:R-:W-:-:S05]  /*0e50*/  IMAD.WIDE R8, R3, 0x8, R8 ;  /* 0x0000000803087825 */ /* 0x001fca00078e0208 */
[----:B------:R-:W3:Y:S04]  /*0e60*/  LDG.E.64 R12, desc[UR6][R8.64] ;  /* 0x00000006080c7981 */ /* 0x000ee8000c1e1b00 */
[----:B------:R-:W4:Y:S01]  /*0e70*/  LDG.E.64 R10, desc[UR6][R8.64+0x10] ;  /* 0x00001006080a7981 */ /* 0x000f22000c1e1b00 */
[----:B-1----:R-:W-:Y:S01]  /*0e80*/  DFMA R18, R16, -R24, 1 ;  /* 0x3ff000001012742b */ /* 0x002fe20000000818 */
[----:B------:R-:W-:Y:S07]  /*0e90*/  BSSY.RECONVERGENT B0, `(.L_x_123) ;  /* 0x0000015000007945 */ /* 0x000fee0003800200 */
[----:B------:R-:W-:-:S08]  /*0ea0*/  DFMA R18, R18, R18, R18 ;  /* 0x000000121212722b */ /* 0x000fd00000000012 */
[----:B------:R-:W-:-:S08]  /*0eb0*/  DFMA R18, R16, R18, R16 ;  /* 0x000000121012722b */ /* 0x000fd00000000010 */
[----:B--2---:R-:W-:-:S08]  /*0ec0*/  DFMA R4, R18, -R24, 1 ;  /* 0x3ff000001204742b */ /* 0x004fd00000000818 */
[----:B------:R-:W-:Y:S02]  /*0ed0*/  DFMA R18, R18, R4, R18 ;  /* 0x000000041212722b */ /* 0x000fe40000000012 */
[----:B---3--:R-:W-:-:S08]  /*0ee0*/  DMUL R12, R12, R12 ;  /* 0x0000000c0c0c7228 */ /* 0x008fd00000000000 */
[----:B----4-:R-:W-:-:S08]  /*0ef0*/  DFMA R12, R10, R10, -R12 ;  /* 0x0000000a0a0c722b */ /* 0x010fd0000000080c */
[----:B------:R-:W-:Y:S02]  /*0f00*/  DMUL R4, R18, R12 ;  /* 0x0000000c12047228 */ /* 0x000fe40000000000 */
[----:B------:R-:W-:-:S06]  /*0f10*/  FSETP.GEU.AND P1, PT, |R13|, 6.5827683646048100446e-37, PT ;  /* 0x036000000d00780b */ /* 0x000fcc0003f2e200 */
[----:B------:R-:W-:-:S08]  /*0f20*/  DFMA R6, R4, -R24, R12 ;  /* 0x800000180406722b */ /* 0x000fd0000000000c */
[----:B------:R-:W-:-:S10]  /*0f30*/  DFMA R4, R18, R6, R4 ;  /* 0x000000061204722b */ /* 0x000fd40000000004 */
[----:B------:R-:W-:-:S05]  /*0f40*/  FFMA R0, RZ, R25, R5 ;  /* 0x00000019ff007223 */ /* 0x000fca0000000005 */
[----:B------:R-:W-:-:S13]  /*0f50*/  FSETP.GT.AND P0, PT, |R0|, 1.469367938527859385e-39, PT ;  /* 0x001000000000780b */ /* 0x000fda0003f04200 */
[----:B------:R-:W-:Y:S05]  /*0f60*/  @P0 BRA P1, `(.L_x_124) ;  /* 0x00000000001c0947 */ /* 0x000fea0000800000 */
[----:B------:R-:W-:Y:S01]  /*0f70*/  MOV R10, R12 ;  /* 0x0000000c000a7202 */ /* 0x000fe20000000f00 */
[----:B------:R-:W-:Y:S01]  /*0f80*/  IMAD.MOV.U32 R11, RZ, RZ, R13 ;  /* 0x000000ffff0b7224 */ /* 0x000fe200078e000d */
[----:B------:R-:W-:Y:S01]  /*0f90*/  MOV R2, 0xfd0 ;  /* 0x00000fd000027802 */ /* 0x000fe20000000f00 */
[----:B------:R-:W-:Y:S02]  /*0fa0*/  IMAD.MOV.U32 R8, RZ, RZ, R24 ;  /* 0x000000ffff087224 */ /* 0x000fe400078e0018 */
[----:B------:R-:W-:-:S07]  /*0fb0*/  IMAD.MOV.U32 R9, RZ, RZ, R25 ;  /* 0x000000ffff097224 */ /* 0x000fce00078e0019 */
[----:B------:R-:W-:Y:S05]  /*0fc0*/  CALL.REL.NOINC `($__internal_2_$__cuda_sm20_div_rn_f64_full) ;  /* 0x0000000000187944 */ /* 0x000fea0003c00000 */
[----:B------:R-:W-:-:S07]  /*0fd0*/  IMAD.MOV.U32 R5, RZ, RZ, R15 ;  /* 0x000000ffff057224 */ /* 0x000fce00078e000f */
.L_x_124:
[----:B------:R-:W-:Y:S05]  /*0fe0*/  BSYNC.RECONVERGENT B0 ;  /* 0x0000000000007941 */ /* 0x000fea0003800200 */
.L_x_123:
[----:B------:R-:W0:Y:S02]  /*0ff0*/  LDC.64 R6, c[0x0][0x380] ;  /* 0x0000e000ff067b82 */ /* 0x000e240000000a00 */
[----:B0-----:R-:W-:-:S05]  /*1000*/  IMAD.WIDE R2, R3, 0x8, R6 ;  /* 0x0000000803027825 */ /* 0x001fca00078e0206 */
[----:B------:R-:W-:Y:S01]  /*1010*/  STG.E.64 desc[UR6][R2.64+0x10], R4 ;  /* 0x0000100402007986 */ /* 0x000fe2000c101b06 */
[----:B------:R-:W-:Y:S05]  /*1020*/  EXIT ;  /* 0x000000000000794d */ /* 0x000fea0003800000 */
        .weak           $__internal_2_$__cuda_sm20_div_rn_f64_full
        .type           $__internal_2_$__cuda_sm20_div_rn_f64_full,@function
        .size           $__internal_2_$__cuda_sm20_div_rn_f64_full,(.L_x_1827 - $__internal_2_$__cuda_sm20_div_rn_f64_full)
$__internal_2_$__cuda_sm20_div_rn_f64_full:
[C---:B------:R-:W-:Y:S01]  /*1030*/  FSETP.GEU.AND P0, PT, |R9|.reuse, 1.469367938527859385e-39, PT ;  /* 0x001000000900780b */ /* 0x040fe20003f0e200 */
[----:B------:R-:W-:Y:S01]  /*1040*/  IMAD.MOV.U32 R0, RZ, RZ, 0x1ca00000 ;  /* 0x1ca00000ff007424 */ /* 0x000fe200078e00ff */
[----:B------:R-:W-:Y:S01]  /*1050*/  LOP3.LUT R6, R9, 0x800fffff, RZ, 0xc0, !PT ;  /* 0x800fffff09067812 */ /* 0x000fe200078ec0ff */
[----:B------:R-:W-:Y:S01]  /*1060*/  BSSY.RECONVERGENT B1, `(.L_x_125) ;  /* 0x0000054000017945 */ /* 0x000fe20003800200 */
[C---:B------:R-:W-:Y:S02]  /*1070*/  FSETP.GEU.AND P2, PT, |R11|.reuse, 1.469367938527859385e-39, PT ;  /* 0x001000000b00780b */ /* 0x040fe40003f4e200 */
[----:B------:R-:W-:Y:S01]  /*1080*/  LOP3.LUT R7, R6, 0x3ff00000, RZ, 0xfc, !PT ;  /* 0x3ff0000006077812 */ /* 0x000fe200078efcff */
[----:B------:R-:W-:Y:S01]  /*1090*/  IMAD.MOV.U32 R6, RZ, RZ, R8 ;  /* 0x000000ffff067224 */ /* 0x000fe200078e0008 */
[----:B------:R-:W-:Y:S02]  /*10a0*/  MOV R12, 0x1 ;  /* 0x00000001000c7802 */ /* 0x000fe40000000f00 */
[----:B------:R-:W-:-:S02]  /*10b0*/  LOP3.LUT R4, R11, 0x7ff00000, RZ, 0xc0, !PT ;  /* 0x7ff000000b047812 */ /* 0x000fc400078ec0ff */
[C---:B------:R-:W-:Y:S01]  /*10c0*/  LOP3.LUT R21, R9.reuse, 0x7ff00000, RZ, 0xc0, !PT ;  /* 0x7ff0000009157812 */ /* 0x040fe200078ec0ff */
[----:B------:R-:W-:Y:S02]  /*10d0*/  @!P0 DMUL R6, R8, 8.98846567431157953865e+307 ;  /* 0x7fe0000008068828 */ /* 0x000fe40000000000 */
[----:B------:R-:W-:Y:S01]  /*10e0*/  IMAD.MOV.U32 R20, RZ, RZ, R4 ;  /* 0x000000ffff147224 */ /* 0x000fe200078e0004 */
[C---:B------:R-:W-:Y:S02]  /*10f0*/  ISETP.GE.U32.AND P1, PT, R4.reuse, R21, PT ;  /* 0x000000150400720c */ /* 0x040fe40003f26070 */
[----:B------:R-:W-:Y:S01]  /*1100*/  @!P2 LOP3.LUT R17, R9, 0x7ff00000, RZ, 0xc0, !PT ;  /* 0x7ff000000911a812 */ /* 0x000fe200078ec0ff */
[----:B------:R-:W0:Y:S03]  /*1110*/  MUFU.RCP64H R13, R7 ;  /* 0x00000007000d7308 */ /* 0x000e260000001800 */
[----:B------:R-:W-:-:S02]  /*1120*/  @!P2 ISETP.GE.U32.AND P3, PT, R4, R17, PT ;  /* 0x000000110400a20c */ /* 0x000fc40003f66070 */
[----:B------:R-:W-:Y:S02]  /*1130*/  @!P0 LOP3.LUT R21, R7, 0x7ff00000, RZ, 0xc0, !PT ;  /* 0x7ff0000007158812 */ /* 0x000fe400078ec0ff */
[----:B------:R-:W-:Y:S02]  /*1140*/  @!P2 SEL R17, R0, 0x63400000, !P3 ;  /* 0x634000000011a807 */ /* 0x000fe40005800000 */
[----:B------:R-:W-:Y:S02]  /*1150*/  IADD3 R23, PT, PT, R21, -0x1, RZ ;  /* 0xffffffff15177810 */ /* 0x000fe40007ffe0ff */
[----:B------:R-:W-:-:S04]  /*1160*/  @!P2 LOP3.LUT R18, R17, 0x80000000, R11, 0xf8, !PT ;  /* 0x800000001112a812 */ /* 0x000fc800078ef80b */
[----:B------:R-:W-:Y:S01]  /*1170*/  @!P2 LOP3.LUT R19, R18, 0x100000, RZ, 0xfc, !PT ;  /* 0x001000001213a812 */ /* 0x000fe200078efcff */
[----:B------:R-:W-:Y:S01]  /*1180*/  @!P2 IMAD.MOV.U32 R18, RZ, RZ, RZ ;  /* 0x000000ffff12a224 */ /* 0x000fe200078e00ff */
[----:B0-----:R-:W-:-:S08]  /*1190*/  DFMA R14, R12, -R6, 1 ;  /* 0x3ff000000c0e742b */ /* 0x001fd00000000806 */
[----:B------:R-:W-:-:S08]  /*11a0*/  DFMA R14, R14, R14, R14 ;  /* 0x0000000e0e0e722b */ /* 0x000fd0000000000e */
[----:B------:R-:W-:Y:S01]  /*11b0*/  DFMA R14, R12, R14, R12 ;  /* 0x0000000e0c0e722b */ /* 0x000fe2000000000c */
[----:B------:R-:W-:Y:S01]  /*11c0*/  SEL R13, R0, 0x63400000, !P1 ;  /* 0x63400000000d7807 */ /* 0x000fe20004800000 */
[----:B------:R-:W-:-:S03]  /*11d0*/  IMAD.MOV.U32 R12, RZ, RZ, R10 ;  /* 0x000000ffff0c7224 */ /* 0x000fc600078e000a */
[----:B------:R-:W-:-:S03]  /*11e0*/  LOP3.LUT R13, R13, 0x800fffff, R11, 0xf8, !PT ;  /* 0x800fffff0d0d7812 */ /* 0x000fc600078ef80b */
[----:B------:R-:W-:-:S03]  /*11f0*/  DFMA R16, R14, -R6, 1 ;  /* 0x3ff000000e10742b */ /* 0x000fc60000000806 */
[----:B------:R-:W-:-:S05]  /*1200*/  @!P2 DFMA R12, R12, 2, -R18 ;  /* 0x400000000c0ca82b */ /* 0x000fca0000000812 */
[----:B------:R-:W-:-:S05]  /*1210*/  DFMA R16, R14, R16, R14 ;  /* 0x000000100e10722b */ /* 0x000fca000000000e */
[----:B------:R-:W-:-:S03]  /*1220*/  @!P2 LOP3.LUT R20, R13, 0x7ff00000, RZ, 0xc0, !PT ;  /* 0x7ff000000d14a812 */ /* 0x000fc600078ec0ff */
[----:B------:R-:W-:Y:S02]  /*1230*/  DMUL R14, R16, R12 ;  /* 0x0000000c100e7228 */ /* 0x000fe40000000000 */
[----:B------:R-:W-:-:S05]  /*1240*/  VIADD R22, R20, 0xffffffff ;  /* 0xffffffff14167836 */ /* 0x000fca0000000000 */
[----:B------:R-:W-:Y:S01]  /*1250*/  ISETP.GT.U32.AND P0, PT, R22, 0x7feffffe, PT ;  /* 0x7feffffe1600780c */ /* 0x000fe20003f04070 */
[----:B------:R-:W-:-:S03]  /*1260*/  DFMA R18, R14, -R6, R12 ;  /* 0x800000060e12722b */ /* 0x000fc6000000000c */
[----:B------:R-:W-:-:S05]  /*1270*/  ISETP.GT.U32.OR P0, PT, R23, 0x7feffffe, P0 ;  /* 0x7feffffe1700780c */ /* 0x000fca0000704470 */
[----:B------:R-:W-:-:S08]  /*1280*/  DFMA R18, R16, R18, R14 ;  /* 0x000000121012722b */ /* 0x000fd0000000000e */
[----:B------:R-:W-:Y:S05]  /*1290*/  @P0 BRA `(.L_x_126) ;  /* 0x00000000006c0947 */ /* 0x000fea0003800000 */
[----:B------:R-:W-:-:S04]  /*12a0*/  LOP3.LUT R11, R9, 0x7ff00000, RZ, 0xc0, !PT ;  /* 0x7ff00000090b7812 */ /* 0x000fc800078ec0ff */
[CC--:B------:R-:W-:Y:S02]  /*12b0*/  VIADDMNMX R10, R4.reuse, -R11.reuse, 0xb9600000, !PT ;  /* 0xb9600000040a7446 */ /* 0x0c0fe4000780090b */
[----:B------:R-:W-:Y:S02]  /*12c0*/  ISETP.GE.U32.AND P0, PT, R4, R11, PT ;  /* 0x0000000b0400720c */ /* 0x000fe40003f06070 */
[----:B------:R-:W-:Y:S02]  /*12d0*/  VIMNMX R10, PT, PT, R10, 0x46a00000, PT ;  /* 0x46a000000a0a7848 */ /* 0x000fe40003fe0100 */
[----:B------:R-:W-:-:S05]  /*12e0*/  SEL R11, R0, 0x63400000, !P0 ;  /* 0x63400000000b7807 */ /* 0x000fca0004000000 */
[----:B------:R-:W-:Y:S02]  /*12f0*/  IMAD.IADD R0, R10, 0x1, -R11 ;  /* 0x000000010a007824 */ /* 0x000fe400078e0a0b */
[----:B------:R-:W-:Y:S02]  /*1300*/  IMAD.MOV.U32 R10, RZ, RZ, RZ ;  /* 0x000000ffff0a7224 */ /* 0x000fe400078e00ff */
[----:B------:R-:W-:-:S06]  /*1310*/  VIADD R11, R0, 0x7fe00000 ;  /* 0x7fe00000000b7836 */ /* 0x000fcc0000000000 */
[----:B------:R-:W-:-:S10]  /*1320*/  DMUL R14, R18, R10 ;  /* 0x0000000a120e7228 */ /* 0x000fd40000000000 */
[----:B------:R-:W-:-:S13]  /*1330*/  FSETP.GTU.AND P0, PT, |R15|, 1.469367938527859385e-39, PT ;  /* 0x001000000f00780b */ /* 0x000fda0003f0c200 */
[----:B------:R-:W-:Y:S05]  /*1340*/  @P0 BRA `(.L_x_127) ;  /* 0x0000000000940947 */ /* 0x000fea0003800000 */
[----:B------:R-:W-:Y:S01]  /*1350*/  DFMA R6, R18, -R6, R12 ;  /* 0x800000061206722b */ /* 0x000fe2000000000c */
[----:B------:R-:W-:-:S09]  /*1360*/  IMAD.MOV.U32 R10, RZ, RZ, RZ ;  /* 0x000000ffff0a7224 */ /* 0x000fd200078e00ff */
[C---:B------:R-:W-:Y:S02]  /*1370*/  FSETP.NEU.AND P0, PT, R7.reuse, RZ, PT ;  /* 0x000000ff0700720b */ /* 0x040fe40003f0d000 */
[----:B------:R-:W-:-:S04]  /*1380*/  LOP3.LUT R9, R7, 0x80000000, R9, 0x48, !PT ;  /* 0x8000000007097812 */ /* 0x000fc800078e4809 */
[----:B------:R-:W-:-:S07]  /*1390*/  LOP3.LUT R11, R9, R11, RZ, 0xfc, !PT ;  /* 0x0000000b090b7212 */ /* 0x000fce00078efcff */
[----:B------:R-:W-:Y:S05]  /*13a0*/  @!P0 BRA `(.L_x_127) ;  /* 0x00000000007c8947 */ /* 0x000fea0003800000 */
[----:B------:R-:W-:Y:S01]  /*13b0*/  IMAD.MOV R7, RZ, RZ, -R0 ;  /* 0x000000ffff077224 */ /* 0x000fe200078e0a00 */
[----:B------:R-:W-:Y:S01]  /*13c0*/  MOV R6, RZ ;  /* 0x000000ff00067202 */ /* 0x000fe20000000f00 */
[----:B------:R-:W-:-:S05]  /*13d0*/  DMUL.RP R10, R18, R10 ;  /* 0x0000000a120a7228 */ /* 0x000fca0000008000 */
[----:B------:R-:W-:-:S05]  /*13e0*/  DFMA R6, R14, -R6, R18 ;  /* 0x800000060e06722b */ /* 0x000fca0000000012 */
[----:B------:R-:W-:Y:S02]  /*13f0*/  LOP3.LUT R9, R11, R9, RZ, 0x3c, !PT ;  /* 0x000000090b097212 */ /* 0x000fe400078e3cff */
[----:B------:R-:W-:-:S04]  /*1400*/  IADD3 R6, PT, PT, -R0, -0x43300000, RZ ;  /* 0xbcd0000000067810 */ /* 0x000fc80007ffe1ff */
[----:B------:R-:W-:-:S04]  /*1410*/  FSETP.NEU.AND P0, PT, |R7|, R6, PT ;  /* 0x000000060700720b */ /* 0x000fc80003f0d200 */
[----:B------:R-:W-:Y:S02]  /*1420*/  FSEL R14, R10, R14, !P0 ;  /* 0x0000000e0a0e7208 */ /* 0x000fe40004000000 */
[----:B------:R-:W-:Y:S01]  /*1430*/  FSEL R15, R9, R15, !P0 ;  /* 0x0000000f090f7208 */ /* 0x000fe20004000000 */
[----:B------:R-:W-:Y:S06]  /*1440*/  BRA `(.L_x_127) ;  /* 0x0000000000547947 */ /* 0x000fec0003800000 */
.L_x_126:
[----:B------:R-:W-:-:S14]  /*1450*/  DSETP.NAN.AND P0, PT, R10, R10, PT ;  /* 0x0000000a0a00722a */ /* 0x000fdc0003f08000 */
[----:B------:R-:W-:Y:S05]  /*1460*/  @P0 BRA `(.L_x_128) ;  /* 0x0000000000440947 */ /* 0x000fea0003800000 */
[----:B------:R-:W-:-:S14]  /*1470*/  DSETP.NAN.AND P0, PT, R8, R8, PT ;  /* 0x000000080800722a */ /* 0x000fdc0003f08000 */
[----:B------:R-:W-:Y:S05]  /*1480*/  @P0 BRA `(.L_x_129) ;  /* 0x0000000000300947 */ /* 0x000fea0003800000 */
[----:B------:R-:W-:Y:S01]  /*1490*/  ISETP.NE.AND P0, PT, R20, R21, PT ;  /* 0x000000151400720c */ /* 0x000fe20003f05270 */
[----:B------:R-:W-:Y:S02]  /*14a0*/  IMAD.MOV.U32 R14, RZ, RZ, 0x0 ;  /* 0x00000000ff0e7424 */ /* 0x000fe400078e00ff */
[----:B------:R-:W-:-:S10]  /*14b0*/  IMAD.MOV.U32 R15, RZ, RZ, -0x80000 ;  /* 0xfff80000ff0f7424 */ /* 0x000fd400078e00ff */
[----:B------:R-:W-:Y:S05]  /*14c0*/  @!P0 BRA `(.L_x_127) ;  /* 0x0000000000348947 */ /* 0x000fea0003800000 */
[----:B------:R-:W-:Y:S02]  /*14d0*/  ISETP.NE.AND P0, PT, R20, 0x7ff00000, PT ;  /* 0x7ff000001400780c */ /* 0x000fe40003f05270 */
[----:B------:R-:W-:Y:S02]  /*14e0*/  LOP3.LUT R15, R11, 0x80000000, R9, 0x48, !PT ;  /* 0x800000000b0f7812 */ /* 0x000fe400078e4809 */
[----:B------:R-:W-:-:S13]  /*14f0*/  ISETP.EQ.OR P0, PT, R21, RZ, !P0 ;  /* 0x000000ff1500720c */ /* 0x000fda0004702670 */
[----:B------:R-:W-:Y:S01]  /*1500*/  @P0 LOP3.LUT R0, R15, 0x7ff00000, RZ, 0xfc, !PT ;  /* 0x7ff000000f000812 */ /* 0x000fe200078efcff */
[----:B------:R-:W-:Y:S02]  /*1510*/  @!P0 IMAD.MOV.U32 R14, RZ, RZ, RZ ;  /* 0x000000ffff0e8224 */ /* 0x000fe400078e00ff */
[----:B------:R-:W-:Y:S02]  /*1520*/  @P0 IMAD.MOV.U32 R14, RZ, RZ, RZ ;  /* 0x000000ffff0e0224 */ /* 0x000fe400078e00ff */
[----:B------:R-:W-:Y:S01]  /*1530*/  @P0 IMAD.MOV.U32 R15, RZ, RZ, R0 ;  /* 0x000000ffff0f0224 */ /* 0x000fe200078e0000 */
[----:B------:R-:W-:Y:S06]  /*1540*/  BRA `(.L_x_127) ;  /* 0x0000000000147947 */ /* 0x000fec0003800000 */
.L_x_129:
[----:B------:R-:W-:Y:S02]  /*1550*/  LOP3.LUT R15, R9, 0x80000, RZ, 0xfc, !PT ;  /* 0x00080000090f7812 */ /* 0x000fe400078efcff */
[----:B------:R-:W-:Y:S01]  /*1560*/  MOV R14, R8 ;  /* 0x00000008000e7202 */ /* 0x000fe20000000f00 */
[----:B------:R-:W-:Y:S06]  /*1570*/  BRA `(.L_x_127) ;  /* 0x0000000000087947 */ /* 0x000fec0003800000 */
.L_x_128:
[----:B------:R-:W-:Y:S01]  /*1580*/  LOP3.LUT R15, R11, 0x80000, RZ, 0xfc, !PT ;  /* 0x000800000b0f7812 */ /* 0x000fe200078efcff */
[----:B------:R-:W-:-:S07]  /*1590*/  IMAD.MOV.U32 R14, RZ, RZ, R10 ;  /* 0x000000ffff0e7224 */ /* 0x000fce00078e000a */
.L_x_127:
[----:B------:R-:W-:Y:S05]  /*15a0*/  BSYNC.RECONVERGENT B1 ;  /* 0x0000000000017941 */ /* 0x000fea0003800200 */
.L_x_125:
[----:B------:R-:W-:Y:S02]  /*15b0*/  IMAD.MOV.U32 R6, RZ, RZ, R2 ;  /* 0x000000ffff067224 */ /* 0x000fe400078e0002 */
[----:B------:R-:W-:Y:S02]  /*15c0*/  IMAD.MOV.U32 R7, RZ, RZ, 0x0 ;  /* 0x00000000ff077424 */ /* 0x000fe400078e00ff */
[----:B------:R-:W-:Y:S02]  /*15d0*/  IMAD.MOV.U32 R4, RZ, RZ, R14 ;  /* 0x000000ffff047224 */ /* 0x000fe400078e000e */
[----:B------:R-:W-:Y:S05]  /*15e0*/  RET.REL.NODEC R6 `(sigma_eval) ;  /* 0xffffffe806847950 */ /* 0x000fea0003c3ffff */
.L_x_130:
        /* <DEDUP_REMOVED lines=9> */
.L_x_1827:


//--------------------- .text.copy3               --------------------------
	.section	.text.copy3,"ax",@progbits
	.align	128
        .global         copy3
        .type           copy3,@function
        .size           copy3,(.L_x_1863 - copy3)
        .other          copy3,@"STO_CUDA_ENTRY STV_DEFAULT"
copy3:
.text.copy3:
[----:B------:R-:W-:Y:S08]  /*0000*/  LDC R1, c[0x0][0x37c] ;  /* 0x0000df00ff017b82 */ /* 0x000ff00000000800 */
[----:B------:R-:W0:Y:S01]  /*0010*/  LDC.64 R12, c[0x0][0x390] ;  /* 0x0000e400ff0c7b82 */ /* 0x000e220000000a00 */
[----:B------:R-:W0:Y:S02]  /*0020*/  LDCU.64 UR6, c[0x0][0x358] ;  /* 0x00006b00ff0677ac */ /* 0x000e240008000a00 */
[----:B0-----:R-:W2:Y:S02]  /*0030*/  LDG.E R0, desc[UR6][R12.64] ;  /* 0x000000060c007981 */ /* 0x001ea4000c1e1900 */
[----:B--2---:R-:W-:-:S13]  /*0040*/  ISETP.GE.AND P0, PT, R0, 0x1, PT ;  /* 0x000000010000780c */ /* 0x004fda0003f06270 */
[----:B------:R-:W-:Y:S05]  /*0050*/  @!P0 EXIT ;  /* 0x000000000000894d */ /* 0x000fea0003800000 */
[----:B------:R-:W0:Y:S01]  /*0060*/  S2R R11, SR_TID.X ;  /* 0x00000000000b7919 */ /* 0x000e220000002100 */
[----:B------:R-:W1:Y:S01]  /*0070*/  LDC.64 R6, c[0x0][0x380] ;  /* 0x0000e000ff067b82 */ /* 0x000e620000000a00 */
[----:B------:R-:W0:Y:S01]  /*0080*/  LDCU UR4, c[0x0][0x360] ;  /* 0x00006c00ff0477ac */ /* 0x000e220008000800 */
[----:B------:R-:W0:Y:S06]  /*0090*/  S2R R2, SR_CTAID.X ;  /* 0x0000000000027919 */ /* 0x000e2c0000002500 */
[----:B------:R-:W2:Y:S01]  /*00a0*/  LDC.64 R8, c[0x0][0x388] ;  /* 0x0000e200ff087b82 */ /* 0x000ea20000000a00 */
[----:B0-----:R-:W-:Y:S01]  /*00b0*/  IMAD R11, R2, UR4, R11 ;  /* 0x00000004020b7c24 */ /* 0x001fe2000f8e020b */
[----:B------:R-:W-:-:S06]  /*00c0*/  UMOV UR4, URZ ;  /* 0x000000ff00047c82 */ /* 0x000fcc0008000000 */
.L_x_131:
[----:B------:R-:W-:-:S04]  /*00d0*/  IMAD R5, R11, R0, UR4 ;  /* 0x000000040b057e24 */ /* 0x000fc8000f8e0200 */
[----:B-1----:R-:W-:-:S06]  /*00e0*/  IMAD.WIDE R2, R5, 0x8, R6 ;  /* 0x0000000805027825 */ /* 0x002fcc00078e0206 */
[----:B------:R-:W3:Y:S01]  /*00f0*/  LDG.E.64 R2, desc[UR6][R2.64] ;  /* 0x0000000602027981 */ /* 0x000ee2000c1e1b00 */
[----:B--2---:R-:W-:Y:S01]  /*0100*/  IMAD.WIDE R4, R5, 0x8, R8 ;  /* 0x0000000805047825 */ /* 0x004fe200078e0208 */
[----:B------:R-:W-:-:S04]  /*0110*/  UIADD3 UR4, UPT, UPT, UR4, 0x1, URZ ;  /* 0x0000000104047890 */ /* 0x000fc8000fffe0ff */
[----:B---3--:R0:W-:Y:S04]  /*0120*/  STG.E.64 desc[UR6][R4.64], R2 ;  /* 0x0000000204007986 */ /* 0x0081e8000c101b06 */
[----:B------:R-:W2:Y:S02]  /*0130*/  LDG.E R0, desc[UR6][R12.64] ;  /* 0x000000060c007981 */ /* 0x000ea4000c1e1900 */
[----:B--2---:R-:W-:-:S13]  /*0140*/  ISETP.LE.AND P0, PT, R0, UR4, PT ;  /* 0x0000000400007c0c */ /* 0x004fda000bf03270 */
[----:B0-----:R-:W-:Y:S05]  /*0150*/  @!P0 BRA `(.L_x_131) ;  /* 0xfffffffc00dc8947 */ /* 0x001fea000383ffff */
[----:B------:R-:W-:Y:S05]  /*0160*/  EXIT ;  /* 0x000000000000794d */ /* 0x000fea0003800000 */
.L_x_132:
        /* <DEDUP_REMOVED lines=9> */
.L_x_1863:


//--------------------- .text.copy2               --------------------------
	.section	.text.copy2,"ax",@progbits
	.align	128
        .global         copy2
        .type           copy2,@function
        .size           copy2,(.L_x_1864 - copy2)
        .other          copy2,@"STO_CUDA_ENTRY STV_DEFAULT"
copy2:
.text.copy2:
[----:B------:R-:W-:Y:S01]  /*0000*/  LDC R1, c[0x0][0x37c] ;  /* 0x0000df00ff017b82 */ /* 0x000fe20000000800 */
[----:B------:R-:W0:Y:S07]  /*0010*/  S2R R5, SR_TID.X ;  /* 0x0000000000057919 */ /* 0x000e2e0000002100 */
[----:B------:R-:W0:Y:S01]  /*0020*/  S2UR UR6, SR_CTAID.X ;  /* 0x00000000000679c3 */ /* 0x000e220000002500 */
[----:B------:R-:W1:Y:S01]  /*0030*/  LDCU.64 UR4, c[0x0][0x358] ;  /* 0x00006b00ff0477ac */ /* 0x000e620008000a00 */
[----:B------:R-:W2:Y:S06]  /*0040*/  S2R R7, SR_TID.Y ;  /* 0x0000000000077919 */ /* 0x000eac0000002200 */
[----:B------:R-:W0:Y:S01]  /*0050*/  LDC R0, c[0x0][0x360] ;  /* 0x0000d800ff007b82 */ /* 0x000e220000000800 */
[----:B------:R-:W2:Y:S07]  /*0060*/  LDCU UR8, c[0x0][0x364] ;  /* 0x00006c80ff0877ac */ /* 0x000eae0008000800 */
[----:B------:R-:W3:Y:S08]  /*0070*/  S2UR UR7, SR_CTAID.Y ;  /* 0x00000000000779c3 */ /* 0x000ef00000002600 */
[----:B------:R-:W3:Y:S08]  /*0080*/  LDC R9, c[0x0][0x374] ;  /* 0x0000dd00ff097b82 */ /* 0x000ef00000000800 */
[----:B------:R-:W4:Y:S01]  /*0090*/  LDC.64 R2, c[0x0][0x380] ;  /* 0x0000e000ff027b82 */ /* 0x000f220000000a00 */
[----:B0-----:R-:W-:-:S07]  /*00a0*/  IMAD R0, R0, UR6, R5 ;  /* 0x0000000600007c24 */ /* 0x001fce000f8e0205 */
[----:B------:R-:W0:Y:S01]  /*00b0*/  LDC.64 R4, c[0x0][0x388] ;  /* 0x0000e200ff047b82 */ /* 0x000e220000000a00 */
[----:B---3--:R-:W-:-:S04]  /*00c0*/  IMAD R0, R0, R9, UR7 ;  /* 0x0000000700007e24 */ /* 0x008fc8000f8e0209 */
[----:B--2---:R-:W-:-:S04]  /*00d0*/  IMAD R7, R0, UR8, R7 ;  /* 0x0000000800077c24 */ /* 0x004fc8000f8e0207 */
[----:B----4-:R-:W-:-:S06]  /*00e0*/  IMAD.WIDE.U32 R2, R7, 0x8, R2 ;  /* 0x0000000807027825 */ /* 0x010fcc00078e0002 */
[----:B-1----:R-:W2:Y:S01]  /*00f0*/  LDG.E.64 R2, desc[UR4][R2.64] ;  /* 0x0000000402027981 */ /* 0x002ea2000c1e1b00 */
[----:B0-----:R-:W-:-:S05]  /*0100*/  IMAD.WIDE.U32 R4, R7, 0x8, R4 ;  /* 0x0000000807047825 */ /* 0x001fca00078e0004 */
[----:B--2---:R-:W-:Y:S01]  /*0110*/  STG.E.64 desc[UR4][R4.64], R2 ;  /* 0x0000000204007986 */ /* 0x004fe2000c101b04 */
[----:B------:R-:W-:Y:S05]  /*0120*/  EXIT ;  /* 0x000000000000794d */ /* 0x000fea0003800000 */
.L_x_133:
        /* <DEDUP_REMOVED lines=13> */
.L_x_1864:


//--------------------- .text.copy                --------------------------
	.section	.text.copy,"ax",@progbits
	.align	128
        .global         copy
        .type           copy,@function
        .size           copy,(.L_x_1865 - copy)
        .other          copy,@"STO_CUDA_ENTRY STV_DEFAULT"
copy:
.text.copy:
[----:B------:R-:W-:Y:S01]  /*0000*/  LDC R1, c[0x0][0x37c] ;  /* 0x0000df00ff017b82 */ /* 0x000fe20000000800 */
[----:B------:R-:W0:Y:S07]  /*0010*/  S2R R0, SR_TID.X ;  /* 0x0000000000007919 */ /* 0x000e2e0000002100 */
[----:B------:R-:W0:Y:S01]  /*0020*/  LDC R9, c[0x0][0x360] ;  /* 0x0000d800ff097b82 */ /* 0x000e220000000800 */
[----:B------:R-:W1:Y:S01]  /*0030*/  LDCU.64 UR4, c[0x0][0x358] ;  /* 0x00006b00ff0477ac */ /* 0x000e620008000a00 */
[----:B------:R-:W2:Y:S06]  /*0040*/  S2R R7, SR_TID.Y ;  /* 0x0000000000077919 */ /* 0x000eac0000002200 */
[----:B------:R-:W0:Y:S08]  /*0050*/  S2UR UR6, SR_CTAID.X ;  /* 0x00000000000679c3 */ /* 0x000e300000002500 */
[----:B------:R-:W2:Y:S08]  /*0060*/  S2UR UR7, SR_CTAID.Y ;  /* 0x00000000000779c3 */ /* 0x000eb00000002600 */
[----:B------:R-:W2:Y:S08]  /*0070*/  LDC R6, c[0x0][0x364] ;  /* 0x0000d900ff067b82 */ /* 0x000eb00000000800 */
[----:B------:R-:W3:Y:S01]  /*0080*/  LDC.64 R4, c[0x0][0x380] ;  /* 0x0000e000ff047b82 */ /* 0x000ee20000000a00 */
[----:B0-----:R-:W-:-:S02]  /*0090*/  IMAD R0, R9, UR6, R0 ;  /* 0x0000000609007c24 */ /* 0x001fc4000f8e0200 */
[----:B--2---:R-:W-:-:S04]  /*00a0*/  IMAD R7, R6, UR7, R7 ;  /* 0x0000000706077c24 */ /* 0x004fc8000f8e0207 */
[----:B------:R-:W-:-:S04]  /*00b0*/  IMAD R3, R0, R6, R7 ;  /* 0x0000000600037224 */ /* 0x000fc800078e0207 */
[----:B---3--:R-:W-:-:S06]  /*00c0*/  IMAD.WIDE.U32 R2, R3, 0x8, R4 ;  /* 0x0000000803027825 */ /* 0x008fcc00078e0004 */
[----:B-1----:R-:W2:Y:S01]  /*00d0*/  LDG.E.64 R2, desc[UR4][R2.64] ;  /* 0x0000000402027981 */ /* 0x002ea2000c1e1b00 */
[----:B------:R-:W0:Y:S02]  /*00e0*/  LDCU UR6, c[0x0][0x370] ;  /* 0x00006e00ff0677ac */ /* 0x000e240008000800 */
[----:B0-----:R-:W-:-:S04]  /*00f0*/  IMAD R0, R9, UR6, R0 ;  /* 0x0000000609007c24 */ /* 0x001fc8000f8e0200 */
[----:B------:R-:W-:-:S04]  /*0100*/  IMAD R7, R0, R6, R7 ;  /* 0x0000000600077224 */ /* 0x000fc800078e0207 */
[----:B------:R-:W-:-:S05]  /*0110*/  IMAD.WIDE.U32 R4, R7, 0x8, R4 ;  /* 0x0000000807047825 */ /* 0x000fca00078e0004 */
[----:B--2---:R-:W-:Y:S01]  /*0120*/  STG.E.64 desc[UR4][R4.64], R2 ;  /* 0x0000000204007986 */ /* 0x004fe2000c101b04 */
[----:B------:R-:W-:Y:S05]  /*0130*/  EXIT ;  /* 0x000000000000794d */ /* 0x000fea0003800000 */
.L_x_134:
        /* <DEDUP_REMOVED lines=12> */
.L_x_1865:


//--------------------- .text.inicialize_front0_mem2 --------------------------
	.section	.text.inicialize_front0_mem2,"ax",@progbits
	.align	128
        .global         inicialize_front0_mem2
        .type           inicialize_front0_mem2,@function
        .size           inicialize_front0_mem2,(.L_x_1866 - inicialize_front0_mem2)
        .other          inicialize_front0_mem2,@"STO_CUDA_ENTRY STV_DEFAULT"
inicialize_front0_mem2:
.text.inicialize_front0_mem2:
[----:B------:R-:W-:Y:S08]  /*0000*/  LDC R1, c[0x0][0x37c] ;  /* 0x0000df00ff017b82 */ /* 0x000ff00000000800 */
[----:B------:R-:W0:Y:S01]  /*0010*/  LDC.64 R2, c[0x0][0x398] ;  /* 0x0000e600ff027b82 */ /* 0x000e220000000a00 */
[----:B------:R-:W0:Y:S07]  /*0020*/  LDCU.64 UR6, c[0x0][0x358] ;  /* 0x00006b00ff0677ac */ /* 0x000e2e0008000a00 */
[----:B------:R-:W1:Y:S01]  /*0030*/  LDC.64 R4, c[0x0][0x390] ;  /* 0x0000e400ff047b82 */ /* 0x000e620000000a00 */
[----:B0-----:R0:W-:Y:S04]  /*0040*/  STG.E desc[UR6][R2.64], RZ ;  /* 0x000000ff02007986 */ /* 0x0011e8000c101906 */
[----:B-1----:R-:W2:Y:S03]  /*0050*/  LDG.E R0, desc[UR6][R4.64] ;  /* 0x0000000604007981 */ /* 0x002ea6000c1e1900 */
[----:B------:R-:W1:Y:S01]  /*0060*/  LDC.64 R10, c[0x0][0x3c0] ;  /* 0x0000f000ff0a7b82 */ /* 0x000e620000000a00 */
[----:B--2---:R-:W-:-:S13]  /*0070*/  ISETP.GE.AND P0, PT, R0, 0x1, PT ;  /* 0x000000010000780c */ /* 0x004fda0003f06270 */
[----:B01----:R-:W-:Y:S05]  /*0080*/  @!P0 BRA `(.L_x_135) ;  /* 0x0000000000388947 */ /* 0x003fea0003800000 */
[----:B------:R-:W-:-:S07]  /*0090*/  IMAD.MOV.U32 R13, RZ, RZ, RZ ;  /* 0x000000ffff0d7224 */ /* 0x000fce00078e00ff */
.L_x_136:
[----:B------:R-:W0:Y:S08]  /*00a0*/  LDC.64 R6, c[0x0][0x380] ;  /* 0x0000e000ff067b82 */ /* 0x000e300000000a00 */
[----:B------:R-:W1:Y:S01]  /*00b0*/  LDC.64 R8, c[0x0][0x388] ;  /* 0x0000e200ff087b82 */ /* 0x000e620000000a00 */
[----:B0-----:R-:W-:-:S06]  /*00c0*/  IMAD.WIDE.U32 R6, R13, 0x4, R6 ;  /* 0x000000040d067825 */ /* 0x001fcc00078e0006 */
[----:B------:R-:W2:Y:S01]  /*00d0*/  LDG.E R7, desc[UR6][R6.64] ;  /* 0x0000000606077981 */ /* 0x000ea2000c1e1900 */
[----:B-1----:R-:W-:-:S05]  /*00e0*/  IMAD.WIDE.U32 R8, R13, 0x4, R8 ;  /* 0x000000040d087825 */ /* 0x002fca00078e0008 */
[----:B--2---:R0:W-:Y:S04]  /*00f0*/  STG.E desc[UR6][R8.64], R7 ;  /* 0x0000000708007986 */ /* 0x0041e8000c101906 */
[----:B------:R-:W2:Y:S02]  /*0100*/  LDG.E R0, desc[UR6][R2.64] ;  /* 0x0000000602007981 */ /* 0x000ea4000c1e1900 */
[----:B--2---:R-:W-:-:S05]  /*0110*/  VIADD R15, R0, 0x1 ;  /* 0x00000001000f7836 */ /* 0x004fca0000000000 */
[----:B------:R0:W-:Y:S04]  /*0120*/  STG.E desc[UR6][R2.64], R15 ;  /* 0x0000000f02007986 */ /* 0x0001e8000c101906 */
[----:B------:R-:W2:Y:S01]  /*0130*/  LDG.E R0, desc[UR6][R4.64] ;  /* 0x0000000604007981 */ /* 0x000ea2000c1e1900 */
[----:B------:R-:W-:-:S04]  /*0140*/  IADD3 R13, PT, PT, R13, 0x1, RZ ;  /* 0x000000010d0d7810 */ /* 0x000fc80007ffe0ff */
[----:B--2---:R-:W-:-:S13]  /*0150*/  ISETP.GE.AND P0, PT, R13, R0, PT ;  /* 0x000000000d00720c */ /* 0x004fda0003f06270 */
[----:B0-----:R-:W-:Y:S05]  /*0160*/  @!P0 BRA `(.L_x_136) ;  /* 0xfffffffc00cc8947 */ /* 0x001fea000383ffff */
.L_x_135:
[----:B------:R-:W2:Y:S02]  /*0170*/  LDG.E R10, desc[UR6][R10.64] ;  /* 0x000000060a0a7981 */ /* 0x000ea4000c1e1900 */
[----:B--2---:R-:W-:-:S13]  /*0180*/  ISETP.GE.AND P0, PT, R10, 0x1, PT ;  /* 0x000000010a00780c */ /* 0x004fda0003f06270 */
[----:B------:R-:W-:Y:S05]  /*0190*/  @!P0 EXIT ;  /* 0x000000000000894d */ /* 0x000fea0003800000 */
[----:B------:R-:W0:Y:S01]  /*01a0*/  LDC.64 R2, c[0x0][0x3b0] ;  /* 0x0000ec00ff027b82 */ /* 0x000e220000000a00 */
[----:B------:R-:W-:Y:S01]  /*01b0*/  IMAD.MOV.U32 R16, RZ, RZ, R10 ;  /* 0x000000ffff107224 */ /* 0x000fe200078e000a */
[----:B------:R-:W-:-:S06]  /*01c0*/  UMOV UR4, URZ ;  /* 0x000000ff00047c82 */ /* 0x000fcc0008000000 */
[----:B------:R-:W1:Y:S08]  /*01d0*/  LDC.64 R4, c[0x0][0x3b8] ;  /* 0x0000ee00ff047b82 */ /* 0x000e700000000a00 */
[----:B------:R-:W2:Y:S08]  /*01e0*/  LDC.64 R6, c[0x0][0x3a0] ;  /* 0x0000e800ff067b82 */ /* 0x000eb00000000a00 */
[----:B------:R-:W3:Y:S02]  /*01f0*/  LDC.64 R8, c[0x0][0x388] ;  /* 0x0000e200ff087b82 */ /* 0x000ee40000000a00 */
.L_x_138:
[----:B0-----:R-:W4:Y:S04]  /*0200*/  LDG.E R0, desc[UR6][R2.64] ;  /* 0x0000000602007981 */ /* 0x001f28000c1e1900 */
[----:B-1----:R-:W5:Y:S01]  /*0210*/  LDG.E R10, desc[UR6][R4.64] ;  /* 0x00000006040a7981 */ /* 0x002f62000c1e1900 */
[----:B----4-:R-:W-:-:S05]  /*0220*/  LEA R21, R0, UR4, 0x1 ;  /* 0x0000000400157c11 */ /* 0x010fca000f8e08ff */
[----:B-----5:R-:W-:-:S04]  /*0230*/  IMAD R11, R21, R10, RZ ;  /* 0x0000000a150b7224 */ /* 0x020fc800078e02ff */
[----:B--2---:R-:W-:-:S06]  /*0240*/  IMAD.WIDE R10, R11, 0x8, R6 ;  /* 0x000000080b0a7825 */ /* 0x004fcc00078e0206 */
[----:B------:R-:W2:Y:S01]  /*0250*/  LDG.E.64 R10, desc[UR6][R10.64] ;  /* 0x000000060a0a7981 */ /* 0x000ea2000c1e1b00 */
[----:B------:R-:W-:Y:S01]  /*0260*/  UMOV UR8, 0x78b58c40 ;  /* 0x78b58c4000087882 */ /* 0x000fe20000000000 */
[----:B------:R-:W-:Y:S02]  /*0270*/  UMOV UR9, 0x4415af1d ;  /* 0x4415af1d00097882 */ /* 0x000fe40000000000 */
[----:B--2---:R-:W-:-:S14]  /*0280*/  DSETP.NEU.AND P0, PT, R10, -UR8, PT ;  /* 0x800000080a007e2a */ /* 0x004fdc000bf0d000 */
[----:B------:R-:W-:Y:S05]  /*0290*/  @!P0 BRA `(.L_x_137) ;  /* 0x00000000002c8947 */ /* 0x000fea0003800000 */
[----:B------:R-:W0:Y:S02]  /*02a0*/  LDC.64 R12, c[0x0][0x390] ;  /* 0x0000e400ff0c7b82 */ /* 0x000e240000000a00 */
[----:B0-----:R-:W2:Y:S06]  /*02b0*/  LDG.E R12, desc[UR6][R12.64] ;  /* 0x000000060c0c7981 */ /* 0x001eac000c1e1900 */
[----:B------:R-:W0:Y:S01]  /*02c0*/  LDC.64 R14, c[0x0][0x398] ;  /* 0x0000e600ff0e7b82 */ /* 0x000e220000000a00 */
[----:B--2---:R-:W-:-:S05]  /*02d0*/  IADD3 R11, PT, PT, R12, UR4, RZ ;  /* 0x000000040c0b7c10 */ /* 0x004fca000fffe0ff */
[----:B---3--:R-:W-:-:S05]  /*02e0*/  IMAD.WIDE R10, R11, 0x4, R8 ;  /* 0x000000040b0a7825 */ /* 0x008fca00078e0208 */
[----:B------:R1:W-:Y:S04]  /*02f0*/  STG.E desc[UR6][R10.64], R21 ;  /* 0x000000150a007986 */ /* 0x0003e8000c101906 */
[----:B0-----:R-:W2:Y:S01]  /*0300*/  LDG.E R0, desc[UR6][R14.64] ;  /* 0x000000060e007981 */ /* 0x001ea2000c1e1900 */
[----:B------:R-:W0:Y:S01]  /*0310*/  LDC.64 R16, c[0x0][0x3c0] ;  /* 0x0000f000ff107b82 */ /* 0x000e220000000a00 */
[----:B--2---:R-:W-:-:S05]  /*0320*/  IADD3 R19, PT, PT, R0, 0x1, RZ ;  /* 0x0000000100137810 */ /* 0x004fca0007ffe0ff */
[----:B------:R1:W-:Y:S04]  /*0330*/  STG.E desc[UR6][R14.64], R19 ;  /* 0x000000130e007986 */ /* 0x0003e8000c101906 */
[----:B0-----:R1:W5:Y:S02]  /*0340*/  LDG.E R16, desc[UR6][R16.64] ;  /* 0x0000000610107981 */ /* 0x001364000c1e1900 */
.L_x_137:
[----:B------:R-:W-:-:S06]  /*0350*/  UIADD3 UR4, UPT, UPT, UR4, 0x1, URZ ;  /* 0x0000000104047890 */ /* 0x000fcc000fffe0ff */
[----:B-----5:R-:W-:-:S13]  /*0360*/  ISETP.LE.AND P0, PT, R16, UR4, PT ;  /* 0x0000000410007c0c */ /* 0x020fda000bf03270 */
[----:B------:R-:W-:Y:S05]  /*0370*/  @!P0 BRA `(.L_x_138) ;  /* 0xfffffffc00a08947 */ /* 0x000fea000383ffff */
[----:B------:R-:W-:Y:S05]  /*0380*/  EXIT ;  /* 0x000000000000794d */ /* 0x000fea0003800000 */
.L_x_139:
        /* <DEDUP_REMOVED lines=15> */
.L_x_1866:


//--------------------- .text.inicialize_front0_mem --------------------------
	.section	.text.inicialize_front0_mem,"ax",@progbits
	.align	128
        .global         inicialize_front0_mem
        .type           inicialize_front0_mem,@function
        .size           inicialize_front0_mem,(.L_x_1867 - inicialize_front0_mem)
        .other          inicialize_front0_mem,@"STO_CUDA_ENTRY STV_DEFAULT"
inicialize_front0_mem:
.text.inicialize_front0_mem:
        /* <DEDUP_REMOVED lines=10> */
.L_x_141:
        /* <DEDUP_REMOVED lines=13> */
.L_x_140:
[----:B------:R-:W2:Y:S02]  /*0170*/  LDG.E R0, desc[UR6][R10.64] ;  /* 0x000000060a007981 */ /* 0x000ea4000c1e1900 */
[----:B--2---:R-:W-:-:S13]  /*0180*/  ISETP.GE.AND P0, PT, R0, 0x1, PT ;  /* 0x000000010000780c */ /* 0x004fda0003f06270 */
[----:B------:R-:W-:Y:S05]  /*0190*/  @!P0 EXIT ;  /* 0x000000000000894d */ /* 0x000fea0003800000 */
[----:B------:R-:W-:Y:S01]  /*01a0*/  UMOV UR4, URZ ;  /* 0x000000ff00047c82 */ /* 0x000fe20008000000 */
[----:B------:R-:W-:-:S05]  /*01b0*/  UMOV UR5, URZ ;  /* 0x000000ff00057c82 */ /* 0x000fca0008000000 */
.L_x_146:
[----:B0-----:R-:W0:Y:S08]  /*01c0*/  LDC.64 R6, c[0x0][0x3b0] ;  /* 0x0000ec00ff067b82 */ /* 0x001e300000000a00 */
[----:B------:R-:W1:Y:S08]  /*01d0*/  LDC.64 R8, c[0x0][0x3b8] ;  /* 0x0000ee00ff087b82 */ /* 0x000e700000000a00 */
[----:B------:R-:W2:Y:S01]  /*01e0*/  LDC.64 R2, c[0x0][0x3a0] ;  /* 0x0000e800ff027b82 */ /* 0x000ea20000000a00 */
[----:B0-----:R-:W3:Y:S04]  /*01f0*/  LDG.E R4, desc[UR6][R6.64] ;  /* 0x0000000606047981 */ /* 0x001ee8000c1e1900 */
[----:B-1----:R-:W4:Y:S01]  /*0200*/  LDG.E R5, desc[UR6][R8.64] ;  /* 0x0000000608057981 */ /* 0x002f22000c1e1900 */
[----:B---3--:R-:W-:-:S05]  /*0210*/  LEA R4, R4, UR5, 0x1 ;  /* 0x0000000504047c11 */ /* 0x008fca000f8e08ff */
[----:B----4-:R-:W-:-:S04]  /*0220*/  IMAD R11, R4, R5, RZ ;  /* 0x00000005040b7224 */ /* 0x010fc800078e02ff */
[----:B--2---:R-:W-:-:S05]  /*0230*/  IMAD.WIDE R2, R11, 0x8, R2 ;  /* 0x000000080b027825 */ /* 0x004fca00078e0202 */
[----:B------:R-:W2:Y:S01]  /*0240*/  LDG.E.64 R10, desc[UR6][R2.64] ;  /* 0x00000006020a7981 */ /* 0x000ea2000c1e1b00 */
[----:B------:R-:W-:Y:S01]  /*0250*/  UMOV UR8, 0x78b58c40 ;  /* 0x78b58c4000087882 */ /* 0x000fe20000000000 */
[----:B------:R-:W-:Y:S02]  /*0260*/  UMOV UR9, 0x4415af1d ;  /* 0x4415af1d00097882 */ /* 0x000fe40000000000 */
[----:B--2---:R-:W-:-:S14]  /*0270*/  DSETP.NEU.AND P0, PT, R10, -UR8, PT ;  /* 0x800000080a007e2a */ /* 0x004fdc000bf0d000 */
[----:B------:R-:W-:Y:S05]  /*0280*/  @!P0 BRA `(.L_x_142) ;  /* 0x0000000000b88947 */ /* 0x000fea0003800000 */
[----:B------:R-:W0:Y:S02]  /*0290*/  LDC.64 R6, c[0x0][0x390] ;  /* 0x0000e400ff067b82 */ /* 0x000e240000000a00 */
[----:B0-----:R-:W2:Y:S01]  /*02a0*/  LDG.E R6, desc[UR6][R6.64] ;  /* 0x0000000606067981 */ /* 0x001ea2000c1e1900 */
[----:B------:R-:W-:Y:S01]  /*02b0*/  IMAD.MOV.U32 R10, RZ, RZ, RZ ;  /* 0x000000ffff0a7224 */ /* 0x000fe200078e00ff */
[----:B--2---:R-:W-:-:S04]  /*02c0*/  VIMNMX R8, PT, PT, R5, R6, PT ;  /* 0x0000000605087248 */ /* 0x004fc80003fe0100 */
[----:B------:R-:W-:-:S13]  /*02d0*/  ISETP.GE.AND P0, PT, R8, 0x1, PT ;  /* 0x000000010800780c */ /* 0x000fda0003f06270 */
[----:B------:R-:W-:Y:S05]  /*02e0*/  @!P0 BRA `(.L_x_143) ;  /* 0x00000000006c8947 */ /* 0x000fea0003800000 */
[----:B------:R-:W-:Y:S02]  /*02f0*/  SHF.L.U32 R7, R5, 0x1, RZ ;  /* 0x0000000105077819 */ /* 0x000fe400000006ff */
[----:B------:R-:W-:-:S07]  /*0300*/  CS2R R10, SRZ ;  /* 0x00000000000a7805 */ /* 0x000fce000001ff00 */
.L_x_145:
[----:B------:R-:W0:Y:S08]  /*0310*/  LDC.64 R12, c[0x0][0x380] ;  /* 0x0000e000ff0c7b82 */ /* 0x000e300000000a00 */
[----:B------:R-:W1:Y:S01]  /*0320*/  LDC.64 R8, c[0x0][0x3a0] ;  /* 0x0000e800ff087b82 */ /* 0x000e620000000a00 */
[----:B0-----:R-:W-:-:S06]  /*0330*/  IMAD.WIDE.U32 R12, R11, 0x4, R12 ;  /* 0x000000040b0c7825 */ /* 0x001fcc00078e000c */
[----:B------:R-:W2:Y:S01]  /*0340*/  LDG.E R12, desc[UR6][R12.64] ;  /* 0x000000060c0c7981 */ /* 0x000ea2000c1e1900 */
[----:B------:R-:W-:Y:S01]  /*0350*/  VIADD R11, R11, 0x1 ;  /* 0x000000010b0b7836 */ /* 0x000fe20000000000 */
[----:B------:R-:W-:-:S04]  /*0360*/  MOV R18, RZ ;  /* 0x000000ff00127202 */ /* 0x000fc80000000f00 */
[----:B------:R-:W-:Y:S01]  /*0370*/  ISETP.NE.AND P2, PT, R11, R6, PT ;  /* 0x000000060b00720c */ /* 0x000fe20003f45270 */
[----:B-12---:R-:W-:-:S12]  /*0380*/  IMAD R19, R5, R12, RZ ;  /* 0x0000000c05137224 */ /* 0x006fd800078e02ff */
.L_x_144:
[----:B------:R-:W-:Y:S02]  /*0390*/  IMAD.IADD R13, R19, 0x1, R18 ;  /* 0x00000001130d7824 */ /* 0x000fe400078e0212 */
[----:B------:R-:W-:-:S04]  /*03a0*/  IMAD.WIDE R14, R18, 0x8, R2 ;  /* 0x00000008120e7825 */ /* 0x000fc800078e0202 */
[----:B------:R-:W-:Y:S02]  /*03b0*/  IMAD.WIDE R12, R13, 0x8, R8 ;  /* 0x000000080d0c7825 */ /* 0x000fe400078e0208 */
[----:B------:R-:W2:Y:S04]  /*03c0*/  LDG.E.64 R14, desc[UR6][R14.64] ;  /* 0x000000060e0e7981 */ /* 0x000ea8000c1e1b00 */
[----:B------:R-:W2:Y:S01]  /*03d0*/  LDG.E.64 R12, desc[UR6][R12.64] ;  /* 0x000000060c0c7981 */ /* 0x000ea2000c1e1b00 */
[----:B------:R-:W-:Y:S01]  /*03e0*/  UMOV UR8, 0xa0b5ed8d ;  /* 0xa0b5ed8d00087882 */ /* 0x000fe20000000000 */
[----:B------:R-:W-:Y:S01]  /*03f0*/  UMOV UR9, 0x3eb0c6f7 ;  /* 0x3eb0c6f700097882 */ /* 0x000fe20000000000 */
[----:B--2---:R-:W-:-:S08]  /*0400*/  DADD R16, R12, -R14 ;  /* 0x000000000c107229 */ /* 0x004fd0000000080e */
[----:B------:R-:W-:Y:S01]  /*0410*/  DSETP.GT.AND P0, PT, |R16|, UR8, PT ;  /* 0x0000000810007e2a */ /* 0x000fe2000bf04200 */
[----:B------:R-:W-:-:S05]  /*0420*/  VIADD R16, R10, 0x1 ;  /* 0x000000010a107836 */ /* 0x000fca0000000000 */
[----:B------:R-:W-:-:S04]  /*0430*/  SEL R18, R7, R18, P0 ;  /* 0x0000001207127207 */ /* 0x000fc80000000000 */
[----:B------:R-:W-:-:S04]  /*0440*/  IADD3 R18, PT, PT, R18, 0x1, RZ ;  /* 0x0000000112127810 */ /* 0x000fc80007ffe0ff */
[----:B------:R-:W-:Y:S02]  /*0450*/  ISETP.GE.AND P1, PT, R18, R5, PT ;  /* 0x000000051200720c */ /* 0x000fe40003f26270 */
[----:B------:R-:W-:-:S05]  /*0460*/  @!P0 IADD3 R16, PT, PT, R10, RZ, RZ ;  /* 0x000000ff0a108210 */ /* 0x000fca0007ffe0ff */
[----:B------:R-:W-:-:S06]  /*0470*/  IMAD.MOV.U32 R10, RZ, RZ, R16 ;  /* 0x000000ffff0a7224 */ /* 0x000fcc00078e0010 */
[----:B------:R-:W-:Y:S05]  /*0480*/  @!P1 BRA `(.L_x_144) ;  /* 0xfffffffc00c09947 */ /* 0x000fea000383ffff */
[----:B------:R-:W-:Y:S05]  /*0490*/  @P2 BRA `(.L_x_145) ;  /* 0xfffffffc009c2947 */ /* 0x000fea000383ffff */
.L_x_143:
[----:B------:R-:W-:-:S13]  /*04a0*/  ISETP.NE.AND P0, PT, R10, R5, PT ;  /* 0x000000050a00720c */ /* 0x000fda0003f05270 */
[----:B------:R-:W-:Y:S05]  /*04b0*/  @P0 BRA `(.L_x_142) ;  /* 0x00000000002c0947 */ /* 0x000fea0003800000 */
[----:B------:R-:W0:Y:S01]  /*04c0*/  LDC.64 R2, c[0x0][0x388] ;  /* 0x0000e200ff027b82 */ /* 0x000e220000000a00 */
[----:B------:R-:W-:-:S07]  /*04d0*/  IADD3 R5, PT, PT, R6, UR4, RZ ;  /* 0x0000000406057c10 */ /* 0x000fce000fffe0ff */
[----:B------:R-:W1:Y:S01]  /*04e0*/  LDC.64 R8, c[0x0][0x398] ;  /* 0x0000e600ff087b82 */ /* 0x000e620000000a00 */
[----:B0-----:R-:W-:-:S05]  /*04f0*/  IMAD.WIDE R2, R5, 0x4, R2 ;  /* 0x0000000405027825 */ /* 0x001fca00078e0202 */
[----:B------:R0:W-:Y:S04]  /*0500*/  STG.E desc[UR6][R2.64], R4 ;  /* 0x0000000402007986 */ /* 0x0001e8000c101906 */
[----:B-1----:R-:W2:Y:S01]  /*0510*/  LDG.E R0, desc[UR6][R8.64] ;  /* 0x0000000608007981 */ /* 0x002ea2000c1e1900 */
[----:B------:R-:W1:Y:S01]  /*0520*/  LDC.64 R6, c[0x0][0x3c0] ;  /* 0x0000f000ff067b82 */ /* 0x000e620000000a00 */
[----:B--2---:R-:W-:-:S05]  /*0530*/  VIADD R5, R0, 0x1 ;  /* 0x0000000100057836 */ /* 0x004fca0000000000 */
[----:B------:R0:W-:Y:S04]  /*0540*/  STG.E desc[UR6][R8.64], R5 ;  /* 0x0000000508007986 */ /* 0x0001e8000c101906 */
[----:B-1----:R0:W5:Y:S01]  /*0550*/  LDG.E R0, desc[UR6][R6.64] ;  /* 0x0000000606007981 */ /* 0x002162000c1e1900 */
[----:B------:R-:W-:-:S12]  /*0560*/  UIADD3 UR4, UPT, UPT, UR4, 0x1, URZ ;  /* 0x0000000104047890 */ /* 0x000fd8000fffe0ff */
.L_x_142:
[----:B------:R-:W-:-:S06]  /*0570*/  UIADD3 UR5, UPT, UPT, UR5, 0x1, URZ ;  /* 0x0000000105057890 */ /* 0x000fcc000fffe0ff */
[----:B-----5:R-:W-:-:S13]  /*0580*/  ISETP.LE.AND P0, PT, R0, UR5, PT ;  /* 0x0000000500007c0c */ /* 0x020fda000bf03270 */
[----:B------:R-:W-:Y:S05]  /*0590*/  @!P0 BRA `(.L_x_146) ;  /* 0xfffffffc00088947 */ /* 0x000fea000383ffff */
[----:B------:R-:W-:Y:S05]  /*05a0*/  EXIT ;  /* 0x000000000000794d */ /* 0x000fea0003800000 */
.L_x_147:
        /* <DEDUP_REMOVED lines=13> */
.L_x_1867:


//--------------------- .text.differential_mutation --------------------------
	.section	.text.differential_mutation,"ax",@progbits
	.align	128
        .global         differential_mutation
        .type           differential_mutation,@function
        .size           differential_mutation,(.L_x_1832 - differential_mutation)
        .other          differential_mutation,@"STO_CUDA_ENTRY STV_DEFAULT"
differential_mutation:
.text.differential_mutation:
        /* <DEDUP_REMOVED lines=14> */
[C---:B------:R-:W-:Y:S01]  /*00e0*/  LOP3.LUT R2, R3.reuse, 0x5491333, RZ, 0x3c, !PT ;  /* 0x0549133303027812 */ /* 0x040fe200078e3cff */
[C---:B------:R-:W-:Y:S01]  /*00f0*/  IMAD.IADD R13, R0.reuse, 0x1, R3 ;  /* 0x00000001000d7824 */ /* 0x040fe200078e0203 */
[C---:B------:R-:W-:Y:S01]  /*0100*/  LOP3.LUT R6, R0.reuse, 0x159a55e5, RZ, 0x3c, !PT ;  /* 0x159a55e500067812 */ /* 0x040fe200078e3cff */
[----:B------:R-:W-:Y:S02]  /*0110*/  VIADD R7, R3, 0x1f123bb5 ;  /* 0x1f123bb503077836 */ /* 0x000fe40000000000 */
[----:B------:R-:W-:-:S02]  /*0120*/  VIADD R3, R0, 0x583f19 ;  /* 0x00583f1900037836 */ /* 0x000fc40000000000 */
[----:B------:R-:W-:Y:S02]  /*0130*/  VIADD R4, R13, 0x64f0c9 ;  /* 0x0064f0c90d047836 */ /* 0x000fe40000000000 */
[----:B------:R-:W-:Y:S01]  /*0140*/  IMAD.MOV.U32 R0, RZ, RZ, R1 ;  /* 0x000000ffff007224 */ /* 0x000fe200078e0001 */
[----:B------:R0:W-:Y:S04]  /*0150*/  STL.64 [R1+0x330], R2 ;  /* 0x0003300201007387 */ /* 0x0001e80000100a00 */
[----:B------:R0:W-:Y:S01]  /*0160*/  STL.128 [R1+0x320], R4 ;  /* 0x0003200401007387 */ /* 0x0001e20000100c00 */
[----:B------:R-:W-:Y:S05]  /*0170*/  @!P0 BRA `(.L_x_149) ;  /* 0x0000002400448947 */ /* 0x000fea0003800000 */
[----:B------:R-:W-:Y:S02]  /*0180*/  HFMA2 R10, -RZ, RZ, 0, 0 ;  /* 0x00000000ff0a7431 */ /* 0x000fe400000001ff */
[----:B0-----:R-:W-:Y:S02]  /*0190*/  VIADD R4, R1, 0x320 ;  /* 0x0000032001047836 */ /* 0x001fe40000000000 */
[----:B------:R-:W-:Y:S02]  /*01a0*/  IMAD.MOV.U32 R11, RZ, RZ, R14 ;  /* 0x000000ffff0b7224 */ /* 0x000fe400078e000e */
[----:B------:R-:W-:-:S07]  /*01b0*/  IMAD.MOV.U32 R12, RZ, RZ, RZ ;  /* 0x000000ffff0c7224 */ /* 0x000fce00078e00ff */
.L_x_158:
        /* <DEDUP_REMOVED lines=11> */
.L_x_153:
[----:B------:R-:W-:-:S06]  /*0270*/  IMAD R18, R15, 0x4, R4 ;  /* 0x000000040f127824 */ /* 0x000fcc00078e0204 */
[----:B------:R-:W5:Y:S01]  /*0280*/  LDL R18, [R18+0x4] ;  /* 0x0000040012127983 */ /* 0x000f620000100800 */
[----:B------:R-:W-:Y:S01]  /*0290*/  IMAD.SHL.U32 R19, R15, 0x20, RZ ;  /* 0x000000200f137824 */ /* 0x000fe200078e00ff */
[----:B------:R-:W-:-:S06]  /*02a0*/  UMOV UR4, URZ ;  /* 0x000000ff00047c82 */ /* 0x000fcc0008000000 */
.L_x_152:
        /* <DEDUP_REMOVED lines=8> */
[----:B------:R-:W3:Y:S04]  /*0330*/  @P1 LDG.E R30, desc[UR6][R16.64+0x24] ;  /* 0x00002406101e1981 */ /* 0x000ee8000c1e1900 */
[----:B------:R-:W4:Y:S04]  /*0340*/  @!P0 LDG.E R20, desc[UR6][R16.64] ;  /* 0x0000000610148981 */ /* 0x000f28000c1e1900 */
[----:B------:R-:W4:Y:S04]  /*0350*/  @P2 LDG.E R34, desc[UR6][R16.64+0x38] ;  /* 0x0000380610222981 */ /* 0x000f28000c1e1900 */
[----:B------:R-:W4:Y:S04]  /*0360*/  @!P0 LDG.E R21, desc[UR6][R16.64+0x4] ;  /* 0x0000040610158981 */ /* 0x000f28000c1e1900 */
[----:B------:R-:W4:Y:S04]  /*0370*/  @!P0 LDG.E R22, desc[UR6][R16.64+0x8] ;  /* 0x0000080610168981 */ /* 0x000f28000c1e1900 */
[----:B------:R-:W4:Y:S04]  /*0380*/  @!P0 LDG.E R23, desc[UR6][R16.64+0xc] ;  /* 0x00000c0610178981 */ /* 0x000f28000c1e1900 */
[----:B------:R-:W4:Y:S04]  /*0390*/  @P3 LDG.E R36, desc[UR6][R16.64+0x4c] ;  /* 0x00004c0610243981 */ /* 0x000f28000c1e1900 */
        /* <DEDUP_REMOVED lines=11> */
[----:B--2---:R-:W-:-:S03]  /*0450*/  @!P0 LOP3.LUT R3, R3, R24, RZ, 0x3c, !PT ;  /* 0x0000001803038212 */ /* 0x004fc600078e3cff */
[----:B------:R-:W2:Y:S01]  /*0460*/  @P3 LDG.E R24, desc[UR6][R16.64+0x44] ;  /* 0x0000440610183981 */ /* 0x000ea2000c1e1900 */
[----:B---3--:R-:W-:-:S03]  /*0470*/  @P1 LOP3.LUT R3, R3, R30, RZ, 0x3c, !PT ;  /* 0x0000001e03031212 */ /* 0x008fc600078e3cff */
[----:B------:R-:W3:Y:S01]  /*0480*/  @P5 LDG.E R30, desc[UR6][R16.64+0x64] ;  /* 0x00006406101e5981 */ /* 0x000ee2000c1e1900 */
[----:B----4-:R-:W-:-:S03]  /*0490*/  @!P0 LOP3.LUT R5, R5, R20, RZ, 0x3c, !PT ;  /* 0x0000001405058212 */ /* 0x010fc600078e3cff */
[----:B------:R-:W4:Y:S01]  /*04a0*/  @P2 LDG.E R20, desc[UR6][R16.64+0x28] ;  /* 0x0000280610142981 */ /* 0x000f22000c1e1900 */
[----:B------:R-:W-:-:S03]  /*04b0*/  @P2 LOP3.LUT R3, R3, R34, RZ, 0x3c, !PT ;  /* 0x0000002203032212 */ /* 0x000fc600078e3cff */
[----:B------:R-:W3:Y:S01]  /*04c0*/  @P6 LDG.E R34, desc[UR6][R16.64+0x78] ;  /* 0x0000780610226981 */ /* 0x000ee2000c1e1900 */
[----:B------:R-:W-:-:S03]  /*04d0*/  @!P0 LOP3.LUT R6, R6, R21, RZ, 0x3c, !PT ;  /* 0x0000001506068212 */ /* 0x000fc600078e3cff */
[----:B------:R-:W3:Y:S01]  /*04e0*/  @P3 LDG.E R21, desc[UR6][R16.64+0x48] ;  /* 0x0000480610153981 */ /* 0x000ee2000c1e1900 */
[----:B------:R-:W-:-:S03]  /*04f0*/  @!P0 LOP3.LUT R7, R7, R22, RZ, 0x3c, !PT ;  /* 0x0000001607078212 */ /* 0x000fc600078e3cff */
[----:B------:R-:W3:Y:S01]  /*0500*/  @P3 LDG.E R22, desc[UR6][R16.64+0x3c] ;  /* 0x00003c0610163981 */ /* 0x000ee2000c1e1900 */
[----:B------:R-:W-:Y:S02]  /*0510*/  @!P0 LOP3.LUT R2, R2, R23, RZ, 0x3c, !PT ;  /* 0x0000001702028212 */ /* 0x000fe400078e3cff */
[----:B------:R-:W-:Y:S01]  /*0520*/  LOP3.LUT P0, RZ, R37, 0x80, RZ, 0xc0, !PT ;  /* 0x0000008025ff7812 */ /* 0x000fe2000780c0ff */
        /* <DEDUP_REMOVED lines=24> */
[----:B------:R-:W3:Y:S04]  /*06b0*/  @P0 LDG.E R41, desc[UR6][R16.64+0x98] ;  /* 0x0000980610290981 */ /* 0x000ee8000c1e1900 */
[----:B------:R-:W3:Y:S04]  /*06c0*/  @P0 LDG.E R42, desc[UR6][R16.64+0x9c] ;  /* 0x00009c06102a0981 */ /* 0x000ee8000c1e1900 */
[----:B------:R-:W3:Y:S01]  /*06d0*/  @P0 LDG.E R38, desc[UR6][R16.64+0x8c] ;  /* 0x00008c0610260981 */ /* 0x000ee2000c1e1900 */
[----:B--2---:R-:W-:Y:S02]  /*06e0*/  @P3 LOP3.LUT R7, R7, R24, RZ, 0x3c, !PT ;  /* 0x0000001807073212 */ /* 0x004fe400078e3cff */
[----:B----4-:R-:W-:-:S02]  /*06f0*/  @P2 LOP3.LUT R5, R5, R20, RZ, 0x3c, !PT ;  /* 0x0000001405052212 */ /* 0x010fc400078e3cff */
[----:B---3--:R-:W-:Y:S02]  /*0700*/  @P3 LOP3.LUT R2, R2, R21, RZ, 0x3c, !PT ;  /* 0x0000001502023212 */ /* 0x008fe400078e3cff */
[----:B------:R-:W-:Y:S02]  /*0710*/  @P3 LOP3.LUT R5, R5, R22, RZ, 0x3c, !PT ;  /* 0x0000001605053212 */ /* 0x000fe400078e3cff */
[----:B------:R-:W-:Y:S02]  /*0720*/  @P4 LOP3.LUT R6, R6, R23, RZ, 0x3c, !PT ;  /* 0x0000001706064212 */ /* 0x000fe400078e3cff */
[----:B------:R-:W-:Y:S02]  /*0730*/  @P4 LOP3.LUT R2, R2, R25, RZ, 0x3c, !PT ;  /* 0x0000001902024212 */ /* 0x000fe400078e3cff */
[----:B------:R-:W-:Y:S02]  /*0740*/  @P4 LOP3.LUT R7, R7, R28, RZ, 0x3c, !PT ;  /* 0x0000001c07074212 */ /* 0x000fe400078e3cff */
[----:B------:R-:W-:-:S04]  /*0750*/  @P4 LOP3.LUT R5, R5, R26, RZ, 0x3c, !PT ;  /* 0x0000001a05054212 */ /* 0x000fc800078e3cff */
[----:B------:R-:W-:Y:S02]  /*0760*/  @P5 LOP3.LUT R5, R5, R30, RZ, 0x3c, !PT ;  /* 0x0000001e05055212 */ /* 0x000fe400078e3cff */
[----:B------:R-:W-:Y:S02]  /*0770*/  @P5 LOP3.LUT R6, R6, R27, RZ, 0x3c, !PT ;  /* 0x0000001b06065212 */ /* 0x000fe400078e3cff */
[----:B------:R-:W-:Y:S02]  /*0780*/  @P5 LOP3.LUT R2, R2, R31, RZ, 0x3c, !PT ;  /* 0x0000001f02025212 */ /* 0x000fe400078e3cff */
[----:B------:R-:W-:Y:S02]  /*0790*/  @P5 LOP3.LUT R7, R7, R32, RZ, 0x3c, !PT ;  /* 0x0000002007075212 */ /* 0x000fe400078e3cff */
[----:B------:R-:W-:Y:S02]  /*07a0*/  @P6 LOP3.LUT R5, R5, R34, RZ, 0x3c, !PT ;  /* 0x0000002205056212 */ /* 0x000fe400078e3cff */
[----:B------:R-:W-:-:S02]  /*07b0*/  @P6 LOP3.LUT R7, R7, R36, RZ, 0x3c, !PT ;  /* 0x0000002407076212 */ /* 0x000fc400078e3cff */
[----:B------:R-:W-:Y:S02]  /*07c0*/  @P6 LOP3.LUT R6, R6, R33, RZ, 0x3c, !PT ;  /* 0x0000002106066212 */ /* 0x000fe400078e3cff */
[----:B------:R-:W-:Y:S02]  /*07d0*/  @P6 LOP3.LUT R2, R2, R35, RZ, 0x3c, !PT ;  /* 0x0000002302026212 */ /* 0x000fe400078e3cff */
[----:B------:R-:W-:Y:S02]  /*07e0*/  @P0 LOP3.LUT R6, R6, R39, RZ, 0x3c, !PT ;  /* 0x0000002706060212 */ /* 0x000fe400078e3cff */
[----:B------:R-:W-:Y:S02]  /*07f0*/  @P0 LOP3.LUT R7, R7, R40, RZ, 0x3c, !PT ;  /* 0x0000002807070212 */ /* 0x000fe400078e3cff */
[----:B------:R-:W-:Y:S02]  /*0800*/  @P0 LOP3.LUT R2, R2, R41, RZ, 0x3c, !PT ;  /* 0x0000002902020212 */ /* 0x000fe400078e3cff */
[----:B------:R-:W-:-:S02]  /*0810*/  @P0 LOP3.LUT R3, R3, R42, RZ, 0x3c, !PT ;  /* 0x0000002a03030212 */ /* 0x000fc400078e3cff */
        /* <DEDUP_REMOVED lines=30> */
[----:B------:R-:W2:Y:S01]  /*0a00*/  @P4 LDG.E R28, desc[UR6][R16.64+0xf0] ;  /* 0x0000f006101c4981 */ /* 0x000ea2000c1e1900 */
[----:B------:R-:W-:-:S03]  /*0a10*/  @P0 LOP3.LUT R6, R6, R23, RZ, 0x3c, !PT ;  /* 0x0000001706060212 */ /* 0x000fc600078e3cff */
[----:B------:R-:W2:Y:S01]  /*0a20*/  @P4 LDG.E R23, desc[UR6][R16.64+0xf4] ;  /* 0x0000f40610174981 */ /* 0x000ea2000c1e1900 */
[----:B------:R-:W-:Y:S02]  /*0a30*/  @P0 LOP3.LUT R2, R2, R25, RZ, 0x3c, !PT ;  /* 0x0000001902020212 */ /* 0x000fe400078e3cff */
[----:B------:R-:W-:Y:S01]  /*0a40*/  LOP3.LUT P0, RZ, R37, 0x8000, RZ, 0xc0, !PT ;  /* 0x0000800025ff7812 */ /* 0x000fe2000780c0ff */
[----:B------:R-:W2:Y:S01]  /*0a50*/  @P4 LDG.E R25, desc[UR6][R16.64+0xfc] ;  /* 0x0000fc0610194981 */ /* 0x000ea2000c1e1900 */
[----:B------:R-:W-:-:S03]  /*0a60*/  @P1 LOP3.LUT R3, R3, R30, RZ, 0x3c, !PT ;  /* 0x0000001e03031212 */ /* 0x000fc600078e3cff */
        /* <DEDUP_REMOVED lines=18> */
[----:B------:R-:W2:Y:S04]  /*0b90*/  @P0 LDG.E R46, desc[UR6][R16.64+0x134] ;  /* 0x00013406102e0981 */ /* 0x000ea8000c1e1900 */
[----:B------:R-:W2:Y:S04]  /*0ba0*/  @P0 LDG.E R48, desc[UR6][R16.64+0x13c] ;  /* 0x00013c0610300981 */ /* 0x000ea8000c1e1900 */
[----:B------:R-:W2:Y:S04]  /*0bb0*/  @P0 LDG.E R37, desc[UR6][R16.64+0x138] ;  /* 0x0001380610250981 */ /* 0x000ea8000c1e1900 */
[----:B------:R-:W2:Y:S01]  /*0bc0*/  @P0 LDG.E R20, desc[UR6][R16.64+0x12c] ;  /* 0x00012c0610140981 */ /* 0x000ea2000c1e1900 */
[----:B------:R-:W-:Y:S01]  /*0bd0*/  @P3 LOP3.LUT R6, R6, R39, RZ, 0x3c, !PT ;  /* 0x0000002706063212 */ /* 0x000fe200078e3cff */
[----:B------:R-:W-:-:S04]  /*0be0*/  UIADD3 UR4, UPT, UPT, UR4, 0x10, URZ ;  /* 0x0000001004047890 */ /* 0x000fc8000fffe0ff */
[----:B------:R-:W-:Y:S01]  /*0bf0*/  UISETP.NE.AND UP0, UPT, UR4, 0x20, UPT ;  /* 0x000000200400788c */ /* 0x000fe2000bf05270 */
[----:B---3--:R-:W-:Y:S02]  /*0c00*/  @P2 LOP3.LUT R5, R5, R22, RZ, 0x3c, !PT ;  /* 0x0000001605052212 */ /* 0x008fe400078e3cff */
[----:B----4-:R-:W-:Y:S02]  /*0c10*/  @P3 LOP3.LUT R3, R3, R26, RZ, 0x3c, !PT ;  /* 0x0000001a03033212 */ /* 0x010fe400078e3cff */
[----:B--2---:R-:W-:-:S04]  /*0c20*/  @P3 LOP3.LUT R5, R5, R24, RZ, 0x3c, !PT ;  /* 0x0000001805053212 */ /* 0x004fc800078e3cff */
        /* <DEDUP_REMOVED lines=19> */
[----:B------:R-:W-:Y:S01]  /*0d60*/  @P0 LOP3.LUT R5, R5, R20, RZ, 0x3c, !PT ;  /* 0x0000001405050212 */ /* 0x000fe200078e3cff */
        /* <DEDUP_REMOVED lines=12> */
[----:B0-----:R-:W-:Y:S02]  /*0e30*/  HFMA2 R5, -RZ, RZ, 0, 0 ;  /* 0x00000000ff057431 */ /* 0x001fe400000001ff */
[----:B------:R-:W-:Y:S02]  /*0e40*/  IMAD.MOV.U32 R15, RZ, RZ, RZ ;  /* 0x000000ffff0f7224 */ /* 0x000fe400078e00ff */
[----:B------:R-:W-:Y:S02]  /*0e50*/  IMAD.U32 R3, RZ, RZ, UR4 ;  /* 0x00000004ff037e24 */ /* 0x000fe4000f8e00ff */
[----:B------:R-:W-:Y:S02]  /*0e60*/  IMAD.U32 R2, RZ, RZ, UR5 ;  /* 0x00000005ff027e24 */ /* 0x000fe4000f8e00ff */
[----:B------:R-:W-:-:S02]  /*0e70*/  IMAD.U32 R7, RZ, RZ, UR4 ;  /* 0x00000004ff077e24 */ /* 0x000fc4000f8e00ff */
[----:B------:R-:W-:-:S07]  /*0e80*/  IMAD.U32 R6, RZ, RZ, UR5 ;  /* 0x00000005ff067e24 */ /* 0x000fce000f8e00ff */
.L_x_155:
[----:B------:R-:W-:-:S06]  /*0e90*/  IMAD R18, R15, 0x4, R4 ;  /* 0x000000040f127824 */ /* 0x000fcc00078e0204 */
[----:B------:R-:W5:Y:S01]  /*0ea0*/  LDL R18, [R18+0x4] ;  /* 0x0000040012127983 */ /* 0x000f620000100800 */
[----:B------:R-:W-:Y:S01]  /*0eb0*/  IMAD.SHL.U32 R19, R15, 0x20, RZ ;  /* 0x000000200f137824 */ /* 0x000fe200078e00ff */
[----:B------:R-:W-:-:S06]  /*0ec0*/  UMOV UR4, URZ ;  /* 0x000000ff00047c82 */ /* 0x000fcc0008000000 */
.L_x_154:
        /* <DEDUP_REMOVED lines=184> */
[----:B-1----:R-:W-:Y:S02]  /*1a50*/  HFMA2 R5, -RZ, RZ, 0, 0 ;  /* 0x00000000ff057431 */ /* 0x002fe400000001ff */
[----:B------:R-:W-:Y:S02]  /*1a60*/  IMAD.MOV.U32 R15, RZ, RZ, RZ ;  /* 0x000000ffff0f7224 */ /* 0x000fe400078e00ff */
[----:B------:R-:W-:Y:S02]  /*1a70*/  IMAD.U32 R3, RZ, RZ, UR4 ;  /* 0x00000004ff037e24 */ /* 0x000fe4000f8e00ff */
[----:B------:R-:W-:Y:S02]  /*1a80*/  IMAD.U32 R2, RZ, RZ, UR5 ;  /* 0x00000005ff027e24 */ /* 0x000fe4000f8e00ff */
[----:B------:R-:W-:-:S02]  /*1a90*/  IMAD.U32 R7, RZ, RZ, UR4 ;  /* 0x00000004ff077e24 */ /* 0x000fc4000f8e00ff */
[----:B------:R-:W-:-:S07]  /*1aa0*/  IMAD.U32 R6, RZ, RZ, UR5 ;  /* 0x00000005ff067e24 */ /* 0x000fce000f8e00ff */
.L_x_157:
[----:B------:R-:W-:-:S06]  /*1ab0*/  IMAD R18, R15, 0x4, R4 ;  /* 0x000000040f127824 */ /* 0x000fcc00078e0204 */
[----:B------:R-:W5:Y:S01]  /*1ac0*/  LDL R18, [R18+0x4] ;  /* 0x0000040012127983 */ /* 0x000f620000100800 */
[----:B------:R-:W-:Y:S01]  /*1ad0*/  IMAD.SHL.U32 R19, R15, 0x20, RZ ;  /* 0x000000200f137824 */ /* 0x000fe200078e00ff */
[----:B------:R-:W-:-:S06]  /*1ae0*/  UMOV UR4, URZ ;  /* 0x000000ff00047c82 */ /* 0x000fcc0008000000 */
.L_x_156:
        /* <DEDUP_REMOVED lines=39> */
[----:B------:R-:W-:-:S03]  /*1d60*/  @!P0 LOP3.LUT R2, R2, R23, RZ, 0x3c, !PT ;  /* 0x0000001702028212 */ /* 0x000fc600078e3cff */
[----:B------:R-:W3:Y:S01]  /*1d70*/  @P3 LDG.E R23, desc[UR6][R16.64+0x48] ;  /* 0x0000480610173981 */ /* 0x000ee2000c1e1900 */
[----:B------:R-:W-:Y:S02]  /*1d80*/  LOP3.LUT P0, RZ, R33, 0x80, RZ, 0xc0, !PT ;  /* 0x0000008021ff7812 */ /* 0x000fe4000780c0ff */
[----:B------:R-:W-:Y:S02]  /*1d90*/  @P3 LOP3.LUT R3, R3, R36, RZ, 0x3c, !PT ;  /* 0x0000002403033212 */ /* 0x000fe400078e3cff */
        /* <DEDUP_REMOVED lines=30> */
[----:B------:R-:W-:-:S02]  /*1f80*/  @P4 LOP3.LUT R2, R2, R27, RZ, 0x3c, !PT ;  /* 0x0000001b02024212 */ /* 0x000fc400078e3cff */
        /* <DEDUP_REMOVED lines=68> */
[----:B------:R-:W4:Y:S04]  /*23d0*/  @P0 LDG.E R50, desc[UR6][R16.64+0x13c] ;  /* 0x00013c0610320981 */ /* 0x000f28000c1e1900 */
[----:B------:R-:W4:Y:S04]  /*23e0*/  @P0 LDG.E R21, desc[UR6][R16.64+0x138] ;  /* 0x0001380610150981 */ /* 0x000f28000c1e1900 */
[----:B------:R-:W4:Y:S01]  /*23f0*/  @P0 LDG.E R46, desc[UR6][R16.64+0x12c] ;  /* 0x00012c06102e0981 */ /* 0x000f22000c1e1900 */
[----:B------:R-:W-:Y:S01]  /*2400*/  @P3 LOP3.LUT R6, R6, R37, RZ, 0x3c, !PT ;  /* 0x0000002506063212 */ /* 0x000fe200078e3cff */
[----:B------:R-:W-:-:S04]  /*2410*/  UIADD3 UR4, UPT, UPT, UR4, 0x10, URZ ;  /* 0x0000001004047890 */ /* 0x000fc8000fffe0ff */
[----:B------:R-:W-:Y:S01]  /*2420*/  UISETP.NE.AND UP0, UPT, UR4, 0x20, UPT ;  /* 0x000000200400788c */ /* 0x000fe2000bf05270 */
[----:B--2---:R-:W-:-:S04]  /*2430*/  @P1 LOP3.LUT R5, R5, R22, RZ, 0x3c, !PT ;  /* 0x0000001605051212 */ /* 0x004fc800078e3cff */
[----:B---3--:R-:W-:-:S04]  /*2440*/  @P2 LOP3.LUT R5, R5, R24, RZ, 0x3c, !PT ;  /* 0x0000001805052212 */ /* 0x008fc800078e3cff */
[----:B----4-:R-:W-:Y:S02]  /*2450*/  @P3 LOP3.LUT R5, R5, R26, RZ, 0x3c, !PT ;  /* 0x0000001a05053212 */ /* 0x010fe400078e3cff */
        /* <DEDUP_REMOVED lines=28> */
.L_x_151:
[----:B------:R-:W-:Y:S05]  /*2620*/  BSYNC.RECONVERGENT B1 ;  /* 0x0000000000017941 */ /* 0x000fea0003800200 */
.L_x_150:
[C---:B------:R-:W-:Y:S01]  /*2630*/  ISETP.GT.U32.AND P0, PT, R11.reuse, 0x3, PT ;  /* 0x000000030b00780c */ /* 0x040fe20003f04070 */
[----:B------:R-:W-:Y:S01]  /*2640*/  VIADD R10, R10, 0x1 ;  /* 0x000000010a0a7836 */ /* 0x000fe20000000000 */
[--C-:B------:R-:W-:Y:S02]  /*2650*/  SHF.R.U64 R11, R11, 0x2, R12.reuse ;  /* 0x000000020b0b7819 */ /* 0x100fe4000000120c */
[----:B------:R-:W-:Y:S02]  /*2660*/  ISETP.GT.U32.AND.EX P0, PT, R12, RZ, PT, P0 ;  /* 0x000000ff0c00720c */ /* 0x000fe40003f04100 */
[----:B------:R-:W-:-:S11]  /*2670*/  SHF.R.U32.HI R12, RZ, 0x2, R12 ;  /* 0x00000002ff0c7819 */ /* 0x000fd6000001160c */
[----:B------:R-:W-:Y:S05]  /*2680*/  @P0 BRA `(.L_x_158) ;  /* 0xffffffd800cc0947 */ /* 0x000fea000383ffff */
.L_x_149:
[----:B------:R-:W-:Y:S05]  /*2690*/  BSYNC.RECONVERGENT B0 ;  /* 0x0000000000007941 */ /* 0x000fea0003800200 */
.L_x_148:
[----:B------:R-:W3:Y:S02]  /*26a0*/  LDC.64 R10, c[0x0][0x3a8] ;  /* 0x0000ea00ff0a7b82 */ /* 0x000ee40000000a00 */
[----:B---3--:R3:W4:Y:S01]  /*26b0*/  LDG.E R15, desc[UR6][R10.64] ;  /* 0x000000060a0f7981 */ /* 0x008722000c1e1900 */
[----:B0-----:R-:W-:Y:S01]  /*26c0*/  SHF.R.U32.HI R4, RZ, 0x2, R5 ;  /* 0x00000002ff047819 */ /* 0x001fe20000011605 */
[----:B------:R-:W-:Y:S02]  /*26d0*/  IMAD.MOV.U32 R16, RZ, RZ, R7 ;  /* 0x000000ffff107224 */ /* 0x000fe400078e0007 */
[----:B------:R-:W-:Y:S01]  /*26e0*/  IMAD.MOV.U32 R17, RZ, RZ, R2 ;  /* 0x000000ffff117224 */ /* 0x000fe200078e0002 */
[----:B------:R-:W-:Y:S01]  /*26f0*/  LOP3.LUT R4, R4, R5, RZ, 0x3c, !PT ;  /* 0x0000000504047212 */ /* 0x000fe200078e3cff */
[----:B------:R-:W-:Y:S01]  /*2700*/  STL.64 [R1+0x338], RZ ;  /* 0x000338ff01007387 */ /* 0x000fe20000100a00 */
[----:B-12---:R-:W-:Y:S01]  /*2710*/  SHF.L.U32 R5, R3, 0x4, RZ ;  /* 0x0000000403057819 */ /* 0x006fe200000006ff */
[----:B------:R-:W-:-:S02]  /*2720*/  IMAD.MOV.U32 R9, RZ, RZ, R6 ;  /* 0x000000ffff097224 */ /* 0x000fc400078e0006 */
[----:B------:R-:W-:Y:S01]  /*2730*/  IMAD.SHL.U32 R8, R4, 0x2, RZ ;  /* 0x0000000204087824 */ /* 0x000fe200078e00ff */
[----:B------:R-:W-:Y:S01]  /*2740*/  STL.64 [R1+0x328], R16 ;  /* 0x0003281001007387 */ /* 0x000fe20000100a00 */
[----:B---3--:R-:W-:-:S03]  /*2750*/  IMAD.MOV.U32 R10, RZ, RZ, 0x2f800000 ;  /* 0x2f800000ff0a7424 */ /* 0x008fc600078e00ff */
[----:B------:R-:W-:Y:S01]  /*2760*/  LOP3.LUT R12, R4, R8, R5, 0x96, !PT ;  /* 0x00000008040c7212 */ /* 0x000fe200078e9605 */
[----:B------:R-:W-:Y:S01]  /*2770*/  STL [R1+0x340], RZ ;  /* 0x000340ff01007387 */ /* 0x000fe20000100800 */
[----:B------:R-:W-:Y:S02]  /*2780*/  VIADD R8, R13, 0x6a788e ;  /* 0x006a788e0d087836 */ /* 0x000fe40000000000 */
[----:B------:R-:W-:Y:S01]  /*2790*/  LOP3.LUT R5, R12, R3, RZ, 0x3c, !PT ;  /* 0x000000030c057212 */ /* 0x000fe200078e3cff */
[----:B------:R-:W-:Y:S01]  /*27a0*/  STL.64 [R1+0x348], RZ ;  /* 0x000348ff01007387 */ /* 0x000fe20000100a00 */
[----:B------:R-:W-:-:S03]  /*27b0*/  IMAD.MOV.U32 R4, RZ, RZ, R3 ;  /* 0x000000ffff047224 */ /* 0x000fc600078e0003 */
[----:B------:R-:W-:Y:S01]  /*27c0*/  IMAD.IADD R11, R5, 0x1, R8 ;  /* 0x00000001050b7824 */ /* 0x000fe200078e0208 */
[----:B------:R0:W-:Y:S04]  /*27d0*/  STL.64 [R1+0x320], R8 ;  /* 0x0003200801007387 */ /* 0x0001e80000100a00 */
[----:B------:R-:W-:Y:S01]  /*27e0*/  I2FP.F32.U32 R11, R11 ;  /* 0x0000000b000b7245 */ /* 0x000fe20000201000 */
[----:B------:R1:W-:Y:S04]  /*27f0*/  STL.64 [R1+0x330], R4 ;  /* 0x0003300401007387 */ /* 0x0003e80000100a00 */
[----:B0-----:R-:W-:Y:S01]  /*2800*/  FFMA R9, R11, R10, 1.1641532182693481445e-10 ;  /* 0x2f0000000b097423 */ /* 0x001fe2000000000a */
[----:B-1----:R-:W-:-:S02]  /*2810*/  IADD3 R4, PT, PT, R1, 0x350, RZ ;  /* 0x0000035001047810 */ /* 0x002fc40007ffe0ff */
[C---:B----4-:R-:W-:Y:S01]  /*2820*/  ISETP.GE.AND P0, PT, R15.reuse, 0x1, PT ;  /* 0x000000010f00780c */ /* 0x050fe20003f06270 */
[----:B------:R-:W-:-:S05]  /*2830*/  VIADD R12, R15, 0xffffffff ;  /* 0xffffffff0f0c7836 */ /* 0x000fca0000000000 */
[----:B------:R-:W-:-:S05]  /*2840*/  I2FP.F32.S32 R12, R12 ;  /* 0x0000000c000c7245 */ /* 0x000fca0000201400 */
[----:B------:R-:W-:Y:S02]  /*2850*/  FMUL R9, R9, R12 ;  /* 0x0000000c09097220 */ /* 0x000fe40000400000 */
[----:B------:R-:W-:Y:S05]  /*2860*/  @!P0 BRA `(.L_x_159) ;  /* 0x0000000800308947 */ /* 0x000fea0003800000 */
[C---:B------:R-:W-:Y:S01]  /*2870*/  ISETP.GE.U32.AND P0, PT, R15.reuse, 0x4, PT ;  /* 0x000000040f00780c */ /* 0x040fe20003f06070 */
[----:B------:R-:W-:Y:S01]  /*2880*/  IMAD.MOV.U32 R11, RZ, RZ, RZ ;  /* 0x000000ffff0b7224 */ /* 0x000fe200078e00ff */
[----:B------:R-:W-:Y:S01]  /*2890*/  LOP3.LUT R25, R15, 0x3, RZ, 0xc0, !PT ;  /* 0x000000030f197812 */ /* 0x000fe200078ec0ff */
[----:B------:R-:W-:Y:S02]  /*28a0*/  IMAD.MOV.U32 R20, RZ, RZ, R3 ;  /* 0x000000ffff147224 */ /* 0x000fe400078e0003 */
[----:B------:R-:W-:-:S08]  /*28b0*/  IMAD.MOV.U32 R12, RZ, RZ, R2 ;  /* 0x000000ffff0c7224 */ /* 0x000fd000078e0002 */
[----:B------:R-:W-:Y:S05]  /*28c0*/  @!P0 BRA `(.L_x_160) ;  /* 0x0000000000f88947 */ /* 0x000fea0003800000 */
[----:B------:R-:W-:Y:S01]  /*28d0*/  LOP3.LUT R11, R15, 0x7ffffffc, RZ, 0xc0, !PT ;  /* 0x7ffffffc0f0b7812 */ /* 0x000fe200078ec0ff */
[----:B------:R-:W-:Y:S02]  /*28e0*/  IMAD.MOV.U32 R12, RZ, RZ, R7 ;  /* 0x000000ffff0c7224 */ /* 0x000fe400078e0007 */
[----:B------:R-:W-:Y:S02]  /*28f0*/  IMAD.MOV.U32 R24, RZ, RZ, R6 ;  /* 0x000000ffff187224 */ /* 0x000fe400078e0006 */
[----:B------:R-:W-:Y:S02]  /*2900*/  VIADD R6, R13, 0x8097a2 ;  /* 0x008097a20d067836 */ /* 0x000fe40000000000 */
[----:B------:R-:W-:Y:S02]  /*2910*/  VIADD R7, R1, 0x360 ;  /* 0x0000036001077836 */ /* 0x000fe40000000000 */
[----:B------:R-:W-:-:S07]  /*2920*/  IMAD.MOV R8, RZ, RZ, -R11 ;  /* 0x000000ffff087224 */ /* 0x000fce00078e0a0b */
.L_x_161:
[----:B------:R-:W-:Y:S01]  /*2930*/  SHF.R.U32.HI R13, RZ, 0x2, R24 ;  /* 0x00000002ff0d7819 */ /* 0x000fe20000011618 */
[----:B------:R-:W-:Y:S01]  /*2940*/  IMAD.SHL.U32 R16, R5, 0x10, RZ ;  /* 0x0000001005107824 */ /* 0x000fe200078e00ff */
[----:B------:R-:W-:Y:S01]  /*2950*/  SHF.R.U32.HI R19, RZ, 0x2, R12 ;  /* 0x00000002ff137819 */ /* 0x000fe2000001160c */
[----:B------:R-:W-:Y:S01]  /*2960*/  VIADD R8, R8, 0x4 ;  /* 0x0000000408087836 */ /* 0x000fe20000000000 */
[----:B------:R-:W-:Y:S01]  /*2970*/  LOP3.LUT R13, R13, R24, RZ, 0x3c, !PT ;  /* 0x000000180d0d7212 */ /* 0x000fe200078e3cff */
[----:B------:R-:W-:Y:S01]  /*2980*/  IMAD.MOV.U32 R24, RZ, RZ, R5 ;  /* 0x000000ffff187224 */ /* 0x000fe200078e0005 */
[----:B------:R-:W-:Y:S02]  /*2990*/  LOP3.LUT R19, R19, R12, RZ, 0x3c, !PT ;  /* 0x0000000c13137212 */ /* 0x000fe400078e3cff */
[----:B------:R-:W-:Y:S02]  /*29a0*/  SHF.L.U32 R17, R13, 0x1, RZ ;  /* 0x000000010d117819 */ /* 0x000fe400000006ff */
[----:B------:R-:W-:-:S02]  /*29b0*/  SHF.R.U32.HI R20, RZ, 0x2, R3 ;  /* 0x00000002ff147819 */ /* 0x000fc40000011603 */
[----:B------:R-:W-:Y:S02]  /*29c0*/  LOP3.LUT R16, R13, R17, R16, 0x96, !PT ;  /* 0x000000110d107212 */ /* 0x000fe400078e9610 */
[----:B------:R-:W-:Y:S02]  /*29d0*/  SHF.R.U32.HI R17, RZ, 0x2, R2 ;  /* 0x00000002ff117819 */ /* 0x000fe40000011602 */
[----:B------:R-:W-:Y:S01]  /*29e0*/  LOP3.LUT R13, R16, R5, RZ, 0x3c, !PT ;  /* 0x00000005100d7212 */ /* 0x000fe200078e3cff */
[----:B------:R-:W-:Y:S01]  /*29f0*/  IMAD.SHL.U32 R16, R19, 0x2, RZ ;  /* 0x0000000213107824 */ /* 0x000fe200078e00ff */
[----:B------:R-:W-:Y:S02]  /*2a00*/  LOP3.LUT R17, R17, R2, RZ, 0x3c, !PT ;  /* 0x0000000211117212 */ /* 0x000fe400078e3cff */
[----:B------:R-:W-:Y:S01]  /*2a10*/  LOP3.LUT R20, R20, R3, RZ, 0x3c, !PT ;  /* 0x0000000314147212 */ /* 0x000fe200078e3cff */
[----:B------:R-:W-:Y:S01]  /*2a20*/  IMAD.SHL.U32 R12, R13, 0x10, RZ ;  /* 0x000000100d0c7824 */ /* 0x000fe200078e00ff */
[----:B------:R-:W-:Y:S01]  /*2a30*/  ISETP.NE.AND P0, PT, R8, RZ, PT ;  /* 0x000000ff0800720c */ /* 0x000fe20003f05270 */
[----:B------:R-:W-:Y:S01]  /*2a40*/  IMAD.SHL.U32 R18, R17, 0x2, RZ ;  /* 0x0000000211127824 */ /* 0x000fe200078e00ff */
[----:B------:R-:W-:-:S02]  /*2a50*/  MOV R26, R6 ;  /* 0x00000006001a7202 */ /* 0x000fc40000000f00 */
[----:B------:R-:W-:-:S04]  /*2a60*/  LOP3.LUT R12, R19, R16, R12, 0x96, !PT ;  /* 0x00000010130c7212 */ /* 0x000fc800078e960c */
[----:B------:R-:W-:Y:S02]  /*2a70*/  LOP3.LUT R2, R12, R13, RZ, 0x3c, !PT ;  /* 0x0000000d0c027212 */ /* 0x000fe400078e3cff */
[----:B------:R-:W-:-:S03]  /*2a80*/  IADD3 R12, PT, PT, R6, -0x10974f, R13 ;  /* 0xffef68b1060c7810 */ /* 0x000fc60007ffe00d */
[----:B------:R-:W-:Y:S01]  /*2a90*/  IMAD.SHL.U32 R16, R2, 0x10, RZ ;  /* 0x0000001002107824 */ /* 0x000fe200078e00ff */
[----:B------:R-:W-:Y:S02]  /*2aa0*/  I2FP.F32.U32 R3, R12 ;  /* 0x0000000c00037245 */ /* 0x000fe40000201000 */
[----:B------:R-:W-:Y:S02]  /*2ab0*/  IADD3 R12, PT, PT, R6, -0xb0f8a, R2 ;  /* 0xfff4f076060c7810 */ /* 0x000fe40007ffe002 */
[----:B------:R-:W-:Y:S01]  /*2ac0*/  LOP3.LUT R17, R17, R18, R16, 0x96, !PT ;  /* 0x0000001211117212 */ /* 0x000fe200078e9610 */
[----:B------:R-:W-:Y:S01]  /*2ad0*/  IMAD.SHL.U32 R18, R20, 0x2, RZ ;  /* 0x0000000214127824 */ /* 0x000fe200078e00ff */
[----:B------:R-:W-:Y:S01]  /*2ae0*/  I2FP.F32.U32 R19, R12 ;  /* 0x0000000c00137245 */ /* 0x000fe20000201000 */
[----:B------:R-:W-:Y:S01]  /*2af0*/  FFMA R3, R3, R10, 1.1641532182693481445e-10 ;  /* 0x2f00000003037423 */ /* 0x000fe2000000000a */
[----:B------:R-:W-:-:S03]  /*2b00*/  LOP3.LUT R27, R17, R2, RZ, 0x3c, !PT ;  /* 0x00000002111b7212 */ /* 0x000fc600078e3cff */
[----:B------:R-:W-:Y:S01]  /*2b10*/  FFMA R19, R19, R10, 1.1641532182693481445e-10 ;  /* 0x2f00000013137423 */ /* 0x000fe2000000000a */
[----:B------:R-:W-:Y:S01]  /*2b20*/  IADD3 R12, PT, PT, R6, -0x587c5, R27 ;  /* 0xfffa783b060c7810 */ /* 0x000fe20007ffe01b */
[----:B------:R-:W-:Y:S01]  /*2b30*/  IMAD.SHL.U32 R21, R27, 0x10, RZ ;  /* 0x000000101b157824 */ /* 0x000fe200078e00ff */
[----:B------:R0:W-:Y:S04]  /*2b40*/  F2F.F64.F32 R16, R3 ;  /* 0x0000000300107310 */ /* 0x0001e80000201800 */
[----:B------:R-:W-:Y:S02]  /*2b50*/  LOP3.LUT R18, R20, R18, R21, 0x96, !PT ;  /* 0x0000001214127212 */ /* 0x000fe400078e9615 */
[----:B------:R-:W-:Y:S02]  /*2b60*/  I2FP.F32.U32 R21, R12 ;  /* 0x0000000c00157245 */ /* 0x000fe40000201000 */
[----:B------:R-:W-:Y:S01]  /*2b70*/  LOP3.LUT R5, R18, R27, RZ, 0x3c, !PT ;  /* 0x0000001b12057212 */ /* 0x000fe200078e3cff */
[----:B0-----:R-:W-:Y:S01]  /*2b80*/  IMAD.MOV.U32 R3, RZ, RZ, R27 ;  /* 0x000000ffff037224 */ /* 0x001fe200078e001b */
[----:B------:R-:W0:Y:S01]  /*2b90*/  F2F.F64.F32 R18, R19 ;  /* 0x0000001300127310 */ /* 0x000e220000201800 */
[----:B------:R-:W-:-:S02]  /*2ba0*/  FFMA R21, R21, R10, 1.1641532182693481445e-10 ;  /* 0x2f00000015157423 */ /* 0x000fc4000000000a */
[----:B------:R-:W-:Y:S02]  /*2bb0*/  IMAD.IADD R12, R5, 0x1, R6 ;  /* 0x00000001050c7824 */ /* 0x000fe400078e0206 */
[----:B------:R-:W-:-:S03]  /*2bc0*/  VIADD R6, R6, 0x161f14 ;  /* 0x00161f1406067836 */ /* 0x000fc60000000000 */
[----:B------:R-:W-:Y:S01]  /*2bd0*/  I2FP.F32.U32 R23, R12 ;  /* 0x0000000c00177245 */ /* 0x000fe20000201000 */
[----:B------:R-:W-:Y:S01]  /*2be0*/  F2F.F64.F32 R20, R21 ;  /* 0x0000001500147310 */ /* 0x000fe20000201800 */
[----:B------:R-:W-:-:S03]  /*2bf0*/  IMAD.MOV.U32 R12, RZ, RZ, R13 ;  /* 0x000000ffff0c7224 */ /* 0x000fc600078e000d */
[----:B------:R-:W-:Y:S01]  /*2c00*/  FFMA R23, R23, R10, 1.1641532182693481445e-10 ;  /* 0x2f00000017177423 */ /* 0x000fe2000000000a */
[----:B0-----:R-:W-:Y:S05]  /*2c10*/  STL.128 [R7+-0x10], R16 ;  /* 0xfffff01007007387 */ /* 0x001fea0000100c00 */
[----:B------:R-:W0:Y:S02]  /*2c20*/  F2F.F64.F32 R22, R23 ;  /* 0x0000001700167310 */ /* 0x000e240000201800 */
[----:B0-----:R0:W-:Y:S02]  /*2c30*/  STL.128 [R7], R20 ;  /* 0x0000001407007387 */ /* 0x0011e40000100c00 */
[----:B0-----:R-:W-:Y:S01]  /*2c40*/  VIADD R7, R7, 0x20 ;  /* 0x0000002007077836 */ /* 0x001fe20000000000 */
[----:B------:R-:W-:Y:S06]  /*2c50*/  @P0 BRA `(.L_x_161) ;  /* 0xfffffffc00340947 */ /* 0x000fec000383ffff */
[----:B------:R-:W-:Y:S02]  /*2c60*/  IMAD.MOV.U32 R12, RZ, RZ, R2 ;  /* 0x000000ffff0c7224 */ /* 0x000fe400078e0002 */
[----:B------:R-:W-:Y:S02]  /*2c70*/  IMAD.MOV.U32 R20, RZ, RZ, R27 ;  /* 0x000000ffff147224 */ /* 0x000fe400078e001b */
[----:B------:R-:W-:Y:S02]  /*2c80*/  IMAD.MOV.U32 R6, RZ, RZ, R24 ;  /* 0x000000ffff067224 */ /* 0x000fe400078e0018 */
[----:B------:R-:W-:Y:S02]  /*2c90*/  IMAD.MOV.U32 R8, RZ, RZ, R26 ;  /* 0x000000ffff087224 */ /* 0x000fe400078e001a */
[----:B------:R-:W-:-:S07]  /*2ca0*/  IMAD.MOV.U32 R7, RZ, RZ, R13 ;  /* 0x000000ffff077224 */ /* 0x000fce00078e000d */
.L_x_160:
[----:B------:R-:W-:Y:S01]  /*2cb0*/  ISETP.NE.AND P0, PT, R25, RZ, PT ;  /* 0x000000ff1900720c */ /* 0x000fe20003f05270 */
[----:B------:R-:W-:Y:S01]  /*2cc0*/  IMAD.MOV.U32 R2, RZ, RZ, R12 ;  /* 0x000000ffff027224 */ /* 0x000fe200078e000c */
[----:B------:R-:W-:-:S11]  /*2cd0*/  MOV R3, R20 ;  /* 0x0000001400037202 */ /* 0x000fd60000000f00 */
[----:B------:R-:W-:Y:S05]  /*2ce0*/  @!P0 BRA `(.L_x_162) ;  /* 0x0000000000ec8947 */ /* 0x000fea0003800000 */
[----:B------:R-:W-:Y:S01]  /*2cf0*/  ISETP.NE.AND P0, PT, R25, 0x1, PT ;  /* 0x000000011900780c */ /* 0x000fe20003f05270 */
[----:B------:R-:W-:Y:S01]  /*2d00*/  IMAD.MOV.U32 R21, RZ, RZ, R5 ;  /* 0x000000ffff157224 */ /* 0x000fe200078e0005 */
[----:B------:R-:W-:Y:S01]  /*2d10*/  LOP3.LUT R2, R15, 0x1, RZ, 0xc0, !PT ;  /* 0x000000010f027812 */ /* 0x000fe200078ec0ff */
[----:B------:R-:W-:Y:S02]  /*2d20*/  IMAD.MOV.U32 R13, RZ, RZ, R20 ;  /* 0x000000ffff0d7224 */ /* 0x000fe400078e0014 */
[----:B------:R-:W-:Y:S01]  /*2d30*/  IMAD.MOV.U32 R22, RZ, RZ, R12 ;  /* 0x000000ffff167224 */ /* 0x000fe200078e000c */
[----:B------:R-:W-:Y:S01]  /*2d40*/  ISETP.NE.U32.AND P1, PT, R2, 0x1, PT ;  /* 0x000000010200780c */ /* 0x000fe20003f25070 */
[----:B------:R-:W-:Y:S02]  /*2d50*/  IMAD.MOV.U32 R23, RZ, RZ, R7 ;  /* 0x000000ffff177224 */ /* 0x000fe400078e0007 */
[----:B------:R-:W-:Y:S02]  /*2d60*/  IMAD.MOV.U32 R2, RZ, RZ, R5 ;  /* 0x000000ffff027224 */ /* 0x000fe400078e0005 */
[----:B------:R-:W-:-:S02]  /*2d70*/  IMAD.MOV.U32 R24, RZ, RZ, R6 ;  /* 0x000000ffff187224 */ /* 0x000fc400078e0006 */
[----:B------:R-:W-:Y:S06]  /*2d80*/  @!P0 BRA `(.L_x_163) ;  /* 0x0000000000708947 */ /* 0x000fec0003800000 */
[----:B------:R-:W-:Y:S01]  /*2d90*/  SHF.R.U32.HI R3, RZ, 0x2, R6 ;  /* 0x00000002ff037819 */ /* 0x000fe20000011606 */
[----:B------:R-:W-:Y:S01]  /*2da0*/  IMAD.MOV.U32 R22, RZ, RZ, R5 ;  /* 0x000000ffff167224 */ /* 0x000fe200078e0005 */
[----:B------:R-:W-:Y:S01]  /*2db0*/  SHF.R.U32.HI R16, RZ, 0x2, R7 ;  /* 0x00000002ff107819 */ /* 0x000fe20000011607 */
[----:B------:R-:W-:Y:S01]  /*2dc0*/  IMAD.MOV.U32 R23, RZ, RZ, R20 ;  /* 0x000000ffff177224 */ /* 0x000fe200078e0014 */
[----:B------:R-:W-:Y:S01]  /*2dd0*/  LOP3.LUT R3, R3, R6, RZ, 0x3c, !PT ;  /* 0x0000000603037212 */ /* 0x000fe200078e3cff */
[----:B------:R-:W-:Y:S01]  /*2de0*/  IMAD.SHL.U32 R6, R5, 0x10, RZ ;  /* 0x0000001005067824 */ /* 0x000fe200078e00ff */
[----:B------:R-:W-:Y:S01]  /*2df0*/  LOP3.LUT R16, R16, R7, RZ, 0x3c, !PT ;  /* 0x0000000710107212 */ /* 0x000fe200078e3cff */
[----:B------:R-:W-:Y:S02]  /*2e00*/  IMAD R7, R11, 0x8, R4 ;  /* 0x000000080b077824 */ /* 0x000fe400078e0204 */
[----:B------:R-:W-:Y:S02]  /*2e10*/  IMAD.SHL.U32 R13, R3, 0x2, RZ ;  /* 0x00000002030d7824 */ /* 0x000fe400078e00ff */
[----:B------:R-:W-:-:S02]  /*2e20*/  IMAD.MOV.U32 R24, RZ, RZ, R12 ;  /* 0x000000ffff187224 */ /* 0x000fc400078e000c */
[----:B------:R-:W-:Y:S01]  /*2e30*/  VIADD R11, R11, 0x2 ;  /* 0x000000020b0b7836 */ /* 0x000fe20000000000 */
[----:B------:R-:W-:-:S04]  /*2e40*/  LOP3.LUT R6, R3, R13, R6, 0x96, !PT ;  /* 0x0000000d03067212 */ /* 0x000fc800078e9606 */
[----:B------:R-:W-:Y:S02]  /*2e50*/  LOP3.LUT R13, R6, R5, RZ, 0x3c, !PT ;  /* 0x00000005060d7212 */ /* 0x000fe400078e3cff */
[----:B------:R-:W-:-:S03]  /*2e60*/  SHF.L.U32 R6, R16, 0x1, RZ ;  /* 0x0000000110067819 */ /* 0x000fc600000006ff */
[----:B------:R-:W-:-:S05]  /*2e70*/  IMAD.SHL.U32 R3, R13, 0x10, RZ ;  /* 0x000000100d037824 */ /* 0x000fca00078e00ff */
[----:B------:R-:W-:Y:S02]  /*2e80*/  LOP3.LUT R6, R16, R6, R3, 0x96, !PT ;  /* 0x0000000610067212 */ /* 0x000fe400078e9603 */
[C---:B------:R-:W-:Y:S01]  /*2e90*/  IADD3 R3, PT, PT, R8.reuse, 0x587c5, R13 ;  /* 0x000587c508037810 */ /* 0x040fe20007ffe00d */
[----:B------:R-:W-:Y:S01]  /*2ea0*/  VIADD R8, R8, 0xb0f8a ;  /* 0x000b0f8a08087836 */ /* 0x000fe20000000000 */
[----:B------:R-:W-:Y:S02]  /*2eb0*/  LOP3.LUT R21, R6, R13, RZ, 0x3c, !PT ;  /* 0x0000000d06157212 */ /* 0x000fe400078e3cff */
[----:B------:R-:W-:-:S03]  /*2ec0*/  I2FP.F32.U32 R3, R3 ;  /* 0x0000000300037245 */ /* 0x000fc60000201000 */
[----:B------:R-:W-:Y:S02]  /*2ed0*/  IMAD.IADD R6, R21, 0x1, R8 ;  /* 0x0000000115067824 */ /* 0x000fe400078e0208 */
[----:B------:R-:W-:-:S03]  /*2ee0*/  FFMA R16, R3, R10, 1.1641532182693481445e-10 ;  /* 0x2f00000003107423 */ /* 0x000fc6000000000a */
[----:B------:R-:W-:-:S03]  /*2ef0*/  I2FP.F32.U32 R3, R6 ;  /* 0x0000000600037245 */ /* 0x000fc60000201000 */
[----:B------:R-:W-:Y:S02]  /*2f00*/  F2F.F64.F32 R16, R16 ;  /* 0x0000001000107310 */ /* 0x000fe40000201800 */
[----:B------:R-:W-:Y:S01]  /*2f10*/  FFMA R18, R3, R10, 1.1641532182693481445e-10 ;  /* 0x2f00000003127423 */ /* 0x000fe2000000000a */
[----:B------:R-:W-:-:S05]  /*2f20*/  IMAD.MOV.U32 R3, RZ, RZ, R13 ;  /* 0x000000ffff037224 */ /* 0x000fca00078e000d */
[----:B------:R-:W0:Y:S02]  /*2f30*/  F2F.F64.F32 R18, R18 ;  /* 0x0000001200127310 */ /* 0x000e240000201800 */
[----:B0-----:R0:W-:Y:S02]  /*2f40*/  STL.128 [R7], R16 ;  /* 0x0000001007007387 */ /* 0x0011e40000100c00 */
.L_x_163:
[----:B0-----:R-:W-:Y:S01]  /*2f50*/  MOV R7, R20 ;  /* 0x0000001400077202 */ /* 0x001fe20000000f00 */
[----:B------:R-:W-:Y:S02]  /*2f60*/  IMAD.MOV.U32 R6, RZ, RZ, R12 ;  /* 0x000000ffff067224 */ /* 0x000fe400078e000c */
[----:B------:R-:W-:Y:S01]  /*2f70*/  IMAD.MOV.U32 R5, RZ, RZ, R21 ;  /* 0x000000ffff057224 */ /* 0x000fe200078e0015 */
[----:B------:R-:W-:Y:S06]  /*2f80*/  @P1 BRA `(.L_x_162) ;  /* 0x0000000000441947 */ /* 0x000fec0003800000 */
[----:B------:R-:W-:Y:S01]  /*2f90*/  SHF.R.U32.HI R3, RZ, 0x2, R24 ;  /* 0x00000002ff037819 */ /* 0x000fe20000011618 */
[----:B------:R-:W-:Y:S01]  /*2fa0*/  IMAD.SHL.U32 R2, R21, 0x10, RZ ;  /* 0x0000001015027824 */ /* 0x000fe200078e00ff */
[----:B------:R-:W-:Y:S01]  /*2fb0*/  MOV R7, R22 ;  /* 0x0000001600077202 */ /* 0x000fe20000000f00 */
[----:B------:R-:W-:Y:S01]  /*2fc0*/  VIADD R8, R8, 0x587c5 ;  /* 0x000587c508087836 */ /* 0x000fe20000000000 */
[----:B------:R-:W-:Y:S01]  /*2fd0*/  LOP3.LUT R3, R3, R24, RZ, 0x3c, !PT ;  /* 0x0000001803037212 */ /* 0x000fe200078e3cff */
[----:B------:R-:W-:Y:S02]  /*2fe0*/  IMAD R11, R11, 0x8, R4 ;  /* 0x000000080b0b7824 */ /* 0x000fe400078e0204 */
[----:B------:R-:W-:Y:S02]  /*2ff0*/  IMAD.MOV.U32 R6, RZ, RZ, R23 ;  /* 0x000000ffff067224 */ /* 0x000fe400078e0017 */
[----:B------:R-:W-:-:S05]  /*3000*/  IMAD.SHL.U32 R5, R3, 0x2, RZ ;  /* 0x0000000203057824 */ /* 0x000fca00078e00ff */
[----:B------:R-:W-:-:S04]  /*3010*/  LOP3.LUT R2, R3, R5, R2, 0x96, !PT ;  /* 0x0000000503027212 */ /* 0x000fc800078e9602 */
[----:B------:R-:W-:-:S05]  /*3020*/  LOP3.LUT R5, R2, R21, RZ, 0x3c, !PT ;  /* 0x0000001502057212 */ /* 0x000fca00078e3cff */
[----:B------:R-:W-:-:S05]  /*3030*/  IMAD.IADD R2, R5, 0x1, R8 ;  /* 0x0000000105027824 */ /* 0x000fca00078e0208 */
[----:B------:R-:W-:Y:S01]  /*3040*/  I2FP.F32.U32 R3, R2 ;  /* 0x0000000200037245 */ /* 0x000fe20000201000 */
[----:B------:R-:W-:-:S04]  /*3050*/  IMAD.MOV.U32 R2, RZ, RZ, R13 ;  /* 0x000000ffff027224 */ /* 0x000fc800078e000d */
[----:B------:R-:W-:Y:S01]  /*3060*/  FFMA R16, R3, R10, 1.1641532182693481445e-10 ;  /* 0x2f00000003107423 */ /* 0x000fe2000000000a */
[----:B------:R-:W-:-:S05]  /*3070*/  IMAD.MOV.U32 R3, RZ, RZ, R21 ;  /* 0x000000ffff037224 */ /* 0x000fca00078e0015 */
[----:B------:R-:W0:Y:S02]  /*3080*/  F2F.F64.F32 R16, R16 ;  /* 0x0000001000107310 */ /* 0x000e240000201800 */
[----:B0-----:R0:W-:Y:S02]  /*3090*/  STL.64 [R11], R16 ;  /* 0x000000100b007387 */ /* 0x0011e40000100a00 */
.L_x_162:
[----:B------:R-:W-:Y:S02]  /*30a0*/  IMAD.MOV.U32 R10, RZ, RZ, R7 ;  /* 0x000000ffff0a7224 */ /* 0x000fe400078e0007 */
[----:B0-----:R-:W-:Y:S02]  /*30b0*/  IMAD.MOV.U32 R11, RZ, RZ, R2 ;  /* 0x000000ffff0b7224 */ /* 0x001fe400078e0002 */
[----:B------:R-:W-:Y:S02]  /*30c0*/  IMAD.MOV.U32 R12, RZ, RZ, R3 ;  /* 0x000000ffff0c7224 */ /* 0x000fe400078e0003 */
[----:B------:R-:W-:Y:S01]  /*30d0*/  IMAD.MOV.U32 R13, RZ, RZ, R5 ;  /* 0x000000ffff0d7224 */ /* 0x000fe200078e0005 */
[----:B------:R0:W-:Y:S01]  /*30e0*/  STL.64 [R1+0x328], R10 ;  /* 0x0003280a01007387 */ /* 0x0001e20000100a00 */
[----:B------:R-:W-:Y:S02]  /*30f0*/  IMAD.MOV.U32 R16, RZ, RZ, R8 ;  /* 0x000000ffff107224 */ /* 0x000fe400078e0008 */
[----:B------:R-:W-:Y:S01]  /*3100*/  IMAD.MOV.U32 R17, RZ, RZ, R6 ;  /* 0x000000ffff117224 */ /* 0x000fe200078e0006 */
[----:B------:R0:W-:Y:S04]  /*3110*/  STL.64 [R1+0x330], R12 ;  /* 0x0003300c01007387 */ /* 0x0001e80000100a00 */
[----:B------:R0:W-:Y:S02]  /*3120*/  STL.64 [R1+0x320], R16 ;  /* 0x0003201001007387 */ /* 0x0001e40000100a00 */
.L_x_159:
[----:B0-----:R-:W0:Y:S08]  /*3130*/  LDC.64 R16, c[0x0][0x388] ;  /* 0x0000e200ff107b82 */ /* 0x001e300000000a00 */
[----:B------:R-:W1:Y:S01]  /*3140*/  LDC.64 R10, c[0x0][0x3b8] ;  /* 0x0000ee00ff0a7b82 */ /* 0x000e620000000a00 */
[----:B0-----:R-:W2:Y:S04]  /*3150*/  LDG.E R16, desc[UR6][R16.64] ;  /* 0x0000000610107981 */ /* 0x001ea8000c1e1900 */
[----:B-1----:R-:W3:Y:S01]  /*3160*/  LDG.E R10, desc[UR6][R10.64] ;  /* 0x000000060a0a7981 */ /* 0x002ee2000c1e1900 */
[----:B------:R-:W-:Y:S01]  /*3170*/  PLOP3.LUT P0, PT, PT, PT, PT, 0x8, 0x80 ;  /* 0x000000000080781c */ /* 0x000fe20003f0e170 */
[----:B------:R-:W-:Y:S01]  /*3180*/  IMAD.MOV.U32 R12, RZ, RZ, RZ ;  /* 0x000000ffff0c7224 */ /* 0x000fe200078e00ff */
[----:B--2---:R-:W-:Y:S01]  /*3190*/  ISETP.NE.AND P1, PT, R16, 0x1, PT ;  /* 0x000000011000780c */ /* 0x004fe20003f25270 */
[----:B---3--:R-:W-:-:S12]  /*31a0*/  IMAD R15, R15, R10, RZ ;  /* 0x0000000a0f0f7224 */ /* 0x008fd800078e02ff */
[----:B------:R-:W-:Y:S05]  /*31b0*/  @P1 BRA `(.L_x_164) ;  /* 0x0000000400d41947 */ /* 0x000fea0003800000 */
[----:B------:R-:W0:Y:S02]  /*31c0*/  LDC.64 R10, c[0x0][0x398] ;  /* 0x0000e600ff0a7b82 */ /* 0x000e240000000a00 */
[----:B0-----:R-:W2:Y:S02]  /*31d0*/  LDG.E R10, desc[UR6][R10.64] ;  /* 0x000000060a0a7981 */ /* 0x001ea4000c1e1900 */
[----:B--2---:R-:W-:-:S13]  /*31e0*/  ISETP.GE.AND P1, PT, R10, 0x1, PT ;  /* 0x000000010a00780c */ /* 0x004fda0003f26270 */
[----:B------:R-:W-:Y:S05]  /*31f0*/  @!P1 BRA `(.L_x_164) ;  /* 0x0000000400c49947 */ /* 0x000fea0003800000 */
[----:B------:R-:W-:Y:S01]  /*3200*/  HFMA2 R13, -RZ, RZ, 0, 0 ;  /* 0x00000000ff0d7431 */ /* 0x000fe200000001ff */
[----:B------:R-:W-:Y:S01]  /*3210*/  BSSY.RECONVERGENT B0, `(.L_x_165) ;  /* 0x000006c000007945 */ /* 0x000fe20003800200 */
[----:B------:R-:W-:Y:S01]  /*3220*/  IMAD.MOV.U32 R11, RZ, RZ, RZ ;  /* 0x000000ffff0b7224 */ /* 0x000fe200078e00ff */
[----:B------:R-:W0:Y:S01]  /*3230*/  LDCU.64 UR8, c[0x0][0x3a0] ;  /* 0x00007400ff0877ac */ /* 0x000e220008000a00 */
[----:B------:R-:W-:Y:S01]  /*3240*/  IMAD.MOV.U32 R17, RZ, RZ, RZ ;  /* 0x000000ffff117224 */ /* 0x000fe200078e00ff */
[----:B------:R-:W1:Y:S01]  /*3250*/  LDCU.64 UR10, c[0x0][0x3a0] ;  /* 0x00007400ff0a77ac */ /* 0x000e620008000a00 */
[----:B------:R-:W2:Y:S05]  /*3260*/  LDCU.64 UR4, c[0x0][0x3b0] ;  /* 0x00007600ff0477ac */ /* 0x000eaa0008000a00 */
.L_x_178:
[----:B------:R-:W3:Y:S08]  /*3270*/  LDC.64 R20, c[0x0][0x3a8] ;  /* 0x0000ea00ff147b82 */ /* 0x000ef00000000a00 */
[----:B------:R-:W4:Y:S01]  /*3280*/  LDC.64 R18, c[0x0][0x390] ;  /* 0x0000e400ff127b82 */ /* 0x000f220000000a00 */
[----:B---3--:R-:W3:Y:S04]  /*3290*/  LDG.E R23, desc[UR6][R20.64] ;  /* 0x0000000614177981 */ /* 0x008ee8000c1e1900 */
[----:B----4-:R-:W4:Y:S01]  /*32a0*/  LDG.E R12, desc[UR6][R18.64] ;  /* 0x00000006120c7981 */ /* 0x010f22000c1e1900 */
[----:B------:R-:W-:Y:S01]  /*32b0*/  BSSY.RECONVERGENT B1, `(.L_x_166) ;  /* 0x000005e000017945 */ /* 0x000fe20003800200 */
[----:B------:R-:W-:-:S02]  /*32c0*/  PLOP3.LUT P0, PT, PT, PT, PT, 0x8, 0x80 ;  /* 0x000000000080781c */ /* 0x000fc40003f0e170 */
[----:B---3--:R-:W-:Y:S01]  /*32d0*/  ISETP.GE.AND P1, PT, R23, 0x1, PT ;  /* 0x000000011700780c */ /* 0x008fe20003f26270 */
[----:B----4-:R-:W-:-:S12]  /*32e0*/  IMAD R16, R12, 0x2, R17 ;  /* 0x000000020c107824 */ /* 0x010fd800078e0211 */
[----:B------:R-:W-:Y:S05]  /*32f0*/  @!P1 BRA `(.L_x_167) ;  /* 0x0000000000949947 */ /* 0x000fea0003800000 */
[----:B------:R-:W-:Y:S01]  /*3300*/  IMAD R22, R16, R23, RZ ;  /* 0x0000001710167224 */ /* 0x000fe200078e02ff */
[----:B------:R-:W-:Y:S01]  /*3310*/  BSSY.RECONVERGENT B2, `(.L_x_168) ;  /* 0x0000012000027945 */ /* 0x000fe20003800200 */
[----:B------:R-:W-:Y:S02]  /*3320*/  IMAD.MOV.U32 R24, RZ, RZ, RZ ;  /* 0x000000ffff187224 */ /* 0x000fe400078e00ff */
[----:B------:R-:W-:Y:S01]  /*3330*/  IMAD R25, R15, R14, RZ ;  /* 0x0000000e0f197224 */ /* 0x000fe200078e02ff */
[----:B------:R-:W-:-:S07]  /*3340*/  SHF.R.S32.HI R27, RZ, 0x1f, R22 ;  /* 0x0000001fff1b7819 */ /* 0x000fce0000011416 */
.L_x_169:
[-C--:B------:R-:W-:Y:S02]  /*3350*/  IADD3 R19, P1, PT, R22, R24.reuse, RZ ;  /* 0x0000001816137210 */ /* 0x080fe40007f3e0ff */
[----:B------:R-:W-:-:S03]  /*3360*/  IADD3 R21, P0, PT, R25, R24, RZ ;  /* 0x0000001819157210 */ /* 0x000fc60007f1e0ff */
[----:B------:R-:W-:Y:S01]  /*3370*/  IMAD.X R26, RZ, RZ, R27, P1 ;  /* 0x000000ffff1a7224 */ /* 0x000fe200008e061b */
[----:B------:R-:W-:Y:S02]  /*3380*/  LEA.HI.X.SX32 R28, R25, RZ, 0x1, P0 ;  /* 0x000000ff191c7211 */ /* 0x000fe400000f0eff */
[----:B--2---:R-:W-:Y:S02]  /*3390*/  LEA R20, P0, R21, UR4, 0x3 ;  /* 0x0000000415147c11 */ /* 0x004fe4000f8018ff */
[----:B0-----:R-:W-:Y:S02]  /*33a0*/  LEA R18, P1, R19, UR8, 0x3 ;  /* 0x0000000813127c11 */ /* 0x001fe4000f8218ff */
[----:B------:R-:W-:Y:S02]  /*33b0*/  LEA.HI.X R21, R21, UR5, R28, 0x3, P0 ;  /* 0x0000000515157c11 */ /* 0x000fe400080f1c1c */
[----:B------:R-:W-:-:S04]  /*33c0*/  LEA.HI.X R19, R19, UR9, R26, 0x3, P1 ;  /* 0x0000000913137c11 */ /* 0x000fc800088f1c1a */
[----:B------:R-:W2:Y:S04]  /*33d0*/  LDG.E.64 R20, desc[UR6][R20.64] ;  /* 0x0000000614147981 */ /* 0x000ea8000c1e1b00 */
[----:B------:R-:W2:Y:S01]  /*33e0*/  LDG.E.64 R18, desc[UR6][R18.64] ;  /* 0x0000000612127981 */ /* 0x000ea2000c1e1b00 */
[----:B------:R-:W-:-:S05]  /*33f0*/  VIADD R24, R24, 0x1 ;  /* 0x0000000118187836 */ /* 0x000fca0000000000 */
[----:B------:R-:W-:Y:S01]  /*3400*/  ISETP.LT.AND P1, PT, R24, R23, PT ;  /* 0x000000171800720c */ /* 0x000fe20003f21270 */
[----:B--2---:R-:W-:-:S14]  /*3410*/  DSETP.NEU.AND P0, PT, R20, R18, PT ;  /* 0x000000121400722a */ /* 0x004fdc0003f0d000 */
[----:B------:R-:W-:Y:S05]  /*3420*/  @!P0 BRA P1, `(.L_x_169) ;  /* 0xfffffffc00c88947 */ /* 0x000fea000083ffff */
[----:B-1----:R-:W-:Y:S05]  /*3430*/  BSYNC.RECONVERGENT B2 ;  /* 0x0000000000027941 */ /* 0x002fea0003800200 */
.L_x_168:
[----:B------:R-:W-:Y:S02]  /*3440*/  IMAD.MOV.U32 R24, RZ, RZ, RZ ;  /* 0x000000ffff187224 */ /* 0x000fe400078e00ff */
[----:B------:R-:W-:-:S07]  /*3450*/  IMAD R25, R23, R14, RZ ;  /* 0x0000000e17197224 */ /* 0x000fce00078e02ff */
.L_x_171:
[-C--:B------:R-:W-:Y:S02]  /*3460*/  IADD3 R19, P2, PT, R22, R24.reuse, RZ ;  /* 0x0000001816137210 */ /* 0x080fe40007f5e0ff */
[----:B------:R-:W-:-:S03]  /*3470*/  IADD3 R21, P1, PT, R25, R24, RZ ;  /* 0x0000001819157210 */ /* 0x000fc60007f3e0ff */
[----:B------:R-:W-:Y:S01]  /*3480*/  IMAD.X R26, RZ, RZ, R27, P2 ;  /* 0x000000ffff1a7224 */ /* 0x000fe200010e061b */
[----:B------:R-:W-:Y:S02]  /*3490*/  LEA.HI.X.SX32 R28, R25, RZ, 0x1, P1 ;  /* 0x000000ff191c7211 */ /* 0x000fe400008f0eff */
[----:B------:R-:W-:Y:S02]  /*34a0*/  LEA R20, P1, R21, UR10, 0x3 ;  /* 0x0000000a15147c11 */ /* 0x000fe4000f8218ff */
[----:B------:R-:W-:Y:S02]  /*34b0*/  LEA R18, P2, R19, UR10, 0x3 ;  /* 0x0000000a13127c11 */ /* 0x000fe4000f8418ff */
[----:B------:R-:W-:Y:S02]  /*34c0*/  LEA.HI.X R21, R21, UR11, R28, 0x3, P1 ;  /* 0x0000000b15157c11 */ /* 0x000fe400088f1c1c */
[----:B------:R-:W-:-:S04]  /*34d0*/  LEA.HI.X R19, R19, UR11, R26, 0x3, P2 ;  /* 0x0000000b13137c11 */ /* 0x000fc800090f1c1a */
[----:B------:R-:W2:Y:S04]  /*34e0*/  LDG.E.64 R20, desc[UR6][R20.64] ;  /* 0x0000000614147981 */ /* 0x000ea8000c1e1b00 */
[----:B------:R-:W2:Y:S02]  /*34f0*/  LDG.E.64 R18, desc[UR6][R18.64] ;  /* 0x0000000612127981 */ /* 0x000ea4000c1e1b00 */
[----:B--2---:R-:W-:-:S14]  /*3500*/  DSETP.NEU.AND P1, PT, R20, R18, PT ;  /* 0x000000121400722a */ /* 0x004fdc0003f2d000 */
[----:B------:R-:W-:Y:S05]  /*3510*/  @P1 BRA `(.L_x_170) ;  /* 0x0000000000101947 */ /* 0x000fea0003800000 */
[----:B------:R-:W-:-:S05]  /*3520*/  VIADD R24, R24, 0x1 ;  /* 0x0000000118187836 */ /* 0x000fca0000000000 */
[----:B------:R-:W-:-:S13]  /*3530*/  ISETP.GE.AND P1, PT, R24, R23, PT ;  /* 0x000000171800720c */ /* 0x000fda0003f26270 */
[----:B------:R-:W-:Y:S05]  /*3540*/  @!P1 BRA `(.L_x_171) ;  /* 0xfffffffc00c49947 */ /* 0x000fea000383ffff */
.L_x_167:
[----:B------:R-:W-:Y:S05]  /*3550*/  @!P0 BRA `(.L_x_172) ;  /* 0x0000000000cc8947 */ /* 0x000fea0003800000 */
.L_x_170:
[----:B------:R-:W3:Y:S02]  /*3560*/  LDC.64 R18, c[0x0][0x3c8] ;  /* 0x0000f200ff127b82 */ /* 0x000ee40000000a00 */
[----:B---3--:R-:W3:Y:S02]  /*3570*/  LDG.E R23, desc[UR6][R18.64] ;  /* 0x0000000612177981 */ /* 0x008ee4000c1e1900 */
[----:B---3--:R-:W-:-:S13]  /*3580*/  ISETP.GE.AND P0, PT, R23, 0x1, PT ;  /* 0x000000011700780c */ /* 0x008fda0003f06270 */
[----:B------:R-:W-:Y:S05]  /*3590*/  @!P0 BRA `(.L_x_173) ;  /* 0x0000000000988947 */ /* 0x000fea0003800000 */
[----:B------:R-:W3:Y:S01]  /*35a0*/  LDC.64 R18, c[0x0][0x3c0] ;  /* 0x0000f000ff127b82 */ /* 0x000ee20000000a00 */
[----:B------:R-:W-:Y:S02]  /*35b0*/  IMAD R21, R23, R14, RZ ;  /* 0x0000000e17157224 */ /* 0x000fe400078e02ff */
[----:B------:R-:W-:Y:S02]  /*35c0*/  IMAD R25, R16, R23, RZ ;  /* 0x0000001710197224 */ /* 0x000fe400078e02ff */
[----:B------:R-:W-:Y:S02]  /*35d0*/  IMAD.MOV.U32 R16, RZ, RZ, RZ ;  /* 0x000000ffff107224 */ /* 0x000fe400078e00ff */
[----:B---3--:R-:W-:-:S04]  /*35e0*/  IMAD.WIDE R20, R21, 0x8, R18 ;  /* 0x0000000815147825 */ /* 0x008fc800078e0212 */
[----:B------:R-:W-:Y:S01]  /*35f0*/  IMAD.WIDE R18, R25, 0x8, R18 ;  /* 0x0000000819127825 */ /* 0x000fe200078e0212 */
[----:B------:R-:W-:-:S07]  /*3600*/  MOV R25, RZ ;  /* 0x000000ff00197202 */ /* 0x000fce0000000f00 */
.L_x_177:
[----:B------:R-:W3:Y:S02]  /*3610*/  LDC.64 R26, c[0x0][0x3d0] ;  /* 0x0000f400ff1a7b82 */ /* 0x000ee40000000a00 */
[----:B---3--:R-:W-:-:S06]  /*3620*/  IMAD.WIDE.U32 R26, R25, 0x4, R26 ;  /* 0x00000004191a7825 */ /* 0x008fcc00078e001a */
[----:B------:R-:W3:Y:S01]  /*3630*/  LDG.E R26, desc[UR6][R26.64] ;  /* 0x000000061a1a7981 */ /* 0x000ee2000c1e1900 */
[----:B------:R-:W-:Y:S01]  /*3640*/  BSSY.RELIABLE B2, `(.L_x_174) ;  /* 0x0000014000027945 */ /* 0x000fe20003800100 */
[----:B---3--:R-:W-:-:S13]  /*3650*/  ISETP.NE.AND P0, PT, R26, RZ, PT ;  /* 0x000000ff1a00720c */ /* 0x008fda0003f05270 */
[----:B------:R-:W-:Y:S05]  /*3660*/  @P0 BRA `(.L_x_175) ;  /* 0x0000000000200947 */ /* 0x000fea0003800000 */
[----:B------:R-:W-:-:S04]  /*3670*/  IMAD.WIDE.U32 R26, R25, 0x8, R20 ;  /* 0x00000008191a7825 */ /* 0x000fc800078e0014 */
[----:B------:R-:W-:Y:S02]  /*3680*/  IMAD.WIDE.U32 R28, R25, 0x8, R18 ;  /* 0x00000008191c7825 */ /* 0x000fe400078e0012 */
[----:B------:R-:W3:Y:S04]  /*3690*/  LDG.E.64 R26, desc[UR6][R26.64] ;  /* 0x000000061a1a7981 */ /* 0x000ee8000c1e1b00 */
[----:B------:R-:W3:Y:S02]  /*36a0*/  LDG.E.64 R28, desc[UR6][R28.64] ;  /* 0x000000061c1c7981 */ /* 0x000ee4000c1e1b00 */
[----:B---3--:R-:W-:-:S14]  /*36b0*/  DSETP.GT.AND P0, PT, R26, R28, PT ;  /* 0x0000001c1a00722a */ /* 0x008fdc0003f04000 */
[----:B------:R-:W-:Y:S05]  /*36c0*/  @P0 BREAK.RELIABLE B2 ;  /* 0x0000000000020942 */ /* 0x000fea0003800100 */
[----:B------:R-:W-:Y:S05]  /*36d0*/  @P0 BRA `(.L_x_173) ;  /* 0x0000000000480947 */ /* 0x000fea0003800000 */
[----:B------:R-:W-:Y:S05]  /*36e0*/  BRA `(.L_x_176) ;  /* 0x0000000000247947 */ /* 0x000fea0003800000 */
.L_x_175:
[----:B------:R-:W-:-:S04]  /*36f0*/  IMAD.WIDE.U32 R30, R25, 0x8, R18 ;  /* 0x00000008191e7825 */ /* 0x000fc800078e0012 */
[----:B------:R-:W-:Y:S02]  /*3700*/  IMAD.WIDE.U32 R26, R25, 0x8, R20 ;  /* 0x00000008191a7825 */ /* 0x000fe400078e0014 */
[----:B------:R-:W3:Y:S04]  /*3710*/  LDG.E.64 R30, desc[UR6][R30.64] ;  /* 0x000000061e1e7981 */ /* 0x000ee8000c1e1b00 */
[----:B------:R-:W3:Y:S02]  /*3720*/  LDG.E.64 R28, desc[UR6][R26.64] ;  /* 0x000000061a1c7981 */ /* 0x000ee4000c1e1b00 */
[----:B---3--:R-:W-:-:S14]  /*3730*/  DSETP.GEU.AND P0, PT, R28, R30, PT ;  /* 0x0000001e1c00722a */ /* 0x008fdc0003f0e000 */
[----:B------:R-:W-:Y:S05]  /*3740*/  @!P0 BREAK.RELIABLE B2 ;  /* 0x0000000000028942 */ /* 0x000fea0003800100 */
[----:B------:R-:W-:Y:S05]  /*3750*/  @!P0 BRA `(.L_x_173) ;  /* 0x0000000000288947 */ /* 0x000fea0003800000 */
[----:B------:R-:W-:Y:S02]  /*3760*/  IMAD.MOV.U32 R26, RZ, RZ, R30 ;  /* 0x000000ffff1a7224 */ /* 0x000fe400078e001e */
[----:B------:R-:W-:-:S07]  /*3770*/  IMAD.MOV.U32 R27, RZ, RZ, R31 ;  /* 0x000000ffff1b7224 */ /* 0x000fce00078e001f */
.L_x_176:
[----:B012---:R-:W-:Y:S05]  /*3780*/  BSYNC.RELIABLE B2 ;  /* 0x0000000000027941 */ /* 0x007fea0003800100 */
.L_x_174:
[----:B------:R-:W-:Y:S01]  /*3790*/  VIADD R25, R25, 0x1 ;  /* 0x0000000119197836 */ /* 0x000fe20000000000 */
[----:B------:R-:W-:-:S04]  /*37a0*/  DSETP.GT.AND P0, PT, R28, R26, PT ;  /* 0x0000001a1c00722a */ /* 0x000fc80003f04000 */
[----:B------:R-:W-:Y:S02]  /*37b0*/  ISETP.NE.AND P1, PT, R25, R23, PT ;  /* 0x000000171900720c */ /* 0x000fe40003f25270 */
[----:B------:R-:W-:-:S11]  /*37c0*/  SEL R16, R16, 0x1, !P0 ;  /* 0x0000000110107807 */ /* 0x000fd60004000000 */
[----:B------:R-:W-:Y:S05]  /*37d0*/  @P1 BRA `(.L_x_177) ;  /* 0xfffffffc008c1947 */ /* 0x000fea000383ffff */
[----:B------:R-:W-:-:S13]  /*37e0*/  ISETP.NE.AND P0, PT, R16, RZ, PT ;  /* 0x000000ff1000720c */ /* 0x000fda0003f05270 */
[----:B------:R-:W-:Y:S05]  /*37f0*/  @P0 BRA `(.L_x_172) ;  /* 0x0000000000240947 */ /* 0x000fea0003800000 */
.L_x_173:
[----:B------:R-:W3:Y:S01]  /*3800*/  LDC.64 R18, c[0x0][0x3d8] ;  /* 0x0000f600ff127b82 */ /* 0x000ee20000000a00 */
[----:B------:R-:W-:-:S04]  /*3810*/  IMAD R10, R12, 0x2, R10 ;  /* 0x000000020c0a7824 */ /* 0x000fc800078e020a */
[----:B------:R-:W-:-:S03]  /*3820*/  IMAD R23, R10, R14, R13 ;  /* 0x0000000e0a177224 */ /* 0x000fc600078e020d */
[----:B------:R-:W4:Y:S01]  /*3830*/  LDC.64 R20, c[0x0][0x398] ;  /* 0x0000e600ff147b82 */ /* 0x000f220000000a00 */
[----:B---3--:R-:W-:-:S05]  /*3840*/  IMAD.WIDE R18, R23, 0x4, R18 ;  /* 0x0000000417127825 */ /* 0x008fca00078e0212 */
[----:B------:R3:W-:Y:S04]  /*3850*/  STG.E desc[UR6][R18.64], R17 ;  /* 0x0000001112007986 */ /* 0x0007e8000c101906 */
[----:B----4-:R3:W5:Y:S01]  /*3860*/  LDG.E R10, desc[UR6][R20.64] ;  /* 0x00000006140a7981 */ /* 0x010762000c1e1900 */
[----:B------:R-:W-:Y:S02]  /*3870*/  VIADD R11, R11, 0x1 ;  /* 0x000000010b0b7836 */ /* 0x000fe40000000000 */
[----:B------:R-:W-:-:S07]  /*3880*/  VIADD R13, R13, 0x1 ;  /* 0x000000010d0d7836 */ /* 0x000fce0000000000 */
.L_x_172:
[----:B012---:R-:W-:Y:S05]  /*3890*/  BSYNC.RECONVERGENT B1 ;  /* 0x0000000000017941 */ /* 0x007fea0003800200 */
.L_x_166:
[----:B---3--:R-:W-:-:S05]  /*38a0*/  VIADD R17, R17, 0x1 ;  /* 0x0000000111117836 */ /* 0x008fca0000000000 */
[----:B-----5:R-:W-:-:S13]  /*38b0*/  ISETP.GE.AND P0, PT, R17, R10, PT ;  /* 0x0000000a1100720c */ /* 0x020fda0003f06270 */
[----:B------:R-:W-:Y:S05]  /*38c0*/  @!P0 BRA `(.L_x_178) ;  /* 0xfffffff800688947 */ /* 0x000fea000383ffff */
[----:B------:R-:W-:Y:S05]  /*38d0*/  BSYNC.RECONVERGENT B0 ;  /* 0x0000000000007941 */ /* 0x000fea0003800200 */
.L_x_165:
[----:B------:R-:W-:Y:S05]  /*38e0*/  WARPSYNC.ALL ;  /* 0x0000000000007948 */ /* 0x000fea0003800000 */
[----:B------:R-:W-:Y:S02]  /*38f0*/  ISETP.GT.AND P0, PT, R13, 0x2, PT ;  /* 0x000000020d00780c */ /* 0x000fe40003f04270 */
[----:B------:R-:W-:-:S11]  /*3900*/  I2FP.F32.S32 R12, R11 ;  /* 0x0000000b000c7245 */ /* 0x000fd60000201400 */
.L_x_164:
[----:B------:R-:W0:Y:S02]  /*3910*/  LDC.64 R10, c[0x0][0x3e0] ;  /* 0x0000f800ff0a7b82 */ /* 0x000e240000000a00 */
[----:B0-----:R-:W2:Y:S01]  /*3920*/  LDG.E R10, desc[UR6][R10.64] ;  /* 0x000000060a0a7981 */ /* 0x001ea2000c1e1900 */
[----:B------:R-:W-:Y:S01]  /*3930*/  BSSY.RECONVERGENT B0, `(.L_x_179) ;  /* 0x000007f000007945 */ /* 0x000fe20003800200 */
[----:B--2---:R-:W-:-:S13]  /*3940*/  ISETP.NE.OR P0, PT, R10, RZ, !P0 ;  /* 0x000000ff0a00720c */ /* 0x004fda0004705670 */
[----:B------:R-:W-:Y:S05]  /*3950*/  @P0 BRA `(.L_x_180) ;  /* 0x0000000400f00947 */ /* 0x000fea0003800000 */
[----:B------:R-:W0:Y:S01]  /*3960*/  LDC.64 R18, c[0x0][0x3a8] ;  /* 0x0000ea00ff127b82 */ /* 0x000e220000000a00 */
[----:B------:R-:W-:Y:S02]  /*3970*/  SHF.R.U32.HI R11, RZ, 0x2, R6 ;  /* 0x00000002ff0b7819 */ /* 0x000fe40000011606 */
[----:B------:R-:W-:Y:S01]  /*3980*/  SHF.R.U32.HI R16, RZ, 0x2, R7 ;  /* 0x00000002ff107819 */ /* 0x000fe20000011607 */
[----:B------:R-:W-:-:S04]  /*3990*/  IMAD.MOV.U32 R17, RZ, RZ, 0x2f800000 ;  /* 0x2f800000ff117424 */ /* 0x000fc800078e00ff */
[----:B------:R-:W1:Y:S01]  /*39a0*/  LDC.64 R22, c[0x0][0x3d8] ;  /* 0x0000f600ff167b82 */ /* 0x000e620000000a00 */
[----:B0-----:R-:W2:Y:S01]  /*39b0*/  LDG.E R20, desc[UR6][R18.64] ;  /* 0x0000000612147981 */ /* 0x001ea2000c1e1900 */
[----:B------:R-:W-:Y:S01]  /*39c0*/  LOP3.LUT R11, R11, R6, RZ, 0x3c, !PT ;  /* 0x000000060b0b7212 */ /* 0x000fe200078e3cff */
[----:B------:R-:W-:Y:S01]  /*39d0*/  IMAD.SHL.U32 R6, R5, 0x10, RZ ;  /* 0x0000001005067824 */ /* 0x000fe200078e00ff */
[----:B------:R-:W-:-:S03]  /*39e0*/  LOP3.LUT R16, R16, R7, RZ, 0x3c, !PT ;  /* 0x0000000710107212 */ /* 0x000fc600078e3cff */
[----:B------:R-:W-:-:S05]  /*39f0*/  IMAD.SHL.U32 R10, R11, 0x2, RZ ;  /* 0x000000020b0a7824 */ /* 0x000fca00078e00ff */
[----:B------:R-:W-:-:S04]  /*3a00*/  LOP3.LUT R6, R11, R10, R6, 0x96, !PT ;  /* 0x0000000a0b067212 */ /* 0x000fc800078e9606 */
[----:B------:R-:W-:Y:S02]  /*3a10*/  LOP3.LUT R7, R6, R5, RZ, 0x3c, !PT ;  /* 0x0000000506077212 */ /* 0x000fe400078e3cff */
[----:B------:R-:W-:-:S03]  /*3a20*/  SHF.L.U32 R6, R16, 0x1, RZ ;  /* 0x0000000110067819 */ /* 0x000fc600000006ff */
[----:B------:R-:W-:-:S05]  /*3a30*/  IMAD.SHL.U32 R11, R7, 0x10, RZ ;  /* 0x00000010070b7824 */ /* 0x000fca00078e00ff */
[----:B------:R-:W-:Y:S01]  /*3a40*/  LOP3.LUT R6, R16, R6, R11, 0x96, !PT ;  /* 0x0000000610067212 */ /* 0x000fe200078e960b */
[----:B------:R-:W-:Y:S01]  /*3a50*/  VIADD R16, R8, 0x10974f ;  /* 0x0010974f08107836 */ /* 0x000fe20000000000 */
[----:B------:R-:W-:Y:S02]  /*3a60*/  SHF.R.U32.HI R11, RZ, 0x2, R2 ;  /* 0x00000002ff0b7819 */ /* 0x000fe40000011602 */
[----:B------:R-:W-:Y:S02]  /*3a70*/  LOP3.LUT R10, R6, R7, RZ, 0x3c, !PT ;  /* 0x00000007060a7212 */ /* 0x000fe400078e3cff */
[----:B------:R-:W-:Y:S02]  /*3a80*/  LOP3.LUT R11, R11, R2, RZ, 0x3c, !PT ;  /* 0x000000020b0b7212 */ /* 0x000fe400078e3cff */
[----:B------:R-:W-:Y:S01]  /*3a90*/  IADD3 R2, PT, PT, R8, 0xb0f8a, R10 ;  /* 0x000b0f8a08027810 */ /* 0x000fe20007ffe00a */
[----:B------:R-:W-:Y:S02]  /*3aa0*/  IMAD.SHL.U32 R6, R10, 0x10, RZ ;  /* 0x000000100a067824 */ /* 0x000fe400078e00ff */
[----:B------:R-:W-:Y:S01]  /*3ab0*/  IMAD.SHL.U32 R13, R11, 0x2, RZ ;  /* 0x000000020b0d7824 */ /* 0x000fe200078e00ff */
[----:B------:R-:W-:-:S04]  /*3ac0*/  I2FP.F32.U32 R2, R2 ;  /* 0x0000000200027245 */ /* 0x000fc80000201000 */
[----:B------:R-:W-:Y:S01]  /*3ad0*/  LOP3.LUT R11, R11, R13, R6, 0x96, !PT ;  /* 0x0000000d0b0b7212 */ /* 0x000fe200078e9606 */
[----:B------:R-:W-:Y:S01]  /*3ae0*/  FFMA R13, R2, R17, 1.1641532182693481445e-10 ;  /* 0x2f000000020d7423 */ /* 0x000fe20000000011 */
[----:B------:R-:W-:Y:S02]  /*3af0*/  IMAD.MOV.U32 R17, RZ, RZ, R3 ;  /* 0x000000ffff117224 */ /* 0x000fe400078e0003 */
[----:B------:R-:W-:Y:S01]  /*3b00*/  IMAD.MOV.U32 R6, RZ, RZ, R5 ;  /* 0x000000ffff067224 */ /* 0x000fe200078e0005 */
[----:B------:R-:W-:Y:S01]  /*3b10*/  LOP3.LUT R11, R11, R10, RZ, 0x3c, !PT ;  /* 0x0000000a0b0b7212 */ /* 0x000fe200078e3cff */
[----:B------:R-:W-:Y:S01]  /*3b20*/  FMUL R2, R13, R12 ;  /* 0x0000000c0d027220 */ /* 0x000fe20000400000 */
[----:B------:R0:W-:Y:S04]  /*3b30*/  STL.64 [R1+0x320], R16 ;  /* 0x0003201001007387 */ /* 0x0001e80000100a00 */
[----:B------:R0:W-:Y:S01]  /*3b40*/  STL.64 [R1+0x328], R6 ;  /* 0x0003280601007387 */ /* 0x0001e20000100a00 */
[----:B------:R-:W1:Y:S03]  /*3b50*/  F2I.TRUNC.NTZ R2, R2 ;  /* 0x0000000200027305 */ /* 0x000e66000020f100 */
[----:B------:R0:W-:Y:S01]  /*3b60*/  STL.64 [R1+0x330], R10 ;  /* 0x0003300a01007387 */ /* 0x0001e20000100a00 */
[----:B-1----:R-:W-:Y:S01]  /*3b70*/  IMAD.WIDE R12, R2, 0x4, R22 ;  /* 0x00000004020c7825 */ /* 0x002fe200078e0216 */
[----:B--2---:R-:W-:-:S13]  /*3b80*/  ISETP.GE.AND P0, PT, R20, 0x1, PT ;  /* 0x000000011400780c */ /* 0x004fda0003f06270 */
[----:B0-----:R-:W-:Y:S05]  /*3b90*/  @!P0 BRA `(.L_x_180) ;  /* 0x0000000400608947 */ /* 0x001fea0003800000 */
[----:B------:R0:W5:Y:S01]  /*3ba0*/  LDG.E R12, desc[UR6][R12.64] ;  /* 0x000000060c0c7981 */ /* 0x000162000c1e1900 */
[----:B------:R-:W1:Y:S01]  /*3bb0*/  LDC.64 R2, c[0x0][0x390] ;  /* 0x0000e400ff027b82 */ /* 0x000e620000000a00 */
[----:B------:R0:W2:Y:S01]  /*3bc0*/  F2I.TRUNC.NTZ R5, R9 ;  /* 0x0000000900057305 */ /* 0x0000a2000020f100 */
[----:B------:R-:W-:Y:S02]  /*3bd0*/  IMAD R15, R15, R14, RZ ;  /* 0x0000000e0f0f7224 */ /* 0x000fe400078e02ff */
[----:B------:R-:W-:-:S04]  /*3be0*/  IMAD.MOV.U32 R21, RZ, RZ, RZ ;  /* 0x000000ffff157224 */ /* 0x000fc800078e00ff */
[----:B------:R-:W3:Y:S08]  /*3bf0*/  LDC.64 R6, c[0x0][0x3e8] ;  /* 0x0000fa00ff067b82 */ /* 0x000ef00000000a00 */
[----:B0-2---:R-:W4:Y:S02]  /*3c00*/  LDC.64 R10, c[0x0][0x400] ;  /* 0x00010000ff0a7b82 */ /* 0x005f240000000a00 */
.L_x_185:
[----:B-1----:R-:W2:Y:S01]  /*3c10*/  LDG.E R13, desc[UR6][R2.64] ;  /* 0x00000006020d7981 */ /* 0x002ea2000c1e1900 */
[----:B0-----:R-:W0:Y:S03]  /*3c20*/  LDC.64 R8, c[0x0][0x3a0] ;  /* 0x0000e800ff087b82 */ /* 0x001e260000000a00 */
[----:B---3--:R-:W3:Y:S01]  /*3c30*/  LDG.E R22, desc[UR6][R6.64+0x8] ;  /* 0x0000080606167981 */ /* 0x008ee2000c1e1900 */
[C---:B--2--5:R-:W-:Y:S01]  /*3c40*/  IMAD R16, R13.reuse, 0x2, R12 ;  /* 0x000000020d107824 */ /* 0x064fe200078e020c */
[----:B---3--:R-:W-:-:S03]  /*3c50*/  LEA R22, R13, R22, 0x1 ;  /* 0x000000160d167211 */ /* 0x008fc600078e08ff */
[-CC-:B------:R-:W-:Y:S02]  /*3c60*/  IMAD R25, R16, R20.reuse, R21.reuse ;  /* 0x0000001410197224 */ /* 0x180fe400078e0215 */
[----:B------:R-:W1:Y:S01]  /*3c70*/  LDC.64 R16, c[0x0][0x3f8] ;  /* 0x0000fe00ff107b82 */ /* 0x000e620000000a00 */
[----:B------:R-:W-:Y:S02]  /*3c80*/  IMAD R27, R22, R20, R21 ;  /* 0x00000014161b7224 */ /* 0x000fe400078e0215 */
[----:B0-----:R-:W-:-:S04]  /*3c90*/  IMAD.WIDE R24, R25, 0x8, R8 ;  /* 0x0000000819187825 */ /* 0x001fc800078e0208 */
[----:B------:R-:W-:Y:S01]  /*3ca0*/  IMAD.WIDE R26, R27, 0x8, R8 ;  /* 0x000000081b1a7825 */ /* 0x000fe200078e0208 */
[----:B------:R-:W0:Y:S01]  /*3cb0*/  LDC.64 R22, c[0x0][0x3f0] ;  /* 0x0000fc00ff167b82 */ /* 0x000e220000000a00 */
[----:B------:R-:W2:Y:S04]  /*3cc0*/  LDG.E.64 R24, desc[UR6][R24.64] ;  /* 0x0000000618187981 */ /* 0x000ea8000c1e1b00 */
[----:B------:R-:W2:Y:S01]  /*3cd0*/  LDG.E.64 R26, desc[UR6][R26.64] ;  /* 0x000000061a1a7981 */ /* 0x000ea2000c1e1b00 */
[----:B------:R-:W-:-:S04]  /*3ce0*/  IMAD R31, R14, R20, R21 ;  /* 0x000000140e1f7224 */ /* 0x000fc800078e0215 */
[----:B-1----:R-:W-:Y:S01]  /*3cf0*/  IMAD.WIDE R30, R31, 0x8, R16 ;  /* 0x000000081f1e7825 */ /* 0x002fe200078e0210 */
[----:B--2---:R-:W-:-:S07]  /*3d00*/  DADD R28, R24, -R26 ;  /* 0x00000000181c7229 */ /* 0x004fce000000081a */
[----:B------:R1:W-:Y:S04]  /*3d10*/  STG.E.64 desc[UR6][R30.64], R28 ;  /* 0x0000001c1e007986 */ /* 0x0003e8000c101b06 */
[----:B------:R-:W2:Y:S04]  /*3d20*/  LDG.E R13, desc[UR6][R2.64] ;  /* 0x00000006020d7981 */ /* 0x000ea8000c1e1900 */
[----:B------:R-:W3:Y:S01]  /*3d30*/  LDG.E R20, desc[UR6][R18.64] ;  /* 0x0000000612147981 */ /* 0x000ee2000c1e1900 */
[----:B--2---:R-:W-:Y:S02]  /*3d40*/  IMAD R13, R13, 0x5, R14 ;  /* 0x000000050d0d7824 */ /* 0x004fe400078e020e */
[----:B---3--:R-:W-:-:S02]  /*3d50*/  IMAD R33, R20, R14, R21 ;  /* 0x0000000e14217224 */ /* 0x008fc400078e0215 */
[----:B0-----:R-:W-:-:S04]  /*3d60*/  IMAD.WIDE R24, R13, 0x8, R22 ;  /* 0x000000080d187825 */ /* 0x001fc800078e0216 */
[----:B------:R-:W-:Y:S02]  /*3d70*/  IMAD.WIDE R26, R33, 0x8, R16 ;  /* 0x00000008211a7825 */ /* 0x000fe400078e0210 */
[----:B------:R-:W2:Y:S04]  /*3d80*/  LDG.E.64 R24, desc[UR6][R24.64] ;  /* 0x0000000618187981 */ /* 0x000ea8000c1e1b00 */
[----:B------:R-:W2:Y:S02]  /*3d90*/  LDG.E.64 R32, desc[UR6][R26.64] ;  /* 0x000000061a207981 */ /* 0x000ea4000c1e1b00 */
[----:B--2---:R-:W-:-:S07]  /*3da0*/  DMUL R32, R24, R32 ;  /* 0x0000002018207228 */ /* 0x004fce0000000000 */
[----:B------:R0:W-:Y:S04]  /*3db0*/  STG.E.64 desc[UR6][R26.64], R32 ;  /* 0x000000201a007986 */ /* 0x0001e8000c101b06 */
[----:B------:R-:W2:Y:S04]  /*3dc0*/  LDG.E R13, desc[UR6][R2.64] ;  /* 0x00000006020d7981 */ /* 0x000ea8000c1e1900 */
[----:B------:R-:W2:Y:S04]  /*3dd0*/  LDG.E R20, desc[UR6][R6.64] ;  /* 0x0000000606147981 */ /* 0x000ea8000c1e1900 */
[----:B-1----:R-:W3:Y:S01]  /*3de0*/  LDG.E R28, desc[UR6][R18.64] ;  /* 0x00000006121c7981 */ /* 0x002ee2000c1e1900 */
[----:B--2---:R-:W-:-:S04]  /*3df0*/  IMAD R20, R13, 0x2, R20 ;  /* 0x000000020d147824 */ /* 0x004fc800078e0214 */
[--C-:B---3--:R-:W-:Y:S02]  /*3e00*/  IMAD R13, R20, R28, R21.reuse ;  /* 0x0000001c140d7224 */ /* 0x108fe400078e0215 */
[----:B------:R-:W-:Y:S02]  /*3e10*/  IMAD R29, R28, R14, R21 ;  /* 0x0000000e1c1d7224 */ /* 0x000fe400078e0215 */
[----:B------:R-:W-:-:S04]  /*3e20*/  IMAD.WIDE R8, R13, 0x8, R8 ;  /* 0x000000080d087825 */ /* 0x000fc800078e0208 */
[----:B------:R-:W-:Y:S02]  /*3e30*/  IMAD.WIDE R28, R29, 0x8, R16 ;  /* 0x000000081d1c7825 */ /* 0x000fe400078e0210 */
[----:B------:R-:W2:Y:S04]  /*3e40*/  LDG.E.64 R8, desc[UR6][R8.64] ;  /* 0x0000000608087981 */ /* 0x000ea8000c1e1b00 */
[----:B------:R-:W2:Y:S02]  /*3e50*/  LDG.E.64 R24, desc[UR6][R28.64] ;  /* 0x000000061c187981 */ /* 0x000ea4000c1e1b00 */
[----:B--2---:R-:W-:-:S07]  /*3e60*/  DADD R24, R8, R24 ;  /* 0x0000000008187229 */ /* 0x004fce0000000018 */
[----:B------:R1:W-:Y:S04]  /*3e70*/  STG.E.64 desc[UR6][R28.64], R24 ;  /* 0x000000181c007986 */ /* 0x0003e8000c101b06 */
[----:B------:R-:W0:Y:S04]  /*3e80*/  LDG.E R13, desc[UR6][R18.64] ;  /* 0x00000006120d7981 */ /* 0x000e28000c1e1900 */
[----:B----4-:R-:W2:Y:S01]  /*3e90*/  LDG.E.64 R30, desc[UR6][R10.64] ;  /* 0x000000060a1e7981 */ /* 0x010ea2000c1e1b00 */
[----:B0-----:R-:W-:-:S04]  /*3ea0*/  IMAD R33, R13, R14, R21 ;  /* 0x0000000e0d217224 */ /* 0x001fc800078e0215 */
[----:B------:R-:W-:-:S05]  /*3eb0*/  IMAD.WIDE R32, R33, 0x8, R16 ;  /* 0x0000000821207825 */ /* 0x000fca00078e0210 */
[----:B------:R-:W2:Y:S02]  /*3ec0*/  LDG.E.64 R26, desc[UR6][R32.64] ;  /* 0x00000006201a7981 */ /* 0x000ea4000c1e1b00 */
[----:B--2---:R-:W-:-:S14]  /*3ed0*/  DSETP.GEU.AND P0, PT, R26, R30, PT ;  /* 0x0000001e1a00722a */ /* 0x004fdc0003f0e000 */
[----:B------:R0:W-:Y:S04]  /*3ee0*/  @!P0 STG.E.64 desc[UR6][R32.64], R30 ;  /* 0x0000001e20008986 */ /* 0x0001e8000c101b06 */
[----:B------:R-:W2:Y:S01]  /*3ef0*/  @!P0 LDG.E R13, desc[UR6][R18.64] ;  /* 0x00000006120d8981 */ /* 0x000ea2000c1e1900 */
[----:B------:R-:W3:Y:S03]  /*3f00*/  LDC.64 R26, c[0x0][0x408] ;  /* 0x00010200ff1a7b82 */ /* 0x000ee60000000a00 */
[----:B---3--:R-:W3:Y:S01]  /*3f10*/  LDG.E.64 R26, desc[UR6][R26.64] ;  /* 0x000000061a1a7981 */ /* 0x008ee2000c1e1b00 */
[----:B--2---:R-:W-:-:S04]  /*3f20*/  IMAD R13, R14, R13, R21 ;  /* 0x0000000d0e0d7224 */ /* 0x004fc800078e0215 */
[----:B-1----:R-:W-:-:S05]  /*3f30*/  IMAD.WIDE R24, R13, 0x8, R16 ;  /* 0x000000080d187825 */ /* 0x002fca00078e0210 */
[----:B------:R-:W3:Y:S01]  /*3f40*/  LDG.E.64 R8, desc[UR6][R24.64] ;  /* 0x0000000618087981 */ /* 0x000ee2000c1e1b00 */
[----:B------:R-:W-:Y:S04]  /*3f50*/  BSSY.RECONVERGENT B1, `(.L_x_181) ;  /* 0x0000018000017945 */ /* 0x000fe80003800200 */
[----:B------:R-:W-:Y:S01]  /*3f60*/  BSSY.RELIABLE B2, `(.L_x_182) ;  /* 0x000000e000027945 */ /* 0x000fe20003800100 */
[----:B---3--:R-:W-:-:S14]  /*3f70*/  DSETP.GT.AND P0, PT, R8, R26, PT ;  /* 0x0000001a0800722a */ /* 0x008fdc0003f04000 */
[----:B------:R0:W-:Y:S01]  /*3f80*/  @P0 STG.E.64 desc[UR6][R24.64], R26 ;  /* 0x0000001a18000986 */ /* 0x0001e2000c101b06 */
[----:B------:R-:W-:-:S13]  /*3f90*/  ISETP.NE.AND P0, PT, R21, R5, PT ;  /* 0x000000051500720c */ /* 0x000fda0003f05270 */
[----:B0-----:R-:W-:Y:S05]  /*3fa0*/  @!P0 BRA `(.L_x_183) ;  /* 0x0000000000248947 */ /* 0x001fea0003800000 */
[----:B------:R-:W2:Y:S01]  /*3fb0*/  LDG.E R9, desc[UR6][R2.64] ;  /* 0x0000000602097981 */ /* 0x000ea2000c1e1900 */
[----:B------:R-:W-:Y:S02]  /*3fc0*/  IMAD R8, R21, 0x8, R4 ;  /* 0x0000000815087824 */ /* 0x000fe400078e0204 */
[----:B--2---:R-:W-:-:S04]  /*3fd0*/  IMAD R9, R9, 0x4, R14 ;  /* 0x0000000409097824 */ /* 0x004fc800078e020e */
[----:B------:R-:W-:Y:S02]  /*3fe0*/  IMAD.WIDE R22, R9, 0x8, R22 ;  /* 0x0000000809167825 */ /* 0x000fe400078e0216 */
[----:B------:R-:W2:Y:S04]  /*3ff0*/  LDL.64 R8, [R8] ;  /* 0x0000000008087983 */ /* 0x000ea80000100a00 */
[----:B------:R-:W2:Y:S02]  /*4000*/  LDG.E.64 R22, desc[UR6][R22.64] ;  /* 0x0000000616167981 */ /* 0x000ea4000c1e1b00 */
[----:B--2---:R-:W-:-:S14]  /*4010*/  DSETP.GEU.AND P0, PT, R8, R22, PT ;  /* 0x000000160800722a */ /* 0x004fdc0003f0e000 */
[----:B------:R-:W-:Y:S05]  /*4020*/  @P0 BREAK.RELIABLE B2 ;  /* 0x0000000000020942 */ /* 0x000fea0003800100 */
[----:B------:R-:W-:Y:S05]  /*4030*/  @P0 BRA `(.L_x_184) ;  /* 0x0000000000240947 */ /* 0x000fea0003800000 */
.L_x_183:
[----:B------:R-:W-:Y:S05]  /*4040*/  BSYNC.RELIABLE B2 ;  /* 0x0000000000027941 */ /* 0x000fea0003800100 */
.L_x_182:
[----:B------:R-:W0:Y:S01]  /*4050*/  LDC.64 R8, c[0x0][0x3b0] ;  /* 0x0000ec00ff087b82 */ /* 0x000e220000000a00 */
[----:B------:R-:W-:Y:S01]  /*4060*/  IMAD.IADD R13, R15, 0x1, R21 ;  /* 0x000000010f0d7824 */ /* 0x000fe200078e0215 */
[----:B------:R-:W2:Y:S03]  /*4070*/  LDG.E R20, desc[UR6][R18.64] ;  /* 0x0000000612147981 */ /* 0x000ea6000c1e1900 */
[----:B0-----:R-:W-:-:S06]  /*4080*/  IMAD.WIDE R8, R13, 0x8, R8 ;  /* 0x000000080d087825 */ /* 0x001fcc00078e0208 */
[----:B------:R-:W3:Y:S01]  /*4090*/  LDG.E.64 R8, desc[UR6][R8.64] ;  /* 0x0000000608087981 */ /* 0x000ee2000c1e1b00 */
[----:B--2---:R-:W-:-:S04]  /*40a0*/  IMAD R13, R20, R14, R21 ;  /* 0x0000000e140d7224 */ /* 0x004fc800078e0215 */
[----:B------:R-:W-:-:S05]  /*40b0*/  IMAD.WIDE R16, R13, 0x8, R16 ;  /* 0x000000080d107825 */ /* 0x000fca00078e0210 */
[----:B---3--:R0:W-:Y:S02]  /*40c0*/  STG.E.64 desc[UR6][R16.64], R8 ;  /* 0x0000000810007986 */ /* 0x0081e4000c101b06 */
.L_x_184:
[----:B------:R-:W-:Y:S05]  /*40d0*/  BSYNC.RECONVERGENT B1 ;  /* 0x0000000000017941 */ /* 0x000fea0003800200 */
.L_x_181:
[----:B------:R-:W2:Y:S01]  /*40e0*/  LDG.E R20, desc[UR6][R18.64] ;  /* 0x0000000612147981 */ /* 0x000ea2000c1e1900 */
[----:B------:R-:W-:-:S05]  /*40f0*/  VIADD R21, R21, 0x1 ;  /* 0x0000000115157836 */ /* 0x000fca0000000000 */
[----:B--2---:R-:W-:-:S13]  /*4100*/  ISETP.GE.AND P0, PT, R21, R20, PT ;  /* 0x000000141500720c */ /* 0x004fda0003f06270 */
[----:B------:R-:W-:Y:S05]  /*4110*/  @!P0 BRA `(.L_x_185) ;  /* 0xfffffff800bc8947 */ /* 0x000fea000383ffff */
.L_x_180:
[----:B------:R-:W-:Y:S05]  /*4120*/  BSYNC.RECONVERGENT B0 ;  /* 0x0000000000007941 */ /* 0x000fea0003800200 */
.L_x_179:
[----:B------:R-:W-:Y:S05]  /*4130*/  WARPSYNC.ALL ;  /* 0x0000000000007948 */ /* 0x000fea0003800000 */
[----:B------:R-:W1:Y:S08]  /*4140*/  LDC.64 R2, c[0x0][0x380] ;  /* 0x0000e000ff027b82 */ /* 0x000e700000000a00 */
[----:B------:R-:W2:Y:S01]  /*4150*/  LDC.64 R10, c[0x0][0x418] ;  /* 0x00010600ff0a7b82 */ /* 0x000ea20000000a00 */
[----:B-1----:R-:W3:Y:S01]  /*4160*/  LDG.E R15, desc[UR6][R2.64] ;  /* 0x00000006020f7981 */ /* 0x002ee2000c1e1900 */
[----:B------:R-:W-:-:S04]  /*4170*/  IMAD.SHL.U32 R5, R14, 0x2, RZ ;  /* 0x000000020e057824 */ /* 0x000fc800078e00ff */
[----:B--2---:R-:W-:Y:S01]  /*4180*/  IMAD.WIDE.U32 R10, R5, 0x8, R10 ;  /* 0x00000008050a7825 */ /* 0x004fe200078e000a */
[----:B---3--:R-:W-:-:S13]  /*4190*/  ISETP.NE.AND P0, PT, R15, 0xb, PT ;  /* 0x0000000b0f00780c */ /* 0x008fda0003f05270 */
[----:B------:R-:W-:Y:S05]  /*41a0*/  @P0 BRA `(.L_x_186) ;  /* 0x0000000400ac0947 */ /* 0x000fea0003800000 */
[----:B0-----:R-:W0:Y:S08]  /*41b0*/  LDC.64 R16, c[0x0][0x3a8] ;  /* 0x0000ea00ff107b82 */ /* 0x001e300000000a00 */
[----:B------:R-:W1:Y:S01]  /*41c0*/  LDC.64 R6, c[0x0][0x3f8] ;  /* 0x0000fe00ff067b82 */ /* 0x000e620000000a00 */
[----:B0-----:R-:W2:Y:S02]  /*41d0*/  LDG.E R13, desc[UR6][R16.64] ;  /* 0x00000006100d7981 */ /* 0x001ea4000c1e1900 */
[----:B--2---:R-:W-:-:S04]  /*41e0*/  IMAD R13, R13, R14, RZ ;  /* 0x0000000e0d0d7224 */ /* 0x004fc800078e02ff */
[----:B-1----:R-:W-:-:S06]  /*41f0*/  IMAD.WIDE R12, R13, 0x8, R6 ;  /* 0x000000080d0c7825 */ /* 0x002fcc00078e0206 */
[----:B------:R-:W2:Y:S04]  /*4200*/  LDG.E.64 R12, desc[UR6][R12.64] ;  /* 0x000000060c0c7981 */ /* 0x000ea8000c1e1b00 */
[----:B------:R0:W-:Y:S04]  /*4210*/  STG.E.64 desc[UR6][R10.64+0x8], RZ ;  /* 0x000008ff0a007986 */ /* 0x0001e8000c101b06 */
[----:B--2---:R0:W-:Y:S04]  /*4220*/  STG.E.64 desc[UR6][R10.64], R12 ;  /* 0x0000000c0a007986 */ /* 0x0041e8000c101b06 */
[----:B------:R-:W2:Y:S01]  /*4230*/  LDG.E R2, desc[UR6][R16.64] ;  /* 0x0000000610027981 */ /* 0x000ea2000c1e1900 */
[----:B------:R-:W-:-:S02]  /*4240*/  CS2R R4, SRZ ;  /* 0x0000000000047805 */ /* 0x000fc4000001ff00 */
[----:B--2---:R-:W-:-:S13]  /*4250*/  ISETP.GE.AND P0, PT, R2, 0x2, PT ;  /* 0x000000020200780c */ /* 0x004fda0003f06270 */
[----:B0-----:R-:W-:Y:S05]  /*4260*/  @!P0 BRA `(.L_x_187) ;  /* 0x0000000000348947 */ /* 0x001fea0003800000 */
[----:B------:R-:W-:Y:S01]  /*4270*/  IMAD.MOV.U32 R9, RZ, RZ, R2 ;  /* 0x000000ffff097224 */ /* 0x000fe200078e0002 */
[----:B------:R-:W-:Y:S01]  /*4280*/  CS2R R4, SRZ ;  /* 0x0000000000047805 */ /* 0x000fe2000001ff00 */
[----:B------:R-:W-:-:S06]  /*4290*/  UMOV UR4, 0x1 ;  /* 0x0000000100047882 */ /* 0x000fcc0000000000 */
.L_x_188:
[----:B------:R-:W-:-:S04]  /*42a0*/  IMAD R3, R14, R9, UR4 ;  /* 0x000000040e037e24 */ /* 0x000fc8000f8e0209 */
[----:B------:R-:W-:-:S06]  /*42b0*/  IMAD.WIDE R2, R3, 0x8, R6 ;  /* 0x0000000803027825 */ /* 0x000fcc00078e0206 */
[----:B------:R-:W2:Y:S02]  /*42c0*/  LDG.E.64 R2, desc[UR6][R2.64] ;  /* 0x0000000602027981 */ /* 0x000ea4000c1e1b00 */
[----:B--2---:R-:W-:-:S07]  /*42d0*/  DADD R4, R2, R4 ;  /* 0x0000000002047229 */ /* 0x004fce0000000004 */
[----:B------:R0:W-:Y:S04]  /*42e0*/  STG.E.64 desc[UR6][R10.64+0x8], R4 ;  /* 0x000008040a007986 */ /* 0x0001e8000c101b06 */
[----:B------:R-:W2:Y:S01]  /*42f0*/  LDG.E R9, desc[UR6][R16.64] ;  /* 0x0000000610097981 */ /* 0x000ea2000c1e1900 */
[----:B------:R-:W-:-:S06]  /*4300*/  UIADD3 UR4, UPT, UPT, UR4, 0x1, URZ ;  /* 0x0000000104047890 */ /* 0x000fcc000fffe0ff */
[----:B--2---:R-:W-:-:S13]  /*4310*/  ISETP.LE.AND P0, PT, R9, UR4, PT ;  /* 0x0000000409007c0c */ /* 0x004fda000bf03270 */
[----:B0-----:R-:W-:Y:S05]  /*4320*/  @!P0 BRA `(.L_x_188) ;  /* 0xfffffffc00dc8947 */ /* 0x001fea000383ffff */
[----:B------:R-:W-:-:S11]  /*4330*/  DMUL R4, R4, 9 ;  /* 0x4022000004047828 */ /* 0x000fd60000000000 */
.L_x_187:
[----:B------:R0:W-:Y:S04]  /*4340*/  STG.E.64 desc[UR6][R10.64+0x8], R4 ;  /* 0x000008040a007986 */ /* 0x0001e8000c101b06 */
[----:B------:R-:W2:Y:S01]  /*4350*/  LDG.E R16, desc[UR6][R16.64] ;  /* 0x0000000610107981 */ /* 0x000ea2000c1e1900 */
[----:B------:R-:W-:Y:S01]  /*4360*/  IMAD.MOV.U32 R2, RZ, RZ, 0x1 ;  /* 0x00000001ff027424 */ /* 0x000fe200078e00ff */
[----:B------:R-:W-:Y:S01]  /*4370*/  FSETP.GEU.AND P1, PT, |R5|, 6.5827683646048100446e-37, PT ;  /* 0x036000000500780b */ /* 0x000fe20003f2e200 */
[----:B------:R-:W-:Y:S01]  /*4380*/  BSSY.RECONVERGENT B1, `(.L_x_189) ;  /* 0x0000014000017945 */ /* 0x000fe20003800200 */
[----:B--2---:R-:W-:-:S06]  /*4390*/  VIADD R6, R16, 0xffffffff ;  /* 0xffffffff10067836 */ /* 0x004fcc0000000000 */
[----:B------:R-:W1:Y:S08]  /*43a0*/  I2F.F64 R6, R6 ;  /* 0x0000000600067312 */ /* 0x000e700000201c00 */
[----:B-1----:R-:W1:Y:S02]  /*43b0*/  MUFU.RCP64H R3, R7 ;  /* 0x0000000700037308 */ /* 0x002e640000001800 */
[----:B-1----:R-:W-:-:S08]  /*43c0*/  DFMA R8, -R6, R2, 1 ;  /* 0x3ff000000608742b */ /* 0x002fd00000000102 */
[----:B------:R-:W-:-:S08]  /*43d0*/  DFMA R8, R8, R8, R8 ;  /* 0x000000080808722b */ /* 0x000fd00000000008 */
[----:B------:R-:W-:-:S08]  /*43e0*/  DFMA R8, R2, R8, R2 ;  /* 0x000000080208722b */ /* 0x000fd00000000002 */
[----:B------:R-:W-:-:S08]  /*43f0*/  DFMA R2, -R6, R8, 1 ;  /* 0x3ff000000602742b */ /* 0x000fd00000000108 */
[----:B------:R-:W-:-:S08]  /*4400*/  DFMA R2, R8, R2, R8 ;  /* 0x000000020802722b */ /* 0x000fd00000000008 */
[----:B------:R-:W-:-:S08]  /*4410*/  DMUL R8, R2, R4 ;  /* 0x0000000402087228 */ /* 0x000fd00000000000 */
[----:B------:R-:W-:-:S08]  /*4420*/  DFMA R16, -R6, R8, R4 ;  /* 0x000000080610722b */ /* 0x000fd00000000104 */
[----:B------:R-:W-:-:S10]  /*4430*/  DFMA R2, R2, R16, R8 ;  /* 0x000000100202722b */ /* 0x000fd40000000008 */
[----:B------:R-:W-:-:S05]  /*4440*/  FFMA R8, RZ, R7, R3 ;  /* 0x00000007ff087223 */ /* 0x000fca0000000003 */
[----:B------:R-:W-:-:S13]  /*4450*/  FSETP.GT.AND P0, PT, |R8|, 1.469367938527859385e-39, PT ;  /* 0x001000000800780b */ /* 0x000fda0003f04200 */
[----:B0-----:R-:W-:Y:S05]  /*4460*/  @P0 BRA P1, `(.L_x_190) ;  /* 0x0000000000140947 */ /* 0x001fea0000800000 */
[----:B------:R-:W-:Y:S01]  /*4470*/  MOV R8, R4 ;  /* 0x0000000400087202 */ /* 0x000fe20000000f00 */
[----:B------:R-:W-:Y:S01]  /*4480*/  IMAD.MOV.U32 R2, RZ, RZ, R6 ;  /* 0x000000ffff027224 */ /* 0x000fe200078e0006 */
[----:B------:R-:W-:Y:S01]  /*4490*/  MOV R4, 0x44c0 ;  /* 0x000044c000047802 */ /* 0x000fe20000000f00 */
[----:B------:R-:W-:-:S07]  /*44a0*/  IMAD.MOV.U32 R3, RZ, RZ, R7 ;  /* 0x000000ffff037224 */ /* 0x000fce00078e0007 */
[----:B------:R-:W-:Y:S05]  /*44b0*/  CALL.REL.NOINC `($__internal_4_$__cuda_sm20_div_rn_f64_full) ;  /* 0x0000027400587944 */ /* 0x000fea0003c00000 */
.L_x_190:
[----:B------:R-:W-:Y:S05]  /*44c0*/  BSYNC.RECONVERGENT B1 ;  /* 0x0000000000017941 */ /* 0x000fea0003800200 */
.L_x_189:
[----:B------:R-:W-:Y:S01]  /*44d0*/  DADD R6, R2, 1 ;  /* 0x3ff0000002067429 */ /* 0x000fe20000000000 */
[----:B------:R-:W-:Y:S01]  /*44e0*/  FSETP.GEU.AND P1, PT, |R13|, 6.5827683646048100446e-37, PT ;  /* 0x036000000d00780b */ /* 0x000fe20003f2e200 */
[----:B------:R-:W-:Y:S01]  /*44f0*/  IMAD.MOV.U32 R2, RZ, RZ, 0x1 ;  /* 0x00000001ff027424 */ /* 0x000fe200078e00ff */
[----:B------:R-:W-:Y:S03]  /*4500*/  BSSY.RECONVERGENT B1, `(.L_x_191) ;  /* 0x0000013000017945 */ /* 0x000fe60003800200 */
[----:B------:R-:W0:Y:S02]  /*4510*/  MUFU.RCP64H R3, R7 ;  /* 0x0000000700037308 */ /* 0x000e240000001800 */
[----:B0-----:R-:W-:-:S08]  /*4520*/  DFMA R4, -R6, R2, 1 ;  /* 0x3ff000000604742b */ /* 0x001fd00000000102 */
        /* <DEDUP_REMOVED lines=9> */
[----:B------:R-:W-:Y:S05]  /*45c0*/  @P0 BRA P1, `(.L_x_192) ;  /* 0x0000000000180947 */ /* 0x000fea0000800000 */
[----:B------:R-:W-:Y:S01]  /*45d0*/  IMAD.MOV.U32 R8, RZ, RZ, R12 ;  /* 0x000000ffff087224 */ /* 0x000fe200078e000c */
[----:B------:R-:W-:Y:S01]  /*45e0*/  MOV R4, 0x4630 ;  /* 0x0000463000047802 */ /* 0x000fe20000000f00 */
[----:B------:R-:W-:Y:S02]  /*45f0*/  IMAD.MOV.U32 R5, RZ, RZ, R13 ;  /* 0x000000ffff057224 */ /* 0x000fe400078e000d */
[----:B------:R-:W-:Y:S02]  /*4600*/  IMAD.MOV.U32 R2, RZ, RZ, R6 ;  /* 0x000000ffff027224 */ /* 0x000fe400078e0006 */
[----:B------:R-:W-:-:S07]  /*4610*/  IMAD.MOV.U32 R3, RZ, RZ, R7 ;  /* 0x000000ffff037224 */ /* 0x000fce00078e0007 */
[----:B------:R-:W-:Y:S05]  /*4620*/  CALL.REL.NOINC `($__internal_4_$__cuda_sm20_div_rn_f64_full) ;  /* 0x0000027000fc7944 */ /* 0x000fea0003c00000 */
.L_x_192:
[----:B------:R-:W-:Y:S05]  /*4630*/  BSYNC.RECONVERGENT B1 ;  /* 0x0000000000017941 */ /* 0x000fea0003800200 */
.L_x_191:
[----:B------:R-:W0:Y:S01]  /*4640*/  MUFU.RSQ64H R13, R3 ;  /* 0x00000003000d7308 */ /* 0x000e220000001c00 */
[----:B------:R-:W-:Y:S01]  /*4650*/  VIADD R12, R3, 0xfcb00000 ;  /* 0xfcb00000030c7836 */ /* 0x000fe20000000000 */
[----:B------:R-:W-:Y:S01]  /*4660*/  MOV R9, 0x3fd80000 ;  /* 0x3fd8000000097802 */ /* 0x000fe20000000f00 */
[----:B------:R-:W-:Y:S01]  /*4670*/  IMAD.MOV.U32 R8, RZ, RZ, 0x0 ;  /* 0x00000000ff087424 */ /* 0x000fe200078e00ff */
[----:B------:R-:W-:Y:S02]  /*4680*/  BSSY.RECONVERGENT B0, `(.L_x_193) ;  /* 0x0000018000007945 */ /* 0x000fe40003800200 */
[----:B------:R-:W-:Y:S01]  /*4690*/  ISETP.GE.U32.AND P0, PT, R12, 0x7ca00000, PT ;  /* 0x7ca000000c00780c */ /* 0x000fe20003f06070 */
[----:B0-----:R-:W-:-:S08]  /*46a0*/  DMUL R4, R12, R12 ;  /* 0x0000000c0c047228 */ /* 0x001fd00000000000 */
[----:B------:R-:W-:-:S08]  /*46b0*/  DFMA R4, -R4, R2, 1 ;  /* 0x3ff000000404742b */ /* 0x000fd00000000102 */
[----:B------:R-:W-:Y:S02]  /*46c0*/  DFMA R8, R4, R8, 0.5 ;  /* 0x3fe000000408742b */ /* 0x000fe40000000008 */
[----:B------:R-:W-:-:S08]  /*46d0*/  DMUL R4, R12, R4 ;  /* 0x000000040c047228 */ /* 0x000fd00000000000 */
[----:B------:R-:W-:-:S08]  /*46e0*/  DFMA R8, R8, R4, R12 ;  /* 0x000000040808722b */ /* 0x000fd0000000000c */
[----:B------:R-:W-:Y:S02]  /*46f0*/  DMUL R20, R8, R2 ;  /* 0x0000000208147228 */ /* 0x000fe40000000000 */
[----:B------:R-:W-:Y:S02]  /*4700*/  VIADD R17, R9, 0xfff00000 ;  /* 0xfff0000009117836 */ /* 0x000fe40000000000 */
[----:B------:R-:W-:-:S04]  /*4710*/  IMAD.MOV.U32 R16, RZ, RZ, R8 ;  /* 0x000000ffff107224 */ /* 0x000fc800078e0008 */
[----:B------:R-:W-:-:S08]  /*4720*/  DFMA R18, R20, -R20, R2 ;  /* 0x800000141412722b */ /* 0x000fd00000000002 */
[----:B------:R-:W-:Y:S01]  /*4730*/  DFMA R4, R18, R16, R20 ;  /* 0x000000101204722b */ /* 0x000fe20000000014 */
[----:B------:R-:W-:Y:S10]  /*4740*/  @!P0 BRA `(.L_x_194) ;  /* 0x00000000002c8947 */ /* 0x000ff40003800000 */
[----:B------:R-:W-:Y:S01]  /*4750*/  IMAD.MOV.U32 R4, RZ, RZ, R8 ;  /* 0x000000ffff047224 */ /* 0x000fe200078e0008 */
[----:B------:R-:W-:Y:S01]  /*4760*/  MOV R22, 0x47e0 ;  /* 0x000047e000167802 */ /* 0x000fe20000000f00 */
[----:B------:R-:W-:Y:S02]  /*4770*/  IMAD.MOV.U32 R9, RZ, RZ, R3 ;  /* 0x000000ffff097224 */ /* 0x000fe400078e0003 */
[----:B------:R-:W-:Y:S02]  /*4780*/  IMAD.MOV.U32 R5, RZ, RZ, R19 ;  /* 0x000000ffff057224 */ /* 0x000fe400078e0013 */
[----:B------:R-:W-:Y:S02]  /*4790*/  IMAD.MOV.U32 R8, RZ, RZ, R20 ;  /* 0x000000ffff087224 */ /* 0x000fe400078e0014 */
[----:B------:R-:W-:Y:S02]  /*47a0*/  IMAD.MOV.U32 R3, RZ, RZ, R21 ;  /* 0x000000ffff037224 */ /* 0x000fe400078e0015 */
[----:B------:R-:W-:-:S02]  /*47b0*/  IMAD.MOV.U32 R15, RZ, RZ, R12 ;  /* 0x000000ffff0f7224 */ /* 0x000fc400078e000c */
[----:B------:R-:W-:-:S07]  /*47c0*/  IMAD.MOV.U32 R23, RZ, RZ, R17 ;  /* 0x000000ffff177224 */ /* 0x000fce00078e0011 */
[----:B------:R-:W-:Y:S05]  /*47d0*/  CALL.REL.NOINC `($__internal_5_$__cuda_sm20_dsqrt_rn_f64_mediumpath_v1) ;  /* 0x0000027800247944 */ /* 0x000fea0003c00000 */
[----:B------:R-:W-:Y:S01]  /*47e0*/  MOV R4, R2 ;  /* 0x0000000200047202 */ /* 0x000fe20000000f00 */
[----:B------:R-:W-:-:S07]  /*47f0*/  IMAD.MOV.U32 R5, RZ, RZ, R3 ;  /* 0x000000ffff057224 */ /* 0x000fce00078e0003 */
.L_x_194:
[----:B------:R-:W-:Y:S05]  /*4800*/  BSYNC.RECONVERGENT B0 ;  /* 0x0000000000007941 */ /* 0x000fea0003800200 */
.L_x_193:
[----:B------:R-:W0:Y:S01]  /*4810*/  LDC.64 R2, c[0x0][0x380] ;  /* 0x0000e000ff027b82 */ /* 0x000e220000000a00 */
[----:B------:R-:W-:-:S08]  /*4820*/  DADD R4, -R4, 1 ;  /* 0x3ff0000004047429 */ /* 0x000fd00000000100 */
[----:B------:R-:W-:-:S07]  /*4830*/  DMUL R4, R6, R4 ;  /* 0x0000000406047228 */ /* 0x000fce0000000000 */
[----:B------:R1:W-:Y:S04]  /*4840*/  STG.E.64 desc[UR6][R10.64+0x8], R4 ;  /* 0x000008040a007986 */ /* 0x0003e8000c101b06 */
[----:B0-----:R1:W5:Y:S02]  /*4850*/  LDG.E R15, desc[UR6][R2.64] ;  /* 0x00000006020f7981 */ /* 0x001364000c1e1900 */
.L_x_186:
[----:B-----5:R-:W-:-:S13]  /*4860*/  ISETP.NE.AND P0, PT, R15, 0xc, PT ;  /* 0x0000000c0f00780c */ /* 0x020fda0003f05270 */
[----:B------:R-:W-:Y:S05]  /*4870*/  @P0 BRA `(.L_x_195) ;  /* 0x0000000400380947 */ /* 0x000fea0003800000 */
[----:B0-----:R-:W1:Y:S08]  /*4880*/  LDC.64 R16, c[0x0][0x3a8] ;  /* 0x0000ea00ff107b82 */ /* 0x001e700000000a00 */
[----:B------:R-:W0:Y:S01]  /*4890*/  LDC.64 R6, c[0x0][0x3f8] ;  /* 0x0000fe00ff067b82 */ /* 0x000e220000000a00 */
[----:B-1----:R-:W2:Y:S02]  /*48a0*/  LDG.E R3, desc[UR6][R16.64] ;  /* 0x0000000610037981 */ /* 0x002ea4000c1e1900 */
[----:B--2---:R-:W-:-:S04]  /*48b0*/  IMAD R3, R3, R14, RZ ;  /* 0x0000000e03037224 */ /* 0x004fc800078e02ff */
[----:B0-----:R-:W-:-:S06]  /*48c0*/  IMAD.WIDE R12, R3, 0x8, R6 ;  /* 0x00000008030c7825 */ /* 0x001fcc00078e0206 */
        /* <DEDUP_REMOVED lines=10> */
.L_x_197:
        /* <DEDUP_REMOVED lines=10> */
.L_x_196:
        /* <DEDUP_REMOVED lines=19> */
[----:B------:R-:W-:Y:S01]  /*4b40*/  IMAD.MOV.U32 R8, RZ, RZ, R4 ;  /* 0x000000ffff087224 */ /* 0x000fe200078e0004 */
[----:B------:R-:W-:Y:S01]  /*4b50*/  MOV R4, 0x4b90 ;  /* 0x00004b9000047802 */ /* 0x000fe20000000f00 */
[----:B------:R-:W-:Y:S02]  /*4b60*/  IMAD.MOV.U32 R2, RZ, RZ, R6 ;  /* 0x000000ffff027224 */ /* 0x000fe400078e0006 */
[----:B------:R-:W-:-:S07]  /*4b70*/  IMAD.MOV.U32 R3, RZ, RZ, R7 ;  /* 0x000000ffff037224 */ /* 0x000fce00078e0007 */
[----:B------:R-:W-:Y:S05]  /*4b80*/  CALL.REL.NOINC `($__internal_4_$__cuda_sm20_div_rn_f64_full) ;  /* 0x0000026c00a47944 */ /* 0x000fea0003c00000 */
.L_x_199:
[----:B------:R-:W-:Y:S05]  /*4b90*/  BSYNC.RECONVERGENT B1 ;  /* 0x0000000000017941 */ /* 0x000fea0003800200 */
.L_x_198:
        /* <DEDUP_REMOVED lines=21> */
[----:B------:R-:W-:Y:S05]  /*4cf0*/  CALL.REL.NOINC `($__internal_4_$__cuda_sm20_div_rn_f64_full) ;  /* 0x0000026c00487944 */ /* 0x000fea0003c00000 */
.L_x_201:
[----:B------:R-:W-:Y:S05]  /*4d00*/  BSYNC.RECONVERGENT B1 ;  /* 0x0000000000017941 */ /* 0x000fea0003800200 */
.L_x_200:
[----:B------:R-:W0:Y:S01]  /*4d10*/  LDC.64 R4, c[0x0][0x380] ;  /* 0x0000e000ff047b82 */ /* 0x000e220000000a00 */
[----:B------:R-:W-:-:S08]  /*4d20*/  DFMA R2, -R2, R2, 1 ;  /* 0x3ff000000202742b */ /* 0x000fd00000000102 */
[----:B------:R-:W-:-:S07]  /*4d30*/  DMUL R2, R6, R2 ;  /* 0x0000000206027228 */ /* 0x000fce0000000000 */
[----:B------:R2:W-:Y:S04]  /*4d40*/  STG.E.64 desc[UR6][R10.64+0x8], R2 ;  /* 0x000008020a007986 */ /* 0x0005e8000c101b06 */
[----:B0-----:R2:W5:Y:S02]  /*4d50*/  LDG.E R15, desc[UR6][R4.64] ;  /* 0x00000006040f7981 */ /* 0x001564000c1e1900 */
.L_x_195:
[----:B-----5:R-:W-:-:S13]  /*4d60*/  ISETP.NE.AND P0, PT, R15, 0xd, PT ;  /* 0x0000000d0f00780c */ /* 0x020fda0003f05270 */
[----:B------:R-:W-:Y:S05]  /*4d70*/  @P0 BRA `(.L_x_202) ;  /* 0x0000000c00200947 */ /* 0x000fea0003800000 */
[----:B------:R-:W1:Y:S08]  /*4d80*/  LDC.64 R12, c[0x0][0x3a8] ;  /* 0x0000ea00ff0c7b82 */ /* 0x000e700000000a00 */
[----:B------:R-:W0:Y:S01]  /*4d90*/  LDC.64 R6, c[0x0][0x3f8] ;  /* 0x0000fe00ff067b82 */ /* 0x000e220000000a00 */
[----:B-12---:R-:W2:Y:S02]  /*4da0*/  LDG.E R3, desc[UR6][R12.64] ;  /* 0x000000060c037981 */ /* 0x006ea4000c1e1900 */
        /* <DEDUP_REMOVED lines=12> */
.L_x_204:
        /* <DEDUP_REMOVED lines=10> */
.L_x_203:
        /* <DEDUP_REMOVED lines=24> */
.L_x_206:
[----:B------:R-:W-:Y:S05]  /*5090*/  BSYNC.RECONVERGENT B1 ;  /* 0x0000000000017941 */ /* 0x000fea0003800200 */
.L_x_205:
[----:B------:R-:W0:Y:S01]  /*50a0*/  LDC.64 R4, c[0x0][0x3a8] ;  /* 0x0000ea00ff047b82 */ /* 0x000e220000000a00 */
[----:B------:R-:W-:-:S07]  /*50b0*/  DADD R12, R2, 1 ;  /* 0x3ff00000020c7429 */ /* 0x000fce0000000000 */
[----:B------:R1:W-:Y:S01]  /*50c0*/  STG.E.64 desc[UR6][R10.64+0x8], R12 ;  /* 0x0000080c0a007986 */ /* 0x0003e2000c101b06 */
[----:B------:R-:W2:Y:S03]  /*50d0*/  LDC.64 R2, c[0x0][0x3f8] ;  /* 0x0000fe00ff027b82 */ /* 0x000ea60000000a00 */
[----:B0-----:R-:W3:Y:S02]  /*50e0*/  LDG.E R5, desc[UR6][R4.64] ;  /* 0x0000000604057981 */ /* 0x001ee4000c1e1900 */
[----:B---3--:R-:W-:-:S04]  /*50f0*/  IMAD R7, R5, R14, RZ ;  /* 0x0000000e05077224 */ /* 0x008fc800078e02ff */
[----:B--2---:R-:W-:-:S06]  /*5100*/  IMAD.WIDE R2, R7, 0x8, R2 ;  /* 0x0000000807027825 */ /* 0x004fcc00078e0202 */
[----:B------:R-:W2:Y:S01]  /*5110*/  LDG.E.64 R2, desc[UR6][R2.64] ;  /* 0x0000000602027981 */ /* 0x000ea2000c1e1b00 */
[----:B------:R-:W-:Y:S01]  /*5120*/  UMOV UR4, 0xbbadc098 ;  /* 0xbbadc09800047882 */ /* 0x000fe20000000000 */
[----:B------:R-:W-:Y:S01]  /*5130*/  UMOV UR5, 0x403f6a79 ;  /* 0x403f6a7900057882 */ /* 0x000fe20000000000 */
[----:B------:R-:W-:Y:S01]  /*5140*/  BSSY.RECONVERGENT B0, `(.L_x_207) ;  /* 0x000003e000007945 */ /* 0x000fe20003800200 */
[----:B--2---:R-:W-:-:S10]  /*5150*/  DMUL R8, R2, UR4 ;  /* 0x0000000402087c28 */ /* 0x004fd40008000000 */
[----:B------:R-:W0:Y:S02]  /*5160*/  F2F.F32.F64 R8, R8 ;  /* 0x0000000800087310 */ /* 0x000e240000301000 */
[C---:B0-----:R-:W-:Y:S01]  /*5170*/  FMUL R7, R8.reuse, 0.63661974668502807617 ;  /* 0x3f22f98308077820 */ /* 0x041fe20000400000 */
[----:B------:R-:W-:-:S05]  /*5180*/  FSETP.GE.AND P0, PT, |R8|, 105615, PT ;  /* 0x47ce47800800780b */ /* 0x000fca0003f06200 */
[----:B------:R-:W0:Y:S02]  /*5190*/  F2I.NTZ R7, R7 ;  /* 0x0000000700077305 */ /* 0x000e240000203100 */
[----:B0-----:R-:W-:-:S05]  /*51a0*/  I2FP.F32.S32 R15, R7 ;  /* 0x00000007000f7245 */ /* 0x001fca0000201400 */
[----:B------:R-:W-:-:S04]  /*51b0*/  FFMA R4, R15, -1.5707962512969970703, R8 ;  /* 0xbfc90fda0f047823 */ /* 0x000fc80000000008 */
[----:B------:R-:W-:-:S04]  /*51c0*/  FFMA R4, R15, -7.5497894158615963534e-08, R4 ;  /* 0xb3a221680f047823 */ /* 0x000fc80000000004 */
[----:B------:R-:W-:Y:S01]  /*51d0*/  FFMA R6, R15, -5.3903029534742383927e-15, R4 ;  /* 0xa7c234c50f067823 */ /* 0x000fe20000000004 */
[----:B-1----:R-:W-:Y:S06]  /*51e0*/  @!P0 BRA `(.L_x_208) ;  /* 0x0000000000cc8947 */ /* 0x002fec0003800000 */
[----:B------:R-:W-:-:S13]  /*51f0*/  FSETP.NEU.AND P0, PT, |R8|, +INF , PT ;  /* 0x7f8000000800780b */ /* 0x000fda0003f0d200 */
[----:B------:R-:W-:Y:S01]  /*5200*/  @!P0 FMUL R6, RZ, R8 ;  /* 0x00000008ff068220 */ /* 0x000fe20000400000 */
[----:B------:R-:W-:Y:S01]  /*5210*/  @!P0 IMAD.MOV.U32 R7, RZ, RZ, RZ ;  /* 0x000000ffff078224 */ /* 0x000fe200078e00ff */
[----:B------:R-:W-:Y:S06]  /*5220*/  @!P0 BRA `(.L_x_208) ;  /* 0x0000000000bc8947 */ /* 0x000fec0003800000 */
[----:B------:R-:W0:Y:S01]  /*5230*/  LDC.64 R18, c[0x4][0x1d0] ;  /* 0x01007400ff127b82 */ /* 0x000e220000000a00 */
[----:B------:R-:W-:Y:S01]  /*5240*/  SHF.L.U32 R2, R8, 0x8, RZ ;  /* 0x0000000808027819 */ /* 0x000fe200000006ff */
[----:B------:R-:W-:Y:S01]  /*5250*/  IMAD.MOV.U32 R6, RZ, RZ, RZ ;  /* 0x000000ffff067224 */ /* 0x000fe200078e00ff */
[----:B------:R-:W-:Y:S01]  /*5260*/  UMOV UR4, URZ ;  /* 0x000000ff00047c82 */ /* 0x000fe20008000000 */
[----:B------:R-:W-:Y:S01]  /*5270*/  IMAD.MOV.U32 R9, RZ, RZ, RZ ;  /* 0x000000ffff097224 */ /* 0x000fe200078e00ff */
[----:B------:R-:W-:-:S07]  /*5280*/  LOP3.LUT R7, R2, 0x80000000, RZ, 0xfc, !PT ;  /* 0x8000000002077812 */ /* 0x000fce00078efcff */
.L_x_209:
[----:B0-----:R-:W-:-:S06]  /*5290*/  IMAD.WIDE.U32 R2, R9, 0x4, R18 ;  /* 0x0000000409027825 */ /* 0x001fcc00078e0012 */
[----:B------:R-:W2:Y:S01]  /*52a0*/  LDG.E.CONSTANT R2, desc[UR6][R2.64] ;  /* 0x0000000602027981 */ /* 0x000ea2000c1e9900 */
[C---:B-1----:R-:W-:Y:S02]  /*52b0*/  IMAD R15, R9.reuse, 0x4, R0 ;  /* 0x00000004090f7824 */ /* 0x042fe400078e0200 */
[----:B------:R-:W-:-:S05]  /*52c0*/  VIADD R9, R9, 0x1 ;  /* 0x0000000109097836 */ /* 0x000fca0000000000 */
[----:B------:R-:W-:Y:S01]  /*52d0*/  ISETP.NE.AND P0, PT, R9, 0x6, PT ;  /* 0x000000060900780c */ /* 0x000fe20003f05270 */
[----:B--2---:R-:W-:-:S03]  /*52e0*/  IMAD.WIDE.U32 R4, R2, R7, RZ ;  /* 0x0000000702047225 */ /* 0x004fc600078e00ff */
[----:B------:R-:W-:-:S04]  /*52f0*/  IADD3 R4, P1, PT, R4, R6, RZ ;  /* 0x0000000604047210 */ /* 0x000fc80007f3e0ff */
[----:B------:R-:W-:Y:S01]  /*5300*/  IADD3.X R6, PT, PT, R5, UR4, RZ, P1, !PT ;  /* 0x0000000405067c10 */ /* 0x000fe20008ffe4ff */
[----:B------:R1:W-:Y:S04]  /*5310*/  STL [R15], R4 ;  /* 0x000000040f007387 */ /* 0x0003e80000100800 */
[----:B------:R-:W-:Y:S05]  /*5320*/  @P0 BRA `(.L_x_209) ;  /* 0xfffffffc00d80947 */ /* 0x000fea000383ffff */
[----:B------:R-:W-:Y:S01]  /*5330*/  SHF.R.U32.HI R7, RZ, 0x17, R8 ;  /* 0x00000017ff077819 */ /* 0x000fe20000011608 */
[----:B------:R0:W-:Y:S03]  /*5340*/  STL [R1+0x18], R6 ;  /* 0x0000180601007387 */ /* 0x0001e60000100800 */
[C---:B------:R-:W-:Y:S02]  /*5350*/  LOP3.LUT R2, R7.reuse, 0xe0, RZ, 0xc0, !PT ;  /* 0x000000e007027812 */ /* 0x040fe400078ec0ff */
[----:B------:R-:W-:-:S03]  /*5360*/  LOP3.LUT P0, RZ, R7, 0x1f, RZ, 0xc0, !PT ;  /* 0x0000001f07ff7812 */ /* 0x000fc6000780c0ff */
[----:B------:R-:W-:-:S05]  /*5370*/  VIADD R2, R2, 0xffffff80 ;  /* 0xffffff8002027836 */ /* 0x000fca0000000000 */
[----:B------:R-:W-:-:S05]  /*5380*/  SHF.R.U32.HI R2, RZ, 0x5, R2 ;  /* 0x00000005ff027819 */ /* 0x000fca0000011602 */
[----:B------:R-:W-:-:S05]  /*5390*/  IMAD R9, R2, -0x4, R1 ;  /* 0xfffffffc02097824 */ /* 0x000fca00078e0201 */
[----:B------:R-:W2:Y:S04]  /*53a0*/  LDL R3, [R9+0x18] ;  /* 0x0000180009037983 */ /* 0x000ea80000100800 */
[----:B-1----:R-:W2:Y:S04]  /*53b0*/  LDL R4, [R9+0x14] ;  /* 0x0000140009047983 */ /* 0x002ea80000100800 */
[----:B------:R-:W3:Y:S01]  /*53c0*/  @P0 LDL R5, [R9+0x10] ;  /* 0x0000100009050983 */ /* 0x000ee20000100800 */
[----:B------:R-:W-:Y:S01]  /*53d0*/  LOP3.LUT R2, R7, 0x1f, RZ, 0xc0, !PT ;  /* 0x0000001f07027812 */ /* 0x000fe200078ec0ff */
[----:B------:R-:W-:Y:S01]  /*53e0*/  UMOV UR4, 0x54442d19 ;  /* 0x54442d1900047882 */ /* 0x000fe20000000000 */
[----:B------:R-:W-:-:S02]  /*53f0*/  UMOV UR5, 0x3bf921fb ;  /* 0x3bf921fb00057882 */ /* 0x000fc40000000000 */
[-C--:B--2---:R-:W-:Y:S02]  /*5400*/  @P0 SHF.L.W.U32.HI R3, R4, R2.reuse, R3 ;  /* 0x0000000204030219 */ /* 0x084fe40000010e03 */
[----:B---3--:R-:W-:Y:S02]  /*5410*/  @P0 SHF.L.W.U32.HI R4, R5, R2, R4 ;  /* 0x0000000205040219 */ /* 0x008fe40000010e04 */
[----:B------:R-:W-:Y:S02]  /*5420*/  ISETP.GE.AND P0, PT, R8, RZ, PT ;  /* 0x000000ff0800720c */ /* 0x000fe40003f06270 */
[C---:B------:R-:W-:Y:S01]  /*5430*/  SHF.L.W.U32.HI R7, R4.reuse, 0x2, R3 ;  /* 0x0000000204077819 */ /* 0x040fe20000010e03 */
[----:B------:R-:W-:-:S03]  /*5440*/  IMAD.SHL.U32 R4, R4, 0x4, RZ ;  /* 0x0000000404047824 */ /* 0x000fc600078e00ff */
[----:B------:R-:W-:Y:S02]  /*5450*/  SHF.R.S32.HI R2, RZ, 0x1f, R7 ;  /* 0x0000001fff027819 */ /* 0x000fe40000011407 */
[----:B------:R-:W-:Y:S02]  /*5460*/  LOP3.LUT R8, R7, R8, RZ, 0x3c, !PT ;  /* 0x0000000807087212 */ /* 0x000fe400078e3cff */
[C---:B------:R-:W-:Y:S02]  /*5470*/  LOP3.LUT R4, R2.reuse, R4, RZ, 0x3c, !PT ;  /* 0x0000000402047212 */ /* 0x040fe400078e3cff */
[----:B------:R-:W-:Y:S02]  /*5480*/  LOP3.LUT R5, R2, R7, RZ, 0x3c, !PT ;  /* 0x0000000702057212 */ /* 0x000fe400078e3cff */
[----:B------:R-:W-:Y:S02]  /*5490*/  SHF.R.U32.HI R2, RZ, 0x1e, R3 ;  /* 0x0000001eff027819 */ /* 0x000fe40000011603 */
[----:B------:R-:W-:-:S02]  /*54a0*/  ISETP.GE.AND P1, PT, R8, RZ, PT ;  /* 0x000000ff0800720c */ /* 0x000fc40003f26270 */
[----:B------:R-:W1:Y:S01]  /*54b0*/  I2F.F64.S64 R4, R4 ;  /* 0x0000000400047312 */ /* 0x000e620000301c00 */
[----:B------:R-:W-:-:S05]  /*54c0*/  LEA.HI R7, R7, R2, RZ, 0x1 ;  /* 0x0000000207077211 */ /* 0x000fca00078f08ff */
[----:B------:R-:W-:-:S04]  /*54d0*/  IMAD.MOV R2, RZ, RZ, -R7 ;  /* 0x000000ffff027224 */ /* 0x000fc800078e0a07 */
[----:B------:R-:W-:Y:S01]  /*54e0*/  @!P0 IMAD.MOV.U32 R7, RZ, RZ, R2 ;  /* 0x000000ffff078224 */ /* 0x000fe200078e0002 */
[----:B-1----:R-:W-:-:S10]  /*54f0*/  DMUL R18, R4, UR4 ;  /* 0x0000000404127c28 */ /* 0x002fd40008000000 */
[----:B------:R-:W0:Y:S02]  /*5500*/  F2F.F32.F64 R18, R18 ;  /* 0x0000001200127310 */ /* 0x000e240000301000 */
[----:B0-----:R-:W-:-:S07]  /*5510*/  FSEL R6, -R18, R18, !P1 ;  /* 0x0000001212067208 */ /* 0x001fce0004800100 */
.L_x_208:
[----:B------:R-:W-:Y:S05]  /*5520*/  BSYNC.RECONVERGENT B0 ;  /* 0x0000000000007941 */ /* 0x000fea0003800200 */
.L_x_207:
[----:B------:R-:W0:Y:S01]  /*5530*/  MUFU.RCP64H R3, R13 ;  /* 0x0000000d00037308 */ /* 0x000e220000001800 */
[----:B------:R-:W-:Y:S01]  /*5540*/  IMAD.MOV.U32 R2, RZ, RZ, 0x1 ;  /* 0x00000001ff027424 */ /* 0x000fe200078e00ff */
[----:B------:R-:W-:Y:S01]  /*5550*/  FSETP.GEU.AND P1, PT, |R17|, 6.5827683646048100446e-37, PT ;  /* 0x036000001100780b */ /* 0x000fe20003f2e200 */
[----:B------:R-:W-:Y:S04]  /*5560*/  BSSY.RECONVERGENT B1, `(.L_x_210) ;  /* 0x0000012000017945 */ /* 0x000fe80003800200 */
        /* <DEDUP_REMOVED lines=16> */
[----:B------:R-:W-:Y:S05]  /*5670*/  CALL.REL.NOINC `($__internal_4_$__cuda_sm20_div_rn_f64_full) ;  /* 0x0000026000e87944 */ /* 0x000fea0003c00000 */
.L_x_211:
[----:B------:R-:W-:Y:S05]  /*5680*/  BSYNC.RECONVERGENT B1 ;  /* 0x0000000000017941 */ /* 0x000fea0003800200 */
.L_x_210:
[----:B------:R-:W0:Y:S01]  /*5690*/  MUFU.RSQ64H R17, R3 ;  /* 0x0000000300117308 */ /* 0x000e220000001c00 */
[----:B------:R-:W-:Y:S02]  /*56a0*/  VIADD R16, R3, 0xfcb00000 ;  /* 0xfcb0000003107836 */ /* 0x000fe40000000000 */
[----:B------:R-:W-:Y:S01]  /*56b0*/  FMUL R15, R6, R6 ;  /* 0x00000006060f7220 */ /* 0x000fe20000400000 */
[----:B------:R-:W-:Y:S01]  /*56c0*/  IMAD.MOV.U32 R18, RZ, RZ, 0x37cbac00 ;  /* 0x37cbac00ff127424 */ /* 0x000fe200078e00ff */
[C---:B------:R-:W-:Y:S01]  /*56d0*/  LOP3.LUT R8, R7.reuse, 0x1, RZ, 0xc0, !PT ;  /* 0x0000000107087812 */ /* 0x040fe200078ec0ff */
[----:B------:R-:W-:Y:S01]  /*56e0*/  IMAD.MOV.U32 R20, RZ, RZ, 0x3d2aaabb ;  /* 0x3d2aaabbff147424 */ /* 0x000fe200078e00ff */
[----:B------:R-:W-:Y:S01]  /*56f0*/  LOP3.LUT P1, RZ, R7, 0x2, RZ, 0xc0, !PT ;  /* 0x0000000207ff7812 */ /* 0x000fe2000782c0ff */
[----:B------:R-:W-:Y:S01]  /*5700*/  FFMA R9, R15, R18, -0.0013887860113754868507 ;  /* 0xbab607ed0f097423 */ /* 0x000fe20000000012 */
[----:B------:R-:W-:Y:S01]  /*5710*/  ISETP.NE.U32.AND P0, PT, R8, 0x1, PT ;  /* 0x000000010800780c */ /* 0x000fe20003f05070 */
[----:B------:R-:W-:Y:S01]  /*5720*/  IMAD.MOV.U32 R8, RZ, RZ, 0x0 ;  /* 0x00000000ff087424 */ /* 0x000fe200078e00ff */
[----:B------:R-:W-:Y:S01]  /*5730*/  BSSY.RECONVERGENT B0, `(.L_x_212) ;  /* 0x0000026000007945 */ /* 0x000fe20003800200 */
[----:B------:R-:W-:Y:S01]  /*5740*/  IMAD.MOV.U32 R19, RZ, RZ, 0x3effffff ;  /* 0x3effffffff137424 */ /* 0x000fe200078e00ff */
[----:B------:R-:W-:Y:S01]  /*5750*/  FSEL R18, R9, -0.00019574658654164522886, !P0 ;  /* 0xb94d415309127808 */ /* 0x000fe20004000000 */
[----:B------:R-:W-:Y:S01]  /*5760*/  IMAD.MOV.U32 R9, RZ, RZ, 0x3fd80000 ;  /* 0x3fd80000ff097424 */ /* 0x000fe200078e00ff */
[----:B------:R-:W-:-:S02]  /*5770*/  FSEL R20, R20, 0.0083327032625675201416, !P0 ;  /* 0x3c0885e414147808 */ /* 0x000fc40004000000 */
[----:B------:R-:W-:Y:S01]  /*5780*/  FSEL R6, R6, 1, P0 ;  /* 0x3f80000006067808 */ /* 0x000fe20000000000 */
[----:B0-----:R-:W-:Y:S02]  /*5790*/  DMUL R4, R16, R16 ;  /* 0x0000001010047228 */ /* 0x001fe40000000000 */
[----:B------:R-:W-:Y:S01]  /*57a0*/  FFMA R18, R15, R18, R20 ;  /* 0x000000120f127223 */ /* 0x000fe20000000014 */
[----:B------:R-:W-:Y:S02]  /*57b0*/  FSEL R20, -R19, -0.16666662693023681641, !P0 ;  /* 0xbe2aaaa813147808 */ /* 0x000fe40004000100 */
[----:B------:R-:W-:-:S03]  /*57c0*/  ISETP.GE.U32.AND P0, PT, R16, 0x7ca00000, PT ;  /* 0x7ca000001000780c */ /* 0x000fc60003f06070 */
[----:B------:R-:W-:Y:S01]  /*57d0*/  DFMA R4, -R4, R2, 1 ;  /* 0x3ff000000404742b */ /* 0x000fe20000000102 */
[C---:B------:R-:W-:Y:S01]  /*57e0*/  FFMA R18, R15.reuse, R18, R20 ;  /* 0x000000120f127223 */ /* 0x040fe20000000014 */
[----:B------:R-:W-:-:S04]  /*57f0*/  FFMA R15, R15, R6, RZ ;  /* 0x000000060f0f7223 */ /* 0x000fc800000000ff */
[----:B------:R-:W-:Y:S02]  /*5800*/  FFMA R15, R15, R18, R6 ;  /* 0x000000120f0f7223 */ /* 0x000fe40000000006 */
[----:B------:R-:W-:Y:S02]  /*5810*/  DFMA R8, R4, R8, 0.5 ;  /* 0x3fe000000408742b */ /* 0x000fe40000000008 */
[----:B------:R-:W-:Y:S01]  /*5820*/  DMUL R4, R16, R4 ;  /* 0x0000000410047228 */ /* 0x000fe20000000000 */
[----:B------:R-:W-:-:S04]  /*5830*/  @P1 FADD R15, RZ, -R15 ;  /* 0x8000000fff0f1221 */ /* 0x000fc80000000000 */
[----:B------:R-:W0:Y:S03]  /*5840*/  F2F.F64.F32 R6, R15 ;  /* 0x0000000f00067310 */ /* 0x000e260000201800 */
[----:B------:R-:W-:-:S08]  /*5850*/  DFMA R8, R8, R4, R16 ;  /* 0x000000040808722b */ /* 0x000fd00000000010 */
[-C--:B------:R-:W-:Y:S02]  /*5860*/  DMUL R20, R8, R2.reuse ;  /* 0x0000000208147228 */ /* 0x080fe40000000000 */
[----:B------:R-:W-:Y:S01]  /*5870*/  IADD3 R19, PT, PT, R9, -0x100000, RZ ;  /* 0xfff0000009137810 */ /* 0x000fe20007ffe0ff */
[----:B------:R-:W-:Y:S01]  /*5880*/  IMAD.MOV.U32 R18, RZ, RZ, R8 ;  /* 0x000000ffff127224 */ /* 0x000fe200078e0008 */
[----:B0-----:R-:W-:-:S04]  /*5890*/  DMUL R6, R6, R2 ;  /* 0x0000000206067228 */ /* 0x001fc80000000000 */
[----:B------:R-:W-:-:S08]  /*58a0*/  DFMA R22, R20, -R20, R2 ;  /* 0x800000141416722b */ /* 0x000fd00000000002 */
[----:B------:R-:W-:Y:S01]  /*58b0*/  DFMA R4, R22, R18, R20 ;  /* 0x000000121604722b */ /* 0x000fe20000000014 */
[----:B------:R-:W-:Y:S10]  /*58c0*/  @!P0 BRA `(.L_x_213) ;  /* 0x0000000000308947 */ /* 0x000ff40003800000 */
[----:B------:R-:W-:Y:S02]  /*58d0*/  IMAD.MOV.U32 R4, RZ, RZ, R8 ;  /* 0x000000ffff047224 */ /* 0x000fe400078e0008 */
[----:B------:R-:W-:Y:S02]  /*58e0*/  IMAD.MOV.U32 R9, RZ, RZ, R3 ;  /* 0x000000ffff097224 */ /* 0x000fe400078e0003 */
[----:B------:R-:W-:Y:S01]  /*58f0*/  IMAD.MOV.U32 R18, RZ, RZ, R22 ;  /* 0x000000ffff127224 */ /* 0x000fe200078e0016 */
[----:B------:R-:W-:Y:S01]  /*5900*/  MOV R22, 0x5970 ;  /* 0x0000597000167802 */ /* 0x000fe20000000f00 */
[----:B------:R-:W-:Y:S02]  /*5910*/  IMAD.MOV.U32 R5, RZ, RZ, R23 ;  /* 0x000000ffff057224 */ /* 0x000fe400078e0017 */
[----:B------:R-:W-:Y:S02]  /*5920*/  IMAD.MOV.U32 R8, RZ, RZ, R20 ;  /* 0x000000ffff087224 */ /* 0x000fe400078e0014 */
[----:B------:R-:W-:-:S02]  /*5930*/  IMAD.MOV.U32 R3, RZ, RZ, R21 ;  /* 0x000000ffff037224 */ /* 0x000fc400078e0015 */
[----:B------:R-:W-:Y:S02]  /*5940*/  IMAD.MOV.U32 R15, RZ, RZ, R16 ;  /* 0x000000ffff0f7224 */ /* 0x000fe400078e0010 */
[----:B------:R-:W-:-:S07]  /*5950*/  IMAD.MOV.U32 R23, RZ, RZ, R19 ;  /* 0x000000ffff177224 */ /* 0x000fce00078e0013 */
[----:B------:R-:W-:Y:S05]  /*5960*/  CALL.REL.NOINC `($__internal_5_$__cuda_sm20_dsqrt_rn_f64_mediumpath_v1) ;  /* 0x0000026400c07944 */ /* 0x000fea0003c00000 */
[----:B------:R-:W-:Y:S01]  /*5970*/  MOV R4, R2 ;  /* 0x0000000200047202 */ /* 0x000fe20000000f00 */
[----:B------:R-:W-:-:S07]  /*5980*/  IMAD.MOV.U32 R5, RZ, RZ, R3 ;  /* 0x000000ffff057224 */ /* 0x000fce00078e0003 */
.L_x_213:
[----:B------:R-:W-:Y:S05]  /*5990*/  BSYNC.RECONVERGENT B0 ;  /* 0x0000000000007941 */ /* 0x000fea0003800200 */
.L_x_212:
[----:B------:R-:W-:Y:S01]  /*59a0*/  DADD R4, -R4, 1 ;  /* 0x3ff0000004047429 */ /* 0x000fe20000000100 */
[----:B------:R-:W0:Y:S07]  /*59b0*/  LDC.64 R2, c[0x0][0x380] ;  /* 0x0000e000ff027b82 */ /* 0x000e2e0000000a00 */
[----:B------:R-:W-:-:S08]  /*59c0*/  DADD R4, -R6, R4 ;  /* 0x0000000006047229 */ /* 0x000fd00000000104 */
[----:B------:R-:W-:-:S07]  /*59d0*/  DMUL R4, R12, R4 ;  /* 0x000000040c047228 */ /* 0x000fce0000000000 */
[----:B------:R3:W-:Y:S04]  /*59e0*/  STG.E.64 desc[UR6][R10.64+0x8], R4 ;  /* 0x000008040a007986 */ /* 0x0007e8000c101b06 */
[----:B0-----:R3:W5:Y:S02]  /*59f0*/  LDG.E R15, desc[UR6][R2.64] ;  /* 0x00000006020f7981 */ /* 0x001764000c1e1900 */
.L_x_202:
[----:B-----5:R-:W-:-:S13]  /*5a00*/  ISETP.NE.AND P0, PT, R15, 0xe, PT ;  /* 0x0000000e0f00780c */ /* 0x020fda0003f05270 */
[----:B------:R-:W-:Y:S05]  /*5a10*/  @P0 BRA `(.L_x_214) ;  /* 0x0000000800c00947 */ /* 0x000fea0003800000 */
[----:B-123--:R-:W1:Y:S08]  /*5a20*/  LDC.64 R2, c[0x0][0x3a8] ;  /* 0x0000ea00ff027b82 */ /* 0x00ee700000000a00 */
[----:B------:R-:W2:Y:S01]  /*5a30*/  LDC.64 R12, c[0x0][0x3f8] ;  /* 0x0000fe00ff0c7b82 */ /* 0x000ea20000000a00 */
[----:B-1----:R-:W3:Y:S02]  /*5a40*/  LDG.E R5, desc[UR6][R2.64] ;  /* 0x0000000602057981 */ /* 0x002ee4000c1e1900 */
[----:B---3--:R-:W-:-:S04]  /*5a50*/  IMAD R5, R5, R14, RZ ;  /* 0x0000000e05057224 */ /* 0x008fc800078e02ff */
[----:B--2---:R-:W-:-:S06]  /*5a60*/  IMAD.WIDE R12, R5, 0x8, R12 ;  /* 0x00000008050c7825 */ /* 0x004fcc00078e020c */
[----:B------:R-:W2:Y:S04]  /*5a70*/  LDG.E.64 R12, desc[UR6][R12.64] ;  /* 0x000000060c0c7981 */ /* 0x000ea8000c1e1b00 */
[----:B------:R1:W-:Y:S04]  /*5a80*/  STG.E.64 desc[UR6][R10.64+0x8], RZ ;  /* 0x000008ff0a007986 */ /* 0x0003e8000c101b06 */
[----:B--2---:R1:W-:Y:S04]  /*5a90*/  STG.E.64 desc[UR6][R10.64], R12 ;  /* 0x0000000c0a007986 */ /* 0x0043e8000c101b06 */
[----:B------:R-:W2:Y:S01]  /*5aa0*/  LDG.E R5, desc[UR6][R2.64] ;  /* 0x0000000602057981 */ /* 0x000ea2000c1e1900 */
[----:B0-----:R-:W-:-:S02]  /*5ab0*/  CS2R R16, SRZ ;  /* 0x0000000000107805 */ /* 0x001fc4000001ff00 */
[----:B--2---:R-:W-:-:S13]  /*5ac0*/  ISETP.GE.AND P0, PT, R5, 0x2, PT ;  /* 0x000000020500780c */ /* 0x004fda0003f06270 */
[----:B-1----:R-:W-:Y:S05]  /*5ad0*/  @!P0 BRA `(.L_x_215) ;  /* 0x00000004009c8947 */ /* 0x002fea0003800000 */
[----:B------:R-:W-:Y:S01]  /*5ae0*/  CS2R R16, SRZ ;  /* 0x0000000000107805 */ /* 0x000fe2000001ff00 */
[----:B------:R-:W-:-:S06]  /*5af0*/  UMOV UR8, 0x1 ;  /* 0x0000000100087882 */ /* 0x000fcc0000000000 */
.L_x_219:
[----:B------:R-:W0:Y:S01]  /*5b00*/  LDC.64 R18, c[0x0][0x3f8] ;  /* 0x0000fe00ff127b82 */ /* 0x000e220000000a00 */
[----:B------:R-:W-:-:S04]  /*5b10*/  IMAD R5, R14, R5, UR8 ;  /* 0x000000080e057e24 */ /* 0x000fc8000f8e0205 */
[----:B0-----:R-:W-:-:S06]  /*5b20*/  IMAD.WIDE R18, R5, 0x8, R18 ;  /* 0x0000000805127825 */ /* 0x001fcc00078e0212 */
[----:B------:R-:W2:Y:S01]  /*5b30*/  LDG.E.64 R18, desc[UR6][R18.64] ;  /* 0x0000000612127981 */ /* 0x000ea2000c1e1b00 */
[----:B------:R-:W-:Y:S01]  /*5b40*/  UMOV UR4, 0xfc8b007a ;  /* 0xfc8b007a00047882 */ /* 0x000fe20000000000 */
[----:B------:R-:W-:Y:S01]  /*5b50*/  UMOV UR5, 0x402921fa ;  /* 0x402921fa00057882 */ /* 0x000fe20000000000 */
[----:B------:R-:W-:Y:S01]  /*5b60*/  BSSY.RECONVERGENT B0, `(.L_x_216) ;  /* 0x0000042000007945 */ /* 0x000fe20003800200 */
[----:B--2---:R-:W-:-:S06]  /*5b70*/  DMUL R2, R18, UR4 ;  /* 0x0000000412027c28 */ /* 0x004fcc0008000000 */
        /* <DEDUP_REMOVED lines=8> */
[----:B------:R-:W-:Y:S06]  /*5c00*/  @!P0 BRA `(.L_x_217) ;  /* 0x0000000000dc8947 */ /* 0x000fec0003800000 */
[----:B------:R-:W-:-:S13]  /*5c10*/  FSETP.NEU.AND P0, PT, |R7|, +INF , PT ;  /* 0x7f8000000700780b */ /* 0x000fda0003f0d200 */
[----:B------:R-:W-:Y:S01]  /*5c20*/  @!P0 FMUL R5, RZ, R7 ;  /* 0x00000007ff058220 */ /* 0x000fe20000400000 */
[----:B------:R-:W-:Y:S01]  /*5c30*/  @!P0 IMAD.MOV.U32 R4, RZ, RZ, RZ ;  /* 0x000000ffff048224 */ /* 0x000fe200078e00ff */
[----:B------:R-:W-:Y:S06]  /*5c40*/  @!P0 BRA `(.L_x_217) ;  /* 0x0000000000cc8947 */ /* 0x000fec0003800000 */
[----:B------:R-:W-:Y:S01]  /*5c50*/  IMAD.SHL.U32 R3, R7, 0x100, RZ ;  /* 0x0000010007037824 */ /* 0x000fe200078e00ff */
[----:B------:R-:W0:Y:S01]  /*5c60*/  LDCU.64 UR10, c[0x4][0x1d0] ;  /* 0x01003a00ff0a77ac */ /* 0x000e220008000a00 */
[----:B------:R-:W-:Y:S02]  /*5c70*/  IMAD.MOV.U32 R6, RZ, RZ, RZ ;  /* 0x000000ffff067224 */ /* 0x000fe400078e00ff */
[----:B------:R-:W-:Y:S01]  /*5c80*/  IMAD.MOV.U32 R2, RZ, RZ, R1 ;  /* 0x000000ffff027224 */ /* 0x000fe200078e0001 */
[----:B------:R-:W-:Y:S01]  /*5c90*/  LOP3.LUT R15, R3, 0x80000000, RZ, 0xfc, !PT ;  /* 0x80000000030f7812 */ /* 0x000fe200078efcff */
[----:B------:R-:W-:Y:S01]  /*5ca0*/  UMOV UR5, URZ ;  /* 0x000000ff00057c82 */ /* 0x000fe20008000000 */
[----:B------:R-:W-:-:S05]  /*5cb0*/  UMOV UR4, URZ ;  /* 0x000000ff00047c82 */ /* 0x000fca0008000000 */
.L_x_218:
[----:B0-----:R-:W-:Y:S02]  /*5cc0*/  IMAD.U32 R8, RZ, RZ, UR10 ;  /* 0x0000000aff087e24 */ /* 0x001fe4000f8e00ff */
[----:B------:R-:W-:-:S05]  /*5cd0*/  IMAD.U32 R9, RZ, RZ, UR11 ;  /* 0x0000000bff097e24 */ /* 0x000fca000f8e00ff */
[----:B------:R-:W2:Y:S01]  /*5ce0*/  LDG.E.CONSTANT R4, desc[UR6][R8.64] ;  /* 0x0000000608047981 */ /* 0x000ea2000c1e9900 */
[----:B------:R-:W-:Y:S02]  /*5cf0*/  UIADD3 UR10, UP0, UPT, UR10, 0x4, URZ ;  /* 0x000000040a0a7890 */ /* 0x000fe4000ff1e0ff */
[----:B------:R-:W-:Y:S02]  /*5d00*/  UIADD3 UR4, UPT, UPT, UR4, 0x1, URZ ;  /* 0x0000000104047890 */ /* 0x000fe4000fffe0ff */
[----:B------:R-:W-:Y:S02]  /*5d10*/  UIADD3.X UR11, UPT, UPT, URZ, UR11, URZ, UP0, !UPT ;  /* 0x0000000bff0b7290 */ /* 0x000fe400087fe4ff */
[----:B------:R-:W-:Y:S01]  /*5d20*/  UISETP.NE.AND UP0, UPT, UR4, 0x6, UPT ;  /* 0x000000060400788c */ /* 0x000fe2000bf05270 */
[----:B--2---:R-:W-:-:S03]  /*5d30*/  IMAD.WIDE.U32 R4, R4, R15, RZ ;  /* 0x0000000f04047225 */ /* 0x004fc600078e00ff */
[----:B------:R-:W-:-:S04]  /*5d40*/  IADD3 R3, P0, PT, R4, R6, RZ ;  /* 0x0000000604037210 */ /* 0x000fc80007f1e0ff */
[----:B------:R-:W-:Y:S01]  /*5d50*/  IADD3.X R6, PT, PT, R5, UR5, RZ, P0, !PT ;  /* 0x0000000505067c10 */ /* 0x000fe200087fe4ff */
[----:B------:R0:W-:Y:S02]  /*5d60*/  STL [R2], R3 ;  /* 0x0000000302007387 */ /* 0x0001e40000100800 */
[----:B0-----:R-:W-:Y:S01]  /*5d70*/  VIADD R2, R2, 0x4 ;  /* 0x0000000402027836 */ /* 0x001fe20000000000 */
[----:B------:R-:W-:Y:S06]  /*5d80*/  BRA.U UP0, `(.L_x_218) ;  /* 0xfffffffd00cc7547 */ /* 0x000fec000b83ffff */
        /* <DEDUP_REMOVED lines=8> */
[----:B------:R-:W2:Y:S04]  /*5e10*/  LDL R3, [R15+0x14] ;  /* 0x000014000f037983 */ /* 0x000ea80000100800 */
[----:B------:R-:W3:Y:S01]  /*5e20*/  @P0 LDL R4, [R15+0x10] ;  /* 0x000010000f040983 */ /* 0x000ee20000100800 */
[----:B------:R-:W-:Y:S01]  /*5e30*/  LOP3.LUT R5, R5, 0x1f, RZ, 0xc0, !PT ;  /* 0x0000001f05057812 */ /* 0x000fe200078ec0ff */
[----:B------:R-:W-:Y:S01]  /*5e40*/  UMOV UR4, 0x54442d19 ;  /* 0x54442d1900047882 */ /* 0x000fe20000000000 */
[----:B------:R-:W-:-:S02]  /*5e50*/  UMOV UR5, 0x3bf921fb ;  /* 0x3bf921fb00057882 */ /* 0x000fc40000000000 */
[-C--:B--2---:R-:W-:Y:S02]  /*5e60*/  @P0 SHF.L.W.U32.HI R2, R3, R5.reuse, R2 ;  /* 0x0000000503020219 */ /* 0x084fe40000010e02 */
[----:B---3--:R-:W-:Y:S02]  /*5e70*/  @P0 SHF.L.W.U32.HI R3, R4, R5, R3 ;  /* 0x0000000504030219 */ /* 0x008fe40000010e03 */
[----:B------:R-:W-:Y:S02]  /*5e80*/  ISETP.GE.AND P0, PT, R7, RZ, PT ;  /* 0x000000ff0700720c */ /* 0x000fe40003f06270 */
[C---:B------:R-:W-:Y:S02]  /*5e90*/  SHF.L.W.U32.HI R4, R3.reuse, 0x2, R2 ;  /* 0x0000000203047819 */ /* 0x040fe40000010e02 */
[----:B------:R-:W-:Y:S02]  /*5ea0*/  SHF.L.U32 R3, R3, 0x2, RZ ;  /* 0x0000000203037819 */ /* 0x000fe400000006ff */
[----:B------:R-:W-:-:S02]  /*5eb0*/  SHF.R.S32.HI R5, RZ, 0x1f, R4 ;  /* 0x0000001fff057819 */ /* 0x000fc40000011404 */
[C---:B------:R-:W-:Y:S02]  /*5ec0*/  LOP3.LUT R7, R4.reuse, R7, RZ, 0x3c, !PT ;  /* 0x0000000704077212 */ /* 0x040fe400078e3cff */
[C---:B------:R-:W-:Y:S02]  /*5ed0*/  LOP3.LUT R8, R5.reuse, R3, RZ, 0x3c, !PT ;  /* 0x0000000305087212 */ /* 0x040fe400078e3cff */
[----:B------:R-:W-:Y:S02]  /*5ee0*/  LOP3.LUT R9, R5, R4, RZ, 0x3c, !PT ;  /* 0x0000000405097212 */ /* 0x000fe400078e3cff */
[----:B------:R-:W-:Y:S02]  /*5ef0*/  SHF.R.U32.HI R3, RZ, 0x1e, R2 ;  /* 0x0000001eff037819 */ /* 0x000fe40000011602 */
[----:B------:R-:W-:Y:S02]  /*5f00*/  ISETP.GE.AND P1, PT, R7, RZ, PT ;  /* 0x000000ff0700720c */ /* 0x000fe40003f26270 */
[----:B------:R-:W1:Y:S01]  /*5f10*/  I2F.F64.S64 R8, R8 ;  /* 0x0000000800087312 */ /* 0x000e620000301c00 */
[----:B------:R-:W-:-:S05]  /*5f20*/  LEA.HI R4, R4, R3, RZ, 0x1 ;  /* 0x0000000304047211 */ /* 0x000fca00078f08ff */
[----:B------:R-:W-:-:S04]  /*5f30*/  IMAD.MOV R2, RZ, RZ, -R4 ;  /* 0x000000ffff027224 */ /* 0x000fc800078e0a04 */
[----:B------:R-:W-:Y:S01]  /*5f40*/  @!P0 IMAD.MOV.U32 R4, RZ, RZ, R2 ;  /* 0x000000ffff048224 */ /* 0x000fe200078e0002 */
[----:B-1----:R-:W-:-:S10]  /*5f50*/  DMUL R20, R8, UR4 ;  /* 0x0000000408147c28 */ /* 0x002fd40008000000 */
[----:B------:R-:W1:Y:S02]  /*5f60*/  F2F.F32.F64 R20, R20 ;  /* 0x0000001400147310 */ /* 0x000e640000301000 */
[----:B01----:R-:W-:-:S07]  /*5f70*/  FSEL R5, -R20, R20, !P1 ;  /* 0x0000001414057208 */ /* 0x003fce0004800100 */
.L_x_217:
[----:B------:R-:W-:Y:S05]  /*5f80*/  BSYNC.RECONVERGENT B0 ;  /* 0x0000000000007941 */ /* 0x000fea0003800200 */
.L_x_216:
[----:B------:R-:W-:Y:S02]  /*5f90*/  IMAD.MOV.U32 R2, RZ, RZ, 0x37cbac00 ;  /* 0x37cbac00ff027424 */ /* 0x000fe400078e00ff */
[----:B------:R-:W-:Y:S01]  /*5fa0*/  FMUL R3, R5, R5 ;  /* 0x0000000505037220 */ /* 0x000fe20000400000 */
[----:B------:R-:W-:Y:S01]  /*5fb0*/  LOP3.LUT R6, R4, 0x1, RZ, 0xc0, !PT ;  /* 0x0000000104067812 */ /* 0x000fe200078ec0ff */
[----:B------:R-:W-:Y:S02]  /*5fc0*/  IMAD.MOV.U32 R8, RZ, RZ, 0x3c0885e4 ;  /* 0x3c0885e4ff087424 */ /* 0x000fe400078e00ff */
[----:B------:R-:W-:Y:S01]  /*5fd0*/  FFMA R2, R3, R2, -0.0013887860113754868507 ;  /* 0xbab607ed03027423 */ /* 0x000fe20000000002 */
[----:B------:R-:W-:Y:S01]  /*5fe0*/  ISETP.NE.U32.AND P0, PT, R6, 0x1, PT ;  /* 0x000000010600780c */ /* 0x000fe20003f05070 */
[----:B------:R-:W-:Y:S02]  /*5ff0*/  VIADD R4, R4, 0x1 ;  /* 0x0000000104047836 */ /* 0x000fe40000000000 */
[----:B------:R-:W-:Y:S01]  /*6000*/  IMAD.MOV.U32 R7, RZ, RZ, 0x3e2aaaa8 ;  /* 0x3e2aaaa8ff077424 */ /* 0x000fe200078e00ff */
[----:B------:R-:W-:-:S02]  /*6010*/  FSEL R6, R2, -0.00019574658654164522886, P0 ;  /* 0xb94d415302067808 */ /* 0x000fc40000000000 */
[----:B------:R-:W-:Y:S02]  /*6020*/  FSEL R8, R8, 0.041666727513074874878, !P0 ;  /* 0x3d2aaabb08087808 */ /* 0x000fe40004000000 */
[----:B------:R-:W-:Y:S02]  /*6030*/  LOP3.LUT P1, RZ, R4, 0x2, RZ, 0xc0, !PT ;  /* 0x0000000204ff7812 */ /* 0x000fe4000782c0ff */
[----:B------:R-:W-:Y:S01]  /*6040*/  FSEL R2, R5, 1, !P0 ;  /* 0x3f80000005027808 */ /* 0x000fe20004000000 */
[----:B------:R-:W-:Y:S01]  /*6050*/  FFMA R6, R3, R6, R8 ;  /* 0x0000000603067223 */ /* 0x000fe20000000008 */
[----:B------:R-:W-:-:S03]  /*6060*/  FSEL R7, -R7, -0.4999999701976776123, !P0 ;  /* 0xbeffffff07077808 */ /* 0x000fc60004000100 */
[C---:B------:R-:W-:Y:S02]  /*6070*/  FFMA R5, R3.reuse, R2, RZ ;  /* 0x0000000203057223 */ /* 0x040fe400000000ff */
[----:B------:R-:W-:-:S04]  /*6080*/  FFMA R6, R3, R6, R7 ;  /* 0x0000000603067223 */ /* 0x000fc80000000007 */
[----:B------:R-:W-:Y:S02]  /*6090*/  FFMA R2, R5, R6, R2 ;  /* 0x0000000605027223 */ /* 0x000fe40000000002 */
[----:B------:R-:W0:Y:S02]  /*60a0*/  LDC.64 R4, c[0x0][0x3a8] ;  /* 0x0000ea00ff047b82 */ /* 0x000e240000000a00 */
[----:B------:R-:W-:-:S04]  /*60b0*/  @P1 FADD R2, RZ, -R2 ;  /* 0x80000002ff021221 */ /* 0x000fc80000000000 */
[----:B------:R-:W-:-:S04]  /*60c0*/  FMUL R6, R2, -10 ;  /* 0xc120000002067820 */ /* 0x000fc80000400000 */
[----:B------:R-:W1:Y:S02]  /*60d0*/  F2F.F64.F32 R2, R6 ;  /* 0x0000000600027310 */ /* 0x000e640000201800 */
[----:B-1----:R-:W-:-:S08]  /*60e0*/  DFMA R2, R18, R18, R2 ;  /* 0x000000121202722b */ /* 0x002fd00000000002 */
[----:B------:R-:W-:-:S07]  /*60f0*/  DADD R16, R2, R16 ;  /* 0x0000000002107229 */ /* 0x000fce0000000010 */
[----:B------:R1:W-:Y:S04]  /*6100*/  STG.E.64 desc[UR6][R10.64+0x8], R16 ;  /* 0x000008100a007986 */ /* 0x0003e8000c101b06 */
[----:B0-----:R-:W2:Y:S01]  /*6110*/  LDG.E R5, desc[UR6][R4.64] ;  /* 0x0000000604057981 */ /* 0x001ea2000c1e1900 */
[----:B------:R-:W-:-:S06]  /*6120*/  UIADD3 UR8, UPT, UPT, UR8, 0x1, URZ ;  /* 0x0000000108087890 */ /* 0x000fcc000fffe0ff */
[----:B--2---:R-:W-:-:S13]  /*6130*/  ISETP.LE.AND P0, PT, R5, UR8, PT ;  /* 0x0000000805007c0c */ /* 0x004fda000bf03270 */
[----:B-1----:R-:W-:Y:S05]  /*6140*/  @!P0 BRA `(.L_x_219) ;  /* 0xfffffff8006c8947 */ /* 0x002fea000383ffff */
.L_x_215:
[----:B------:R-:W-:Y:S01]  /*6150*/  IMAD.MOV.U32 R8, RZ, RZ, 0xa ;  /* 0x0000000aff087424 */ /* 0x000fe200078e00ff */
[----:B------:R-:W-:Y:S01]  /*6160*/  FSETP.GEU.AND P1, PT, |R13|, 6.5827683646048100446e-37, PT ;  /* 0x036000000d00780b */ /* 0x000fe20003f2e200 */
[----:B------:R-:W-:Y:S02]  /*6170*/  BSSY.RECONVERGENT B1, `(.L_x_220) ;  /* 0x0000018000017945 */ /* 0x000fe40003800200 */
[----:B------:R-:W-:-:S04]  /*6180*/  IMAD R8, R5, R8, -0xa ;  /* 0xfffffff605087424 */ /* 0x000fc800078e0208 */
[----:B------:R-:W0:Y:S02]  /*6190*/  I2F.F64 R2, R8 ;  /* 0x0000000800027312 */ /* 0x000e240000201c00 */
[----:B0-----:R-:W-:-:S08]  /*61a0*/  DADD R2, R2, R16 ;  /* 0x0000000002027229 */ /* 0x001fd00000000010 */
[----:B------:R-:W-:Y:S01]  /*61b0*/  DADD R6, R2, 1 ;  /* 0x3ff0000002067429 */ /* 0x000fe20000000000 */
[----:B------:R-:W-:-:S05]  /*61c0*/  IMAD.MOV.U32 R2, RZ, RZ, 0x1 ;  /* 0x00000001ff027424 */ /* 0x000fca00078e00ff */
        /* <DEDUP_REMOVED lines=18> */
.L_x_221:
[----:B------:R-:W-:Y:S05]  /*62f0*/  BSYNC.RECONVERGENT B1 ;  /* 0x0000000000017941 */ /* 0x000fea0003800200 */
.L_x_220:
[----:B------:R-:W0:Y:S01]  /*6300*/  MUFU.RSQ64H R13, R3 ;  /* 0x00000003000d7308 */ /* 0x000e220000001c00 */
[----:B------:R-:W-:Y:S01]  /*6310*/  VIADD R12, R3, 0xfcb00000 ;  /* 0xfcb00000030c7836 */ /* 0x000fe20000000000 */
[----:B------:R-:W-:Y:S01]  /*6320*/  BSSY.RECONVERGENT B0, `(.L_x_222) ;  /* 0x000001a000007945 */ /* 0x000fe20003800200 */
[----:B------:R-:W-:Y:S02]  /*6330*/  IMAD.MOV.U32 R8, RZ, RZ, 0x0 ;  /* 0x00000000ff087424 */ /* 0x000fe400078e00ff */
[----:B------:R-:W-:Y:S01]  /*6340*/  IMAD.MOV.U32 R9, RZ, RZ, 0x3fd80000 ;  /* 0x3fd80000ff097424 */ /* 0x000fe200078e00ff */
        /* <DEDUP_REMOVED lines=13> */
[----:B------:R-:W-:Y:S01]  /*6420*/  MOV R5, R19 ;  /* 0x0000001300057202 */ /* 0x000fe20000000f00 */
[----:B------:R-:W-:Y:S01]  /*6430*/  IMAD.MOV.U32 R9, RZ, RZ, R3 ;  /* 0x000000ffff097224 */ /* 0x000fe200078e0003 */
[----:B------:R-:W-:Y:S01]  /*6440*/  MOV R22, 0x64a0 ;  /* 0x000064a000167802 */ /* 0x000fe20000000f00 */
[----:B------:R-:W-:Y:S02]  /*6450*/  IMAD.MOV.U32 R8, RZ, RZ, R20 ;  /* 0x000000ffff087224 */ /* 0x000fe400078e0014 */
[----:B------:R-:W-:Y:S02]  /*6460*/  IMAD.MOV.U32 R3, RZ, RZ, R21 ;  /* 0x000000ffff037224 */ /* 0x000fe400078e0015 */
[----:B------:R-:W-:Y:S02]  /*6470*/  IMAD.MOV.U32 R15, RZ, RZ, R12 ;  /* 0x000000ffff0f7224 */ /* 0x000fe400078e000c */
[----:B------:R-:W-:-:S07]  /*6480*/  IMAD.MOV.U32 R23, RZ, RZ, R17 ;  /* 0x000000ffff177224 */ /* 0x000fce00078e0011 */
[----:B------:R-:W-:Y:S05]  /*6490*/  CALL.REL.NOINC `($__internal_5_$__cuda_sm20_dsqrt_rn_f64_mediumpath_v1) ;  /* 0x0000025800f47944 */ /* 0x000fea0003c00000 */
[----:B------:R-:W-:Y:S02]  /*64a0*/  IMAD.MOV.U32 R4, RZ, RZ, R2 ;  /* 0x000000ffff047224 */ /* 0x000fe400078e0002 */
[----:B------:R-:W-:-:S07]  /*64b0*/  IMAD.MOV.U32 R5, RZ, RZ, R3 ;  /* 0x000000ffff057224 */ /* 0x000fce00078e0003 */
.L_x_223:
[----:B------:R-:W-:Y:S05]  /*64c0*/  BSYNC.RECONVERGENT B0 ;  /* 0x0000000000007941 */ /* 0x000fea0003800200 */
.L_x_222:
[----:B------:R-:W0:Y:S01]  /*64d0*/  LDC.64 R2, c[0x0][0x380] ;  /* 0x0000e000ff027b82 */ /* 0x000e220000000a00 */
[----:B------:R-:W-:-:S08]  /*64e0*/  DADD R4, -R4, 1 ;  /* 0x3ff0000004047429 */ /* 0x000fd00000000100 */
[----:B------:R-:W-:-:S07]  /*64f0*/  DMUL R4, R6, R4 ;  /* 0x0000000406047228 */ /* 0x000fce0000000000 */
[----:B------:R4:W-:Y:S04]  /*6500*/  STG.E.64 desc[UR6][R10.64+0x8], R4 ;  /* 0x000008040a007986 */ /* 0x0009e8000c101b06 */
[----:B0-----:R4:W5:Y:S02]  /*6510*/  LDG.E R15, desc[UR6][R2.64] ;  /* 0x00000006020f7981 */ /* 0x001964000c1e1900 */
.L_x_214:
[----:B-----5:R-:W-:-:S13]  /*6520*/  ISETP.NE.AND P0, PT, R15, 0xf, PT ;  /* 0x0000000f0f00780c */ /* 0x020fda0003f05270 */
[----:B------:R-:W-:Y:S05]  /*6530*/  @P0 BRA `(.L_x_224) ;  /* 0x0000000400140947 */ /* 0x000fea0003800000 */
[----:B-1234-:R-:W1:Y:S08]  /*6540*/  LDC.64 R4, c[0x0][0x3a8] ;  /* 0x0000ea00ff047b82 */ /* 0x01ee700000000a00 */
[----:B------:R-:W2:Y:S01]  /*6550*/  LDC.64 R6, c[0x0][0x3f8] ;  /* 0x0000fe00ff067b82 */ /* 0x000ea20000000a00 */
[----:B-1----:R-:W3:Y:S02]  /*6560*/  LDG.E R3, desc[UR6][R4.64] ;  /* 0x0000000604037981 */ /* 0x002ee4000c1e1900 */
[----:B---3--:R-:W-:-:S04]  /*6570*/  IMAD R3, R3, R14, RZ ;  /* 0x0000000e03037224 */ /* 0x008fc800078e02ff */
[----:B--2---:R-:W-:-:S06]  /*6580*/  IMAD.WIDE R2, R3, 0x8, R6 ;  /* 0x0000000803027825 */ /* 0x004fcc00078e0206 */
[----:B------:R-:W0:Y:S01]  /*6590*/  LDG.E.64 R2, desc[UR6][R2.64] ;  /* 0x0000000602027981 */ /* 0x000e22000c1e1b00 */
[----:B------:R-:W-:-:S03]  /*65a0*/  IMAD.MOV.U32 R12, RZ, RZ, 0x3f000000 ;  /* 0x3f000000ff0c7424 */ /* 0x000fc600078e00ff */
[----:B------:R1:W-:Y:S01]  /*65b0*/  STG.E.64 desc[UR6][R10.64+0x8], RZ ;  /* 0x000008ff0a007986 */ /* 0x0003e2000c101b06 */
[----:B0-----:R-:W-:Y:S01]  /*65c0*/  SHF.R.U32.HI R9, RZ, 0x1f, R3 ;  /* 0x0000001fff097819 */ /* 0x001fe20000011603 */
[----:B------:R-:W0:Y:S03]  /*65d0*/  F2F.F32.F64 R8, R2 ;  /* 0x0000000200087310 */ /* 0x000e260000301000 */
[----:B------:R-:W-:-:S04]  /*65e0*/  LOP3.LUT R9, R9, 0x1, RZ, 0xc0, !PT ;  /* 0x0000000109097812 */ /* 0x000fc800078ec0ff */
[----:B------:R-:W-:-:S04]  /*65f0*/  ISETP.NE.U32.AND P0, PT, R9, 0x1, PT ;  /* 0x000000010900780c */ /* 0x000fc80003f05070 */
[----:B------:R-:W-:-:S04]  /*6600*/  ISETP.NE.U32.AND.EX P0, PT, RZ, RZ, PT, P0 ;  /* 0x000000ffff00720c */ /* 0x000fc80003f05100 */
[----:B------:R-:W-:-:S05]  /*6610*/  FSEL R9, -R12, 0.5, !P0 ;  /* 0x3f0000000c097808 */ /* 0x000fca0004000100 */
[----:B0-----:R-:W-:-:S06]  /*6620*/  FADD.RZ R13, R8, R9 ;  /* 0x00000009080d7221 */ /* 0x001fcc000000c000 */
[----:B------:R-:W0:Y:S08]  /*6630*/  FRND.TRUNC R13, R13 ;  /* 0x0000000d000d7307 */ /* 0x000e30000020d000 */
[----:B0-----:R-:W0:Y:S08]  /*6640*/  F2F.F64.F32 R16, R13 ;  /* 0x0000000d00107310 */ /* 0x001e300000201800 */
[----:B0-----:R-:W0:Y:S08]  /*6650*/  F2I.U32.F64.TRUNC R16, R16 ;  /* 0x0000001000107311 */ /* 0x001e30000030d000 */
[----:B0-----:R-:W0:Y:S02]  /*6660*/  POPC R8, R16 ;  /* 0x0000001000087309 */ /* 0x001e240000000000 */
[----:B0-----:R-:W-:-:S06]  /*6670*/  VIADD R8, R8, 0x1 ;  /* 0x0000000108087836 */ /* 0x001fcc0000000000 */
[----:B------:R-:W0:Y:S02]  /*6680*/  I2F.F64.U32 R8, R8 ;  /* 0x0000000800087312 */ /* 0x000e240000201800 */
[----:B0-----:R1:W-:Y:S04]  /*6690*/  STG.E.64 desc[UR6][R10.64], R8 ;  /* 0x000000080a007986 */ /* 0x0013e8000c101b06 */
[----:B------:R-:W2:Y:S02]  /*66a0*/  LDG.E R15, desc[UR6][R4.64] ;  /* 0x00000006040f7981 */ /* 0x000ea4000c1e1900 */
[----:B------:R-:W0:Y:S01]  /*66b0*/  MUFU.RCP64H R3, R9 ;  /* 0x0000000900037308 */ /* 0x000e220000001800 */
[----:B------:R-:W-:-:S05]  /*66c0*/  VIADD R2, R9, 0x300402 ;  /* 0x0030040209027836 */ /* 0x000fca0000000000 */
[----:B------:R-:W-:Y:S01]  /*66d0*/  FSETP.GEU.AND P1, PT, |R2|, 5.8789094863358348022e-39, PT ;  /* 0x004004020200780b */ /* 0x000fe20003f2e200 */
[----:B0-----:R-:W-:-:S08]  /*66e0*/  DFMA R18, -R8, R2, 1 ;  /* 0x3ff000000812742b */ /* 0x001fd00000000102 */
[----:B------:R-:W-:-:S08]  /*66f0*/  DFMA R18, R18, R18, R18 ;  /* 0x000000121212722b */ /* 0x000fd00000000012 */
[----:B------:R-:W-:Y:S01]  /*6700*/  DFMA R18, R2, R18, R2 ;  /* 0x000000120212722b */ /* 0x000fe20000000002 */
[----:B------:R-:W-:-:S07]  /*6710*/  CS2R R2, SRZ ;  /* 0x0000000000027805 */ /* 0x000fce000001ff00 */
[----:B------:R-:W-:-:S08]  /*6720*/  DFMA R16, -R8, R18, 1 ;  /* 0x3ff000000810742b */ /* 0x000fd00000000112 */
[----:B------:R-:W-:Y:S01]  /*6730*/  DFMA R16, R18, R16, R18 ;  /* 0x000000101210722b */ /* 0x000fe20000000012 */
[----:B--2---:R-:W-:-:S13]  /*6740*/  ISETP.GE.AND P0, PT, R15, 0x2, PT ;  /* 0x000000020f00780c */ /* 0x004fda0003f06270 */
[----:B-1----:R-:W-:Y:S05]  /*6750*/  @!P0 BRA `(.L_x_225) ;  /* 0x0000000000608947 */ /* 0x002fea0003800000 */
[----:B------:R-:W-:Y:S01]  /*6760*/  CS2R R2, SRZ ;  /* 0x0000000000027805 */ /* 0x000fe2000001ff00 */
[----:B------:R-:W-:-:S06]  /*6770*/  UMOV UR4, 0x1 ;  /* 0x0000000100047882 */ /* 0x000fcc0000000000 */
.L_x_226:
[----:B------:R-:W-:-:S04]  /*6780*/  IMAD R19, R14, R15, UR4 ;  /* 0x000000040e137e24 */ /* 0x000fc8000f8e020f */
[----:B------:R-:W-:-:S06]  /*6790*/  IMAD.WIDE R18, R19, 0x8, R6 ;  /* 0x0000000813127825 */ /* 0x000fcc00078e0206 */
[----:B------:R-:W2:Y:S02]  /*67a0*/  LDG.E.64 R18, desc[UR6][R18.64] ;  /* 0x0000000612127981 */ /* 0x000ea4000c1e1b00 */
[----:B--2---:R-:W-:Y:S01]  /*67b0*/  SHF.R.U32.HI R15, RZ, 0x1f, R19 ;  /* 0x0000001fff0f7819 */ /* 0x004fe20000011613 */
[----:B------:R-:W0:Y:S03]  /*67c0*/  F2F.F32.F64 R13, R18 ;  /* 0x00000012000d7310 */ /* 0x000e260000301000 */
[----:B------:R-:W-:-:S04]  /*67d0*/  LOP3.LUT R15, R15, 0x1, RZ, 0xc0, !PT ;  /* 0x000000010f0f7812 */ /* 0x000fc800078ec0ff */
[----:B------:R-:W-:-:S04]  /*67e0*/  ISETP.NE.U32.AND P0, PT, R15, 0x1, PT ;  /* 0x000000010f00780c */ /* 0x000fc80003f05070 */
[----:B------:R-:W-:-:S04]  /*67f0*/  ISETP.NE.U32.AND.EX P0, PT, RZ, RZ, PT, P0 ;  /* 0x000000ffff00720c */ /* 0x000fc80003f05100 */
[----:B------:R-:W-:-:S05]  /*6800*/  FSEL R20, -R12, 0.5, !P0 ;  /* 0x3f0000000c147808 */ /* 0x000fca0004000100 */
[----:B0-----:R-:W-:-:S06]  /*6810*/  FADD.RZ R13, R13, R20 ;  /* 0x000000140d0d7221 */ /* 0x001fcc000000c000 */
[----:B------:R-:W0:Y:S08]  /*6820*/  F2I.U32.TRUNC.NTZ R13, R13 ;  /* 0x0000000d000d7305 */ /* 0x000e30000020f000 */
[----:B0-----:R-:W0:Y:S02]  /*6830*/  POPC R15, R13 ;  /* 0x0000000d000f7309 */ /* 0x001e240000000000 */
[----:B0-----:R-:W-:-:S02]  /*6840*/  ISETP.GE.U32.AND P0, PT, R15, 0x5, PT ;  /* 0x000000050f00780c */ /* 0x001fc40003f06070 */
[----:B------:R-:W-:-:S04]  /*6850*/  IADD3 R15, PT, PT, R15, 0x2, RZ ;  /* 0x000000020f0f7810 */ /* 0x000fc80007ffe0ff */
[----:B------:R-:W-:-:S06]  /*6860*/  SEL R20, R15, 0x1, !P0 ;  /* 0x000000010f147807 */ /* 0x000fcc0004000000 */
[----:B------:R-:W0:Y:S02]  /*6870*/  I2F.F64.U32 R20, R20 ;  /* 0x0000001400147312 */ /* 0x000e240000201800 */
[----:B0-----:R-:W-:-:S07]  /*6880*/  DADD R2, R20, R2 ;  /* 0x0000000014027229 */ /* 0x001fce0000000002 */
[----:B------:R0:W-:Y:S04]  /*6890*/  STG.E.64 desc[UR6][R10.64+0x8], R2 ;  /* 0x000008020a007986 */ /* 0x0001e8000c101b06 */
[----:B------:R-:W2:Y:S01]  /*68a0*/  LDG.E R15, desc[UR6][R4.64] ;  /* 0x00000006040f7981 */ /* 0x000ea2000c1e1900 */
[----:B------:R-:W-:-:S06]  /*68b0*/  UIADD3 UR4, UPT, UPT, UR4, 0x1, URZ ;  /* 0x0000000104047890 */ /* 0x000fcc000fffe0ff */
[----:B--2---:R-:W-:-:S13]  /*68c0*/  ISETP.LE.AND P0, PT, R15, UR4, PT ;  /* 0x000000040f007c0c */ /* 0x004fda000bf03270 */
[----:B0-----:R-:W-:Y:S05]  /*68d0*/  @!P0 BRA `(.L_x_226) ;  /* 0xfffffffc00a88947 */ /* 0x001fea000383ffff */
.L_x_225:
[----:B------:R-:W-:Y:S04]  /*68e0*/  BSSY.RECONVERGENT B0, `(.L_x_227) ;  /* 0x0000006000007945 */ /* 0x000fe80003800200 */
[----:B------:R-:W-:Y:S05]  /*68f0*/  @P1 BRA `(.L_x_228) ;  /* 0x0000000000101947 */ /* 0x000fea0003800000 */
[----:B------:R-:W-:-:S05]  /*6900*/  LOP3.LUT R4, R9, 0x7fffffff, RZ, 0xc0, !PT ;  /* 0x7fffffff09047812 */ /* 0x000fca00078ec0ff */
[----:B------:R-:W-:Y:S01]  /*6910*/  VIADD R12, R4, 0xfff00000 ;  /* 0xfff00000040c7836 */ /* 0x000fe20000000000 */
[----:B------:R-:W-:-:S07]  /*6920*/  MOV R4, 0x6940 ;  /* 0x0000694000047802 */ /* 0x000fce0000000f00 */
[----:B------:R-:W-:Y:S05]  /*6930*/  CALL.REL.NOINC `($__internal_3_$__cuda_sm20_dblrcp_rn_slowpath_v3) ;  /* 0x0000024c008c7944 */ /* 0x000fea0003c00000 */
.L_x_228:
[----:B------:R-:W-:Y:S05]  /*6940*/  BSYNC.RECONVERGENT B0 ;  /* 0x0000000000007941 */ /* 0x000fea0003800200 */
.L_x_227:
[----:B------:R-:W0:Y:S01]  /*6950*/  LDC.64 R4, c[0x0][0x380] ;  /* 0x0000e000ff047b82 */ /* 0x000e220000000a00 */
[----:B------:R-:W-:-:S07]  /*6960*/  DMUL R16, R16, R2 ;  /* 0x0000000210107228 */ /* 0x000fce0000000000 */
[----:B------:R1:W-:Y:S04]  /*6970*/  STG.E.64 desc[UR6][R10.64+0x8], R16 ;  /* 0x000008100a007986 */ /* 0x0003e8000c101b06 */
[----:B0-----:R1:W5:Y:S02]  /*6980*/  LDG.E R15, desc[UR6][R4.64] ;  /* 0x00000006040f7981 */ /* 0x001364000c1e1900 */
.L_x_224:
[----:B-----5:R-:W-:-:S13]  /*6990*/  ISETP.NE.AND P0, PT, R15, 0x10, PT ;  /* 0x000000100f00780c */ /* 0x020fda0003f05270 */
[----:B------:R-:W-:Y:S05]  /*69a0*/  @P0 BRA `(.L_x_229) ;  /* 0x0000001000b40947 */ /* 0x000fea0003800000 */
[----:B0-----:R-:W1:Y:S08]  /*69b0*/  LDC.64 R8, c[0x0][0x3a8] ;  /* 0x0000ea00ff087b82 */ /* 0x001e700000000a00 */
[----:B------:R-:W0:Y:S01]  /*69c0*/  LDC.64 R12, c[0x0][0x3f8] ;  /* 0x0000fe00ff0c7b82 */ /* 0x000e220000000a00 */
[----:B-1234-:R-:W2:Y:S02]  /*69d0*/  LDG.E R3, desc[UR6][R8.64] ;  /* 0x0000000608037981 */ /* 0x01eea4000c1e1900 */
[----:B--2---:R-:W-:-:S04]  /*69e0*/  IMAD R3, R3, R14, RZ ;  /* 0x0000000e03037224 */ /* 0x004fc800078e02ff */
[----:B0-----:R-:W-:-:S06]  /*69f0*/  IMAD.WIDE R2, R3, 0x8, R12 ;  /* 0x0000000803027825 */ /* 0x001fcc00078e020c */
[----:B------:R-:W2:Y:S01]  /*6a00*/  LDG.E.64 R2, desc[UR6][R2.64] ;  /* 0x0000000602027981 */ /* 0x000ea2000c1e1b00 */
[----:B------:R-:W-:Y:S01]  /*6a10*/  UMOV UR4, 0x3d68405c ;  /* 0x3d68405c00047882 */ /* 0x000fe20000000000 */
[----:B------:R-:W-:Y:S01]  /*6a20*/  UMOV UR5, 0x4032d97c ;  /* 0x4032d97c00057882 */ /* 0x000fe20000000000 */
[----:B------:R-:W-:Y:S01]  /*6a30*/  BSSY.RECONVERGENT B0, `(.L_x_230) ;  /* 0x0000040000007945 */ /* 0x000fe20003800200 */
[C---:B--2---:R-:W-:Y:S02]  /*6a40*/  DMUL R6, R2.reuse, UR4 ;  /* 0x0000000402067c28 */ /* 0x044fe40008000000 */
[----:B------:R-:W-:-:S06]  /*6a50*/  DMUL R4, R2, -4 ;  /* 0xc010000002047828 */ /* 0x000fcc0000000000 */
[----:B------:R-:W-:Y:S08]  /*6a60*/  F2F.F32.F64 R15, R4 ;  /* 0x00000004000f7310 */ /* 0x000ff00000301000 */
        /* <DEDUP_REMOVED lines=13> */
[----:B------:R-:W0:Y:S01]  /*6b40*/  LDC.64 R16, c[0x4][0x1d0] ;  /* 0x01007400ff107b82 */ /* 0x000e220000000a00 */
[----:B------:R-:W-:Y:S01]  /*6b50*/  IMAD.SHL.U32 R2, R7, 0x100, RZ ;  /* 0x0000010007027824 */ /* 0x000fe200078e00ff */
[----:B------:R-:W-:Y:S01]  /*6b60*/  UMOV UR4, URZ ;  /* 0x000000ff00047c82 */ /* 0x000fe20008000000 */
[----:B------:R-:W-:Y:S02]  /*6b70*/  IMAD.MOV.U32 R6, RZ, RZ, RZ ;  /* 0x000000ffff067224 */ /* 0x000fe400078e00ff */
[----:B------:R-:W-:Y:S01]  /*6b80*/  IMAD.MOV.U32 R19, RZ, RZ, RZ ;  /* 0x000000ffff137224 */ /* 0x000fe200078e00ff */
[----:B------:R-:W-:-:S07]  /*6b90*/  LOP3.LUT R18, R2, 0x80000000, RZ, 0xfc, !PT ;  /* 0x8000000002127812 */ /* 0x000fce00078efcff */
.L_x_232:
        /* <DEDUP_REMOVED lines=26> */
[C-C-:B------:R-:W-:Y:S01]  /*6d40*/  SHF.L.W.U32.HI R2, R4.reuse, 0x2, R3.reuse ;  /* 0x0000000204027819 */ /* 0x140fe20000010e03 */
[----:B------:R-:W-:Y:S01]  /*6d50*/  IMAD.SHL.U32 R4, R4, 0x4, RZ ;  /* 0x0000000404047824 */ /* 0x000fe200078e00ff */
[----:B------:R-:W-:Y:S02]  /*6d60*/  SHF.R.U32.HI R3, RZ, 0x1e, R3 ;  /* 0x0000001eff037819 */ /* 0x000fe40000011603 */
[----:B------:R-:W-:-:S02]  /*6d70*/  SHF.R.S32.HI R5, RZ, 0x1f, R2 ;  /* 0x0000001fff057819 */ /* 0x000fc40000011402 */
[C---:B------:R-:W-:Y:S02]  /*6d80*/  LEA.HI R19, R2.reuse, R3, RZ, 0x1 ;  /* 0x0000000302137211 */ /* 0x040fe400078f08ff */
[C---:B------:R-:W-:Y:S02]  /*6d90*/  LOP3.LUT R4, R5.reuse, R4, RZ, 0x3c, !PT ;  /* 0x0000000405047212 */ /* 0x040fe400078e3cff */
[----:B------:R-:W-:Y:S02]  /*6da0*/  LOP3.LUT R5, R5, R2, RZ, 0x3c, !PT ;  /* 0x0000000205057212 */ /* 0x000fe400078e3cff */
[----:B------:R-:W-:Y:S02]  /*6db0*/  LOP3.LUT R7, R2, R7, RZ, 0x3c, !PT ;  /* 0x0000000702077212 */ /* 0x000fe400078e3cff */
[----:B------:R-:W-:Y:S02]  /*6dc0*/  IADD3 R2, PT, PT, -R19, RZ, RZ ;  /* 0x000000ff13027210 */ /* 0x000fe40007ffe1ff */
[----:B------:R-:W2:Y:S01]  /*6dd0*/  I2F.F64.S64 R4, R4 ;  /* 0x0000000400047312 */ /* 0x000ea20000301c00 */
[----:B------:R-:W-:-:S02]  /*6de0*/  ISETP.GE.AND P1, PT, R7, RZ, PT ;  /* 0x000000ff0700720c */ /* 0x000fc40003f26270 */
[----:B------:R-:W-:Y:S01]  /*6df0*/  @!P0 IMAD.MOV.U32 R19, RZ, RZ, R2 ;  /* 0x000000ffff138224 */ /* 0x000fe200078e0002 */
[----:B--2---:R-:W-:-:S10]  /*6e00*/  DMUL R16, R4, UR4 ;  /* 0x0000000404107c28 */ /* 0x004fd40008000000 */
[----:B------:R-:W2:Y:S02]  /*6e10*/  F2F.F32.F64 R16, R16 ;  /* 0x0000001000107310 */ /* 0x000ea40000301000 */
[----:B0-2---:R-:W-:-:S07]  /*6e20*/  FSEL R2, -R16, R16, !P1 ;  /* 0x0000001010027208 */ /* 0x005fce0004800100 */
.L_x_231:
[----:B------:R-:W-:Y:S05]  /*6e30*/  BSYNC.RECONVERGENT B0 ;  /* 0x0000000000007941 */ /* 0x000fea0003800200 */
.L_x_230:
[----:B------:R-:W-:Y:S02]  /*6e40*/  IMAD.MOV.U32 R6, RZ, RZ, 0x3bbb989d ;  /* 0x3bbb989dff067424 */ /* 0x000fe400078e00ff */
[----:B------:R-:W-:Y:S01]  /*6e50*/  FMUL R3, R2, R2 ;  /* 0x0000000202037220 */ /* 0x000fe20000400000 */
[----:B------:R-:W-:Y:S01]  /*6e60*/  IMAD.MOV.U32 R4, RZ, RZ, 0x37cbac00 ;  /* 0x37cbac00ff047424 */ /* 0x000fe200078e00ff */
[----:B------:R-:W-:Y:S01]  /*6e70*/  LOP3.LUT R7, R19, 0x1, RZ, 0xc0, !PT ;  /* 0x0000000113077812 */ /* 0x000fe200078ec0ff */
[----:B------:R-:W-:Y:S01]  /*6e80*/  FFMA.SAT R5, R15, R6, 0.5 ;  /* 0x3f0000000f057423 */ /* 0x000fe20000002006 */
[----:B------:R-:W-:Y:S02]  /*6e90*/  IMAD.MOV.U32 R6, RZ, RZ, 0x3d2aaabb ;  /* 0x3d2aaabbff067424 */ /* 0x000fe400078e00ff */
[----:B------:R-:W-:Y:S01]  /*6ea0*/  FFMA R4, R3, R4, -0.0013887860113754868507 ;  /* 0xbab607ed03047423 */ /* 0x000fe20000000004 */
[----:B------:R-:W-:Y:S01]  /*6eb0*/  ISETP.NE.U32.AND P0, PT, R7, 0x1, PT ;  /* 0x000000010700780c */ /* 0x000fe20003f05070 */
[----:B------:R-:W-:Y:S01]  /*6ec0*/  IMAD.MOV.U32 R16, RZ, RZ, 0x437c0000 ;  /* 0x437c0000ff107424 */ /* 0x000fe200078e00ff */
[----:B------:R-:W-:Y:S01]  /*6ed0*/  LOP3.LUT P1, RZ, R19, 0x2, RZ, 0xc0, !PT ;  /* 0x0000000213ff7812 */ /* 0x000fe2000782c0ff */
[----:B------:R-:W-:Y:S01]  /*6ee0*/  IMAD.MOV.U32 R7, RZ, RZ, 0x3effffff ;  /* 0x3effffffff077424 */ /* 0x000fe200078e00ff */
[----:B------:R-:W-:Y:S01]  /*6ef0*/  FSEL R4, R4, -0.00019574658654164522886, !P0 ;  /* 0xb94d415304047808 */ /* 0x000fe20004000000 */
[----:B------:R-:W-:Y:S01]  /*6f00*/  FFMA.RM R5, R5, R16, 12582913 ;  /* 0x4b40000105057423 */ /* 0x000fe20000004010 */
[----:B------:R-:W-:Y:S01]  /*6f10*/  FSEL R6, R6, 0.0083327032625675201416, !P0 ;  /* 0x3c0885e406067808 */ /* 0x000fe20004000000 */
[----:B------:R-:W-:Y:S01]  /*6f20*/  BSSY.RECONVERGENT B0, `(.L_x_233) ;  /* 0x0000052000007945 */ /* 0x000fe20003800200 */
[----:B------:R-:W-:Y:S01]  /*6f30*/  FSEL R2, R2, 1, P0 ;  /* 0x3f80000002027808 */ /* 0x000fe20000000000 */
[C---:B------:R-:W-:Y:S01]  /*6f40*/  FADD R16, R5.reuse, -12583039 ;  /* 0xcb40007f05107421 */ /* 0x040fe20000000000 */
[----:B------:R-:W-:-:S02]  /*6f50*/  IMAD.SHL.U32 R5, R5, 0x800000, RZ ;  /* 0x0080000005057824 */ /* 0x000fc400078e00ff */
[----:B------:R-:W-:Y:S01]  /*6f60*/  FFMA R4, R3, R4, R6 ;  /* 0x0000000403047223 */ /* 0x000fe20000000006 */
[----:B------:R-:W-:Y:S01]  /*6f70*/  FSEL R6, -R7, -0.16666662693023681641, !P0 ;  /* 0xbe2aaaa807067808 */ /* 0x000fe20004000100 */
[----:B------:R-:W-:-:S04]  /*6f80*/  FFMA R16, R15, 1.4426950216293334961, -R16 ;  /* 0x3fb8aa3b0f107823 */ /* 0x000fc80000000810 */
[C---:B------:R-:W-:Y:S01]  /*6f90*/  FFMA R4, R3.reuse, R4, R6 ;  /* 0x0000000403047223 */ /* 0x040fe20000000006 */
[----:B------:R-:W-:Y:S01]  /*6fa0*/  FFMA R3, R3, R2, RZ ;  /* 0x0000000203037223 */ /* 0x000fe200000000ff */
[----:B------:R-:W-:-:S03]  /*6fb0*/  FFMA R16, R15, 1.925963033500011079e-08, R16 ;  /* 0x32a570600f107823 */ /* 0x000fc60000000010 */
[----:B------:R-:W-:-:S03]  /*6fc0*/  FFMA R3, R3, R4, R2 ;  /* 0x0000000403037223 */ /* 0x000fc60000000002 */
[----:B------:R-:W0:Y:S01]  /*6fd0*/  MUFU.EX2 R16, R16 ;  /* 0x0000001000107308 */ /* 0x000e220000000800 */
[----:B------:R-:W-:-:S05]  /*6fe0*/  @P1 FADD R3, RZ, -R3 ;  /* 0x80000003ff031221 */ /* 0x000fca0000000000 */
[----:B------:R-:W-:Y:S01]  /*6ff0*/  FSETP.NEU.AND P0, PT, R3, 1, PT ;  /* 0x3f8000000300780b */ /* 0x000fe20003f0d000 */
[----:B0-----:R-:W-:Y:S01]  /*7000*/  FMUL R2, R16, R5 ;  /* 0x0000000510027220 */ /* 0x001fe20000400000 */
[----:B------:R-:W-:-:S11]  /*7010*/  IMAD.MOV.U32 R5, RZ, RZ, 0x3f800000 ;  /* 0x3f800000ff057424 */ /* 0x000fd600078e00ff */
[----:B------:R-:W-:Y:S05]  /*7020*/  @!P0 BRA `(.L_x_234) ;  /* 0x0000000400048947 */ /* 0x000fea0003800000 */
[----:B------:R-:W-:-:S13]  /*7030*/  FSETP.NAN.AND P0, PT, |R3|, |R3|, PT ;  /* 0x400000030300720b */ /* 0x000fda0003f08200 */
[----:B------:R-:W-:Y:S01]  /*7040*/  @P0 FADD R5, R3, 6 ;  /* 0x40c0000003050421 */ /* 0x000fe20000000000 */
[----:B------:R-:W-:Y:S06]  /*7050*/  @P0 BRA `(.L_x_234) ;  /* 0x0000000000f80947 */ /* 0x000fec0003800000 */
[C---:B------:R-:W-:Y:S01]  /*7060*/  FMUL R4, |R3|.reuse, 16777216 ;  /* 0x4b80000003047820 */ /* 0x040fe20000400200 */
[----:B------:R-:W-:Y:S01]  /*7070*/  FSETP.GEU.AND P0, PT, |R3|, 1.175494350822287508e-38, PT ;  /* 0x008000000300780b */ /* 0x000fe20003f0e200 */
[----:B------:R-:W-:-:S03]  /*7080*/  IMAD.MOV.U32 R18, RZ, RZ, 0x3a2c32e4 ;  /* 0x3a2c32e4ff127424 */ /* 0x000fc600078e00ff */
[----:B------:R-:W-:-:S05]  /*7090*/  FSEL R4, R4, |R3|, !P0 ;  /* 0x4000000304047208 */ /* 0x000fca0004000000 */
[----:B------:R-:W-:-:S05]  /*70a0*/  VIADD R5, R4, 0xc0cafb0d ;  /* 0xc0cafb0d04057836 */ /* 0x000fca0000000000 */
[----:B------:R-:W-:-:S04]  /*70b0*/  LOP3.LUT R5, R5, 0xff800000, RZ, 0xc0, !PT ;  /* 0xff80000005057812 */ /* 0x000fc800078ec0ff */
[-C--:B------:R-:W-:Y:S02]  /*70c0*/  IADD3 R4, PT, PT, R4, -R5.reuse, RZ ;  /* 0x8000000504047210 */ /* 0x080fe40007ffe0ff */
[----:B------:R-:W-:-:S03]  /*70d0*/  I2FP.F32.S32 R5, R5 ;  /* 0x0000000500057245 */ /* 0x000fc60000201400 */
[C---:B------:R-:W-:Y:S01]  /*70e0*/  FADD R7, R4.reuse, 1 ;  /* 0x3f80000004077421 */ /* 0x040fe20000000000 */
[----:B------:R-:W-:Y:S01]  /*70f0*/  FADD R6, R4, -1 ;  /* 0xbf80000004067421 */ /* 0x000fe20000000000 */
[----:B------:R-:W-:Y:S02]  /*7100*/  FSEL R4, RZ, -24, P0 ;  /* 0xc1c00000ff047808 */ /* 0x000fe40000000000 */
[----:B------:R-:W-:Y:S01]  /*7110*/  FSETP.NEU.AND P0, PT, |R3|, +INF , PT ;  /* 0x7f8000000300780b */ /* 0x000fe20003f0d200 */
[----:B------:R-:W-:Y:S01]  /*7120*/  FADD R16, R6, R6 ;  /* 0x0000000606107221 */ /* 0x000fe20000000000 */
[----:B------:R-:W0:Y:S01]  /*7130*/  MUFU.RCP R7, R7 ;  /* 0x0000000700077308 */ /* 0x000e220000001000 */
[----:B------:R-:W-:Y:S01]  /*7140*/  FFMA R4, R5, 1.1920928955078125e-07, R4 ;  /* 0x3400000005047823 */ /* 0x000fe20000000004 */
[----:B------:R-:W-:-:S13]  /*7150*/  FSETP.NEU.AND P0, PT, R3, RZ, P0 ;  /* 0x000000ff0300720b */ /* 0x000fda000070d000 */
[----:B------:R-:W-:Y:S01]  /*7160*/  @!P0 FADD R3, R3, R3 ;  /* 0x0000000303038221 */ /* 0x000fe20000000000 */
[----:B0-----:R-:W-:-:S04]  /*7170*/  FMUL R15, R7, R16 ;  /* 0x00000010070f7220 */ /* 0x001fc80000400000 */
[----:B------:R-:W-:Y:S01]  /*7180*/  FADD R16, R6, -R15 ;  /* 0x8000000f06107221 */ /* 0x000fe20000000000 */
[CC--:B------:R-:W-:Y:S01]  /*7190*/  FMUL R5, R15.reuse, R15.reuse ;  /* 0x0000000f0f057220 */ /* 0x0c0fe20000400000 */
[----:B------:R-:W-:Y:S02]  /*71a0*/  FFMA R19, R15, 1.4426950216293334961, R4 ;  /* 0x3fb8aa3b0f137823 */ /* 0x000fe40000000004 */
[----:B------:R-:W-:Y:S01]  /*71b0*/  FADD R17, R16, R16 ;  /* 0x0000001010117221 */ /* 0x000fe20000000000 */
[C---:B------:R-:W-:Y:S01]  /*71c0*/  FFMA R16, R5.reuse, R18, 0.0032181653659790754318 ;  /* 0x3b52e7db05107423 */ /* 0x040fe20000000012 */
[----:B------:R-:W-:Y:S02]  /*71d0*/  FADD R4, R4, -R19 ;  /* 0x8000001304047221 */ /* 0x000fe40000000000 */
[----:B------:R-:W-:Y:S01]  /*71e0*/  FFMA R6, R6, -R15, R17 ;  /* 0x8000000f06067223 */ /* 0x000fe20000000011 */
[----:B------:R-:W-:Y:S01]  /*71f0*/  FFMA R16, R5, R16, 0.018033718690276145935 ;  /* 0x3c93bb7305107423 */ /* 0x000fe20000000010 */
[----:B------:R-:W-:-:S02]  /*7200*/  FFMA R17, R15, 1.4426950216293334961, R4 ;  /* 0x3fb8aa3b0f117823 */ /* 0x000fc40000000004 */
[----:B------:R-:W-:Y:S01]  /*7210*/  FMUL R6, R7, R6 ;  /* 0x0000000607067220 */ /* 0x000fe20000400000 */
[----:B------:R-:W-:-:S03]  /*7220*/  FFMA R16, R5, R16, 0.12022458761930465698 ;  /* 0x3df6384f05107423 */ /* 0x000fc60000000010 */
[----:B------:R-:W-:Y:S01]  /*7230*/  FFMA R4, R6, 1.4426950216293334961, R17 ;  /* 0x3fb8aa3b06047823 */ /* 0x000fe20000000011 */
[----:B------:R-:W-:-:S03]  /*7240*/  FMUL R16, R5, R16 ;  /* 0x0000001005107220 */ /* 0x000fc60000400000 */
[----:B------:R-:W-:Y:S01]  /*7250*/  FFMA R7, R15, 1.9251366722983220825e-08, R4 ;  /* 0x32a55e340f077823 */ /* 0x000fe20000000004 */
[----:B------:R-:W-:-:S04]  /*7260*/  FMUL R5, R16, 3 ;  /* 0x4040000010057820 */ /* 0x000fc80000400000 */
[----:B------:R-:W-:Y:S01]  /*7270*/  FFMA R5, R6, R5, R7 ;  /* 0x0000000506057223 */ /* 0x000fe20000000007 */
[----:B------:R-:W-:-:S03]  /*7280*/  IMAD.MOV.U32 R7, RZ, RZ, 0x391fcb8e ;  /* 0x391fcb8eff077424 */ /* 0x000fc600078e00ff */
[----:B------:R-:W-:-:S04]  /*7290*/  FFMA R16, R15, R16, R5 ;  /* 0x000000100f107223 */ /* 0x000fc80000000005 */
[----:B------:R-:W-:-:S04]  /*72a0*/  FADD R4, R19, R16 ;  /* 0x0000001013047221 */ /* 0x000fc80000000000 */
[----:B------:R-:W-:Y:S01]  /*72b0*/  FMUL R5, R4, 6 ;  /* 0x40c0000004057820 */ /* 0x000fe20000400000 */
[----:B------:R-:W-:-:S03]  /*72c0*/  FADD R19, -R19, R4 ;  /* 0x0000000413137221 */ /* 0x000fc60000000100 */
[----:B------:R-:W0:Y:S01]  /*72d0*/  FRND R6, R5 ;  /* 0x0000000500067307 */ /* 0x000e220000201000 */
[----:B------:R-:W-:Y:S01]  /*72e0*/  FADD R19, R16, -R19 ;  /* 0x8000001310137221 */ /* 0x000fe20000000000 */
[----:B------:R-:W-:Y:S01]  /*72f0*/  FFMA R4, R4, 6, -R5 ;  /* 0x40c0000004047823 */ /* 0x000fe20000000805 */
[----:B------:R-:W-:-:S03]  /*7300*/  FSETP.GT.AND P2, PT, |R5|, 152, PT ;  /* 0x431800000500780b */ /* 0x000fc60003f44200 */
[----:B------:R-:W-:Y:S01]  /*7310*/  FFMA R19, R19, 6, R4 ;  /* 0x40c0000013137823 */ /* 0x000fe20000000004 */
[----:B0-----:R-:W-:Y:S01]  /*7320*/  FADD R4, R5, -R6 ;  /* 0x8000000605047221 */ /* 0x001fe20000000000 */
[----:B------:R-:W-:-:S03]  /*7330*/  FSETP.GT.AND P1, PT, R6, RZ, PT ;  /* 0x000000ff0600720b */ /* 0x000fc60003f24000 */
[----:B------:R-:W-:Y:S01]  /*7340*/  FADD R4, R4, R19 ;  /* 0x0000001304047221 */ /* 0x000fe20000000000 */
[----:B------:R-:W-:Y:S02]  /*7350*/  SEL R6, RZ, 0x83000000, P1 ;  /* 0x83000000ff067807 */ /* 0x000fe40000800000 */
[----:B------:R-:W-:Y:S01]  /*7360*/  FSETP.GEU.AND P1, PT, R5, RZ, PT ;  /* 0x000000ff0500720b */ /* 0x000fe20003f2e000 */
[----:B------:R-:W-:-:S04]  /*7370*/  FFMA R7, R4, R7, 0.0013391353422775864601 ;  /* 0x3aaf85ed04077423 */ /* 0x000fc80000000007 */
[C---:B------:R-:W-:Y:S02]  /*7380*/  FFMA R15, R4.reuse, R7, 0.0096188392490148544312 ;  /* 0x3c1d9856040f7423 */ /* 0x040fe40000000007 */
[----:B------:R0:W2:Y:S02]  /*7390*/  F2I.NTZ R7, R5 ;  /* 0x0000000500077305 */ /* 0x0000a40000203100 */
[----:B------:R-:W-:-:S04]  /*73a0*/  FFMA R15, R4, R15, 0.055503588169813156128 ;  /* 0x3d6357bb040f7423 */ /* 0x000fc8000000000f */
[----:B------:R-:W-:Y:S01]  /*73b0*/  FFMA R15, R4, R15, 0.24022644758224487305 ;  /* 0x3e75fdec040f7423 */ /* 0x000fe2000000000f */
[----:B0-----:R-:W-:-:S03]  /*73c0*/  FSEL R5, RZ, +INF , !P1 ;  /* 0x7f800000ff057808 */ /* 0x001fc60004800000 */
[----:B------:R-:W-:Y:S01]  /*73d0*/  FFMA R17, R4, R15, 0.69314718246459960938 ;  /* 0x3f31721804117423 */ /* 0x000fe2000000000f */
[----:B------:R-:W-:-:S03]  /*73e0*/  VIADD R15, R6, 0x7f000000 ;  /* 0x7f000000060f7836 */ /* 0x000fc60000000000 */
[----:B------:R-:W-:Y:S01]  /*73f0*/  FFMA R4, R4, R17, 1 ;  /* 0x3f80000004047423 */ /* 0x000fe20000000011 */
[----:B--2---:R-:W-:-:S03]  /*7400*/  IMAD R7, R7, 0x800000, -R6 ;  /* 0x0080000007077824 */ /* 0x004fc600078e0a06 */
[----:B------:R-:W-:-:S04]  /*7410*/  FMUL R4, R15, R4 ;  /* 0x000000040f047220 */ /* 0x000fc80000400000 */
[----:B------:R-:W-:Y:S01]  /*7420*/  @!P2 FMUL R5, R7, R4 ;  /* 0x000000040705a220 */ /* 0x000fe20000400000 */
[----:B------:R-:W-:-:S07]  /*7430*/  @!P0 LOP3.LUT R5, R3, 0x7fffffff, RZ, 0xc0, !PT ;  /* 0x7fffffff03058812 */ /* 0x000fce00078ec0ff */
.L_x_234:
[----:B------:R-:W-:Y:S05]  /*7440*/  BSYNC.RECONVERGENT B0 ;  /* 0x0000000000007941 */ /* 0x000fea0003800200 */
.L_x_233:
[----:B------:R-:W-:Y:S01]  /*7450*/  FFMA R16, -R2, R5, 1 ;  /* 0x3f80000002107423 */ /* 0x000fe20000000105 */
[----:B------:R0:W-:Y:S05]  /*7460*/  STG.E.64 desc[UR6][R10.64+0x8], RZ ;  /* 0x000008ff0a007986 */ /* 0x0001ea000c101b06 */
[----:B------:R-:W2:Y:S02]  /*7470*/  F2F.F64.F32 R16, R16 ;  /* 0x0000001000107310 */ /* 0x000ea40000201800 */
[----:B--2---:R0:W-:Y:S04]  /*7480*/  STG.E.64 desc[UR6][R10.64], R16 ;  /* 0x000000100a007986 */ /* 0x0041e8000c101b06 */
[----:B------:R-:W2:Y:S02]  /*7490*/  LDG.E R15, desc[UR6][R8.64] ;  /* 0x00000006080f7981 */ /* 0x000ea4000c1e1900 */
[----:B------:R-:W3:Y:S01]  /*74a0*/  MUFU.RCP64H R3, 9 ;  /* 0x4022000000037908 */ /* 0x000ee20000001800 */
[----:B------:R-:W-:-:S02]  /*74b0*/  IMAD.MOV.U32 R6, RZ, RZ, 0x0 ;  /* 0x00000000ff067424 */ /* 0x000fc400078e00ff */
[----:B------:R-:W-:Y:S02]  /*74c0*/  IMAD.MOV.U32 R7, RZ, RZ, 0x40220000 ;  /* 0x40220000ff077424 */ /* 0x000fe400078e00ff */
[----:B------:R-:W-:-:S06]  /*74d0*/  IMAD.MOV.U32 R2, RZ, RZ, 0x1 ;  /* 0x00000001ff027424 */ /* 0x000fcc00078e00ff */
[----:B---3--:R-:W-:-:S08]  /*74e0*/  DFMA R4, R2, -R6, 1 ;  /* 0x3ff000000204742b */ /* 0x008fd00000000806 */
[----:B------:R-:W-:-:S08]  /*74f0*/  DFMA R4, R4, R4, R4 ;  /* 0x000000040404722b */ /* 0x000fd00000000004 */
[----:B------:R-:W-:-:S08]  /*7500*/  DFMA R4, R2, R4, R2 ;  /* 0x000000040204722b */ /* 0x000fd00000000002 */
[----:B------:R-:W-:-:S08]  /*7510*/  DFMA R2, R4, -R6, 1 ;  /* 0x3ff000000402742b */ /* 0x000fd00000000806 */
[----:B------:R-:W-:Y:S01]  /*7520*/  DFMA R6, R4, R2, R4 ;  /* 0x000000020406722b */ /* 0x000fe20000000004 */
[----:B------:R-:W-:Y:S02]  /*7530*/  CS2R R4, SRZ ;  /* 0x0000000000047805 */ /* 0x000fe4000001ff00 */
[----:B--2---:R-:W-:-:S13]  /*7540*/  ISETP.GE.AND P0, PT, R15, 0x2, PT ;  /* 0x000000020f00780c */ /* 0x004fda0003f06270 */
[----:B0-----:R-:W-:Y:S05]  /*7550*/  @!P0 BRA `(.L_x_235) ;  /* 0x00000000002c8947 */ /* 0x001fea0003800000 */
[----:B------:R-:W-:Y:S01]  /*7560*/  CS2R R4, SRZ ;  /* 0x0000000000047805 */ /* 0x000fe2000001ff00 */
[----:B------:R-:W-:-:S06]  /*7570*/  UMOV UR4, 0x1 ;  /* 0x0000000100047882 */ /* 0x000fcc0000000000 */
.L_x_236:
        /* <DEDUP_REMOVED lines=9> */
.L_x_235:
[----:B------:R-:W-:Y:S01]  /*7610*/  DMUL R12, R6, R4 ;  /* 0x00000004060c7228 */ /* 0x000fe20000000000 */
[----:B------:R-:W-:Y:S01]  /*7620*/  FSETP.GEU.AND P1, PT, |R5|, 6.5827683646048100446e-37, PT ;  /* 0x036000000500780b */ /* 0x000fe20003f2e200 */
[----:B------:R-:W-:Y:S06]  /*7630*/  BSSY.RECONVERGENT B1, `(.L_x_237) ;  /* 0x000000d000017945 */ /* 0x000fec0003800200 */
[----:B------:R-:W-:-:S08]  /*7640*/  DFMA R2, R12, -9, R4 ;  /* 0xc02200000c02782b */ /* 0x000fd00000000004 */
[----:B------:R-:W-:-:S10]  /*7650*/  DFMA R12, R6, R2, R12 ;  /* 0x00000002060c722b */ /* 0x000fd4000000000c */
[----:B------:R-:W-:-:S05]  /*7660*/  FFMA R2, RZ, 2.53125, R13 ;  /* 0x40220000ff027823 */ /* 0x000fca000000000d */
[----:B------:R-:W-:-:S13]  /*7670*/  FSETP.GT.AND P0, PT, |R2|, 1.469367938527859385e-39, PT ;  /* 0x001000000200780b */ /* 0x000fda0003f04200 */
[----:B------:R-:W-:Y:S05]  /*7680*/  @P0 BRA P1, `(.L_x_238) ;  /* 0x00000000001c0947 */ /* 0x000fea0000800000 */
[----:B------:R-:W-:Y:S01]  /*7690*/  IMAD.MOV.U32 R8, RZ, RZ, R4 ;  /* 0x000000ffff087224 */ /* 0x000fe200078e0004 */
[----:B------:R-:W-:Y:S01]  /*76a0*/  MOV R3, 0x40220000 ;  /* 0x4022000000037802 */ /* 0x000fe20000000f00 */
[----:B------:R-:W-:Y:S01]  /*76b0*/  IMAD.MOV.U32 R2, RZ, RZ, RZ ;  /* 0x000000ffff027224 */ /* 0x000fe200078e00ff */
[----:B------:R-:W-:-:S07]  /*76c0*/  MOV R4, 0x76e0 ;  /* 0x000076e000047802 */ /* 0x000fce0000000f00 */
[----:B-1----:R-:W-:Y:S05]  /*76d0*/  CALL.REL.NOINC `($__internal_4_$__cuda_sm20_div_rn_f64_full) ;  /* 0x0000024000d07944 */ /* 0x002fea0003c00000 */
[----:B------:R-:W-:Y:S02]  /*76e0*/  IMAD.MOV.U32 R12, RZ, RZ, R2 ;  /* 0x000000ffff0c7224 */ /* 0x000fe400078e0002 */
[----:B------:R-:W-:-:S07]  /*76f0*/  IMAD.MOV.U32 R13, RZ, RZ, R3 ;  /* 0x000000ffff0d7224 */ /* 0x000fce00078e0003 */
.L_x_238:
[----:B------:R-:W-:Y:S05]  /*7700*/  BSYNC.RECONVERGENT B1 ;  /* 0x0000000000017941 */ /* 0x000fea0003800200 */
.L_x_237:
[----:B------:R-:W-:Y:S01]  /*7710*/  DSETP.NEU.AND P0, PT, R12, RZ, PT ;  /* 0x000000ff0c00722a */ /* 0x000fe20003f0d000 */
[----:B------:R-:W-:-:S13]  /*7720*/  BSSY.RECONVERGENT B0, `(.L_x_239) ;  /* 0x000000c000007945 */ /* 0x000fda0003800200 */
[----:B------:R-:W-:Y:S01]  /*7730*/  @!P0 CS2R R4, SRZ ;  /* 0x0000000000048805 */ /* 0x000fe2000001ff00 */
[----:B------:R-:W-:Y:S06]  /*7740*/  @!P0 BRA `(.L_x_240) ;  /* 0x0000000000248947 */ /* 0x000fec0003800000 */
[----:B------:R-:W-:Y:S01]  /*7750*/  DADD R4, -RZ, |R12| ;  /* 0x00000000ff047229 */ /* 0x000fe2000000050c */
[----:B------:R-:W-:Y:S01]  /*7760*/  ISETP.GE.AND P2, PT, R13, RZ, PT ;  /* 0x000000ff0d00720c */ /* 0x000fe20003f46270 */
[----:B------:R-:W-:Y:S01]  /*7770*/  IMAD.MOV.U32 R3, RZ, RZ, 0x3fd00000 ;  /* 0x3fd00000ff037424 */ /* 0x000fe200078e00ff */
[----:B------:R-:W-:-:S07]  /*7780*/  MOV R2, 0x77c0 ;  /* 0x000077c000027802 */ /* 0x000fce0000000f00 */
[----:B------:R-:W-:Y:S02]  /*7790*/  IMAD.MOV.U32 R6, RZ, RZ, R4 ;  /* 0x000000ffff067224 */ /* 0x000fe400078e0004 */
[----:B------:R-:W-:-:S07]  /*77a0*/  IMAD.MOV.U32 R4, RZ, RZ, RZ ;  /* 0x000000ffff047224 */ /* 0x000fce00078e00ff */
[----:B-1----:R-:W-:Y:S05]  /*77b0*/  CALL.REL.NOINC `($differential_mutation$__internal_accurate_pow) ;  /* 0x0000024800dc7944 */ /* 0x002fea0003c00000 */
[----:B------:R-:W-:Y:S02]  /*77c0*/  FSEL R4, R4, RZ, P2 ;  /* 0x000000ff04047208 */ /* 0x000fe40001000000 */
[----:B------:R-:W-:-:S07]  /*77d0*/  FSEL R5, R3, -QNAN , P2 ;  /* 0xfff8000003057808 */ /* 0x000fce0001000000 */
.L_x_240:
[----:B------:R-:W-:Y:S05]  /*77e0*/  BSYNC.RECONVERGENT B0 ;  /* 0x0000000000007941 */ /* 0x000fea0003800200 */
.L_x_239:
[----:B------:R-:W-:Y:S01]  /*77f0*/  DADD R2, R12, 0.25 ;  /* 0x3fd000000c027429 */ /* 0x000fe20000000000 */
[----:B------:R-:W-:Y:S09]  /*7800*/  BSSY.RECONVERGENT B0, `(.L_x_241) ;  /* 0x000000c000007945 */ /* 0x000ff20003800200 */
[----:B------:R-:W-:Y:S01]  /*7810*/  LOP3.LUT R2, R3, 0x7ff00000, RZ, 0xc0, !PT ;  /* 0x7ff0000003027812 */ /* 0x000fe200078ec0ff */
[----:B------:R-:W-:-:S03]  /*7820*/  IMAD.MOV.U32 R3, RZ, RZ, 0x40220000 ;  /* 0x40220000ff037424 */ /* 0x000fc600078e00ff */
[----:B------:R-:W-:Y:S01]  /*7830*/  ISETP.NE.AND P0, PT, R2, 0x7ff00000, PT ;  /* 0x7ff000000200780c */ /* 0x000fe20003f05270 */
[----:B------:R-:W-:-:S12]  /*7840*/  IMAD.MOV.U32 R2, RZ, RZ, 0x0 ;  /* 0x00000000ff027424 */ /* 0x000fd800078e00ff */
[----:B------:R-:W-:Y:S05]  /*7850*/  @P0 BRA `(.L_x_242) ;  /* 0x0000000000180947 */ /* 0x000fea0003800000 */
[----:B------:R-:W-:-:S14]  /*7860*/  DSETP.NAN.AND P0, PT, R12, R12, PT ;  /* 0x0000000c0c00722a */ /* 0x000fdc0003f08000 */
[----:B------:R-:W-:Y:S01]  /*7870*/  @P0 DADD R4, R12, 0.25 ;  /* 0x3fd000000c040429 */ /* 0x000fe20000000000 */
[----:B------:R-:W-:Y:S10]  /*7880*/  @P0 BRA `(.L_x_242) ;  /* 0x00000000000c0947 */ /* 0x000ff40003800000 */
[----:B------:R-:W-:-:S14]  /*7890*/  DSETP.NEU.AND P0, PT, |R12|, +INF , PT ;  /* 0x7ff000000c00742a */ /* 0x000fdc0003f0d200 */
[----:B------:R-:W-:Y:S02]  /*78a0*/  @!P0 IMAD.MOV.U32 R4, RZ, RZ, 0x0 ;  /* 0x00000000ff048424 */ /* 0x000fe400078e00ff */
[----:B------:R-:W-:-:S07]  /*78b0*/  @!P0 IMAD.MOV.U32 R5, RZ, RZ, 0x7ff00000 ;  /* 0x7ff00000ff058424 */ /* 0x000fce00078e00ff */
.L_x_242:
[----:B------:R-:W-:Y:S05]  /*78c0*/  BSYNC.RECONVERGENT B0 ;  /* 0x0000000000007941 */ /* 0x000fea0003800200 */
.L_x_241:
[----:B------:R-:W-:Y:S01]  /*78d0*/  DFMA R4, R4, R2, 1 ;  /* 0x3ff000000404742b */ /* 0x000fe20000000002 */
[----:B------:R-:W-:Y:S01]  /*78e0*/  FSETP.GEU.AND P1, PT, |R17|, 6.5827683646048100446e-37, PT ;  /* 0x036000001100780b */ /* 0x000fe20003f2e200 */
[----:B------:R-:W-:Y:S01]  /*78f0*/  DSETP.NEU.AND P0, PT, R12, 1, PT ;  /* 0x3ff000000c00742a */ /* 0x000fe20003f0d000 */
[----:B------:R-:W-:Y:S01]  /*7900*/  MOV R2, 0x1 ;  /* 0x0000000100027802 */ /* 0x000fe20000000f00 */
[----:B------:R-:W-:Y:S06]  /*7910*/  BSSY.RECONVERGENT B1, `(.L_x_243) ;  /* 0x0000017000017945 */ /* 0x000fec0003800200 */
[----:B------:R-:W-:-:S02]  /*7920*/  FSEL R13, R5, 2.5625, P0 ;  /* 0x40240000050d7808 */ /* 0x000fc40000000000 */
[----:B------:R-:W-:Y:S02]  /*7930*/  FSEL R12, R4, RZ, P0 ;  /* 0x000000ff040c7208 */ /* 0x000fe40000000000 */
[----:B------:R-:W0:Y:S04]  /*7940*/  MUFU.RCP64H R3, R13 ;  /* 0x0000000d00037308 */ /* 0x000e280000001800 */
        /* <DEDUP_REMOVED lines=16> */
[----:B-1----:R-:W-:Y:S05]  /*7a50*/  CALL.REL.NOINC `($__internal_4_$__cuda_sm20_div_rn_f64_full) ;  /* 0x0000023c00f07944 */ /* 0x002fea0003c00000 */
[----:B------:R-:W-:Y:S02]  /*7a60*/  IMAD.MOV.U32 R18, RZ, RZ, R2 ;  /* 0x000000ffff127224 */ /* 0x000fe400078e0002 */
[----:B------:R-:W-:-:S07]  /*7a70*/  IMAD.MOV.U32 R19, RZ, RZ, R3 ;  /* 0x000000ffff137224 */ /* 0x000fce00078e0003 */
.L_x_244:
[----:B------:R-:W-:Y:S05]  /*7a80*/  BSYNC.RECONVERGENT B1 ;  /* 0x0000000000017941 */ /* 0x000fea0003800200 */
.L_x_243:
[----:B------:R-:W-:Y:S01]  /*7a90*/  DADD R6, -RZ, |R18| ;  /* 0x00000000ff067229 */ /* 0x000fe20000000512 */
[----:B------:R-:W-:Y:S01]  /*7aa0*/  BSSY.RECONVERGENT B0, `(.L_x_245) ;  /* 0x0000006000007945 */ /* 0x000fe20003800200 */
[----:B------:R-:W-:Y:S01]  /*7ab0*/  IMAD.MOV.U32 R4, RZ, RZ, RZ ;  /* 0x000000ffff047224 */ /* 0x000fe200078e00ff */
[----:B------:R-:W-:Y:S01]  /*7ac0*/  MOV R2, 0x7b00 ;  /* 0x00007b0000027802 */ /* 0x000fe20000000f00 */
[----:B------:R-:W-:-:S06]  /*7ad0*/  IMAD.MOV.U32 R3, RZ, RZ, 0x40000000 ;  /* 0x40000000ff037424 */ /* 0x000fcc00078e00ff */
[----:B------:R-:W-:-:S07]  /*7ae0*/  IMAD.MOV.U32 R5, RZ, RZ, R7 ;  /* 0x000000ffff057224 */ /* 0x000fce00078e0007 */
[----:B-1----:R-:W-:Y:S05]  /*7af0*/  CALL.REL.NOINC `($differential_mutation$__internal_accurate_pow) ;  /* 0x00000248000c7944 */ /* 0x002fea0003c00000 */
[----:B------:R-:W-:Y:S05]  /*7b00*/  BSYNC.RECONVERGENT B0 ;  /* 0x0000000000007941 */ /* 0x000fea0003800200 */
.L_x_245:
[C---:B------:R-:W-:Y:S01]  /*7b10*/  DADD R6, R18.reuse, 2 ;  /* 0x4000000012067429 */ /* 0x040fe20000000000 */
[----:B------:R-:W-:Y:S01]  /*7b20*/  BSSY.RECONVERGENT B0, `(.L_x_246) ;  /* 0x000000d000007945 */ /* 0x000fe20003800200 */
[----:B------:R-:W-:Y:S01]  /*7b30*/  DSETP.NEU.AND P0, PT, R18, RZ, PT ;  /* 0x000000ff1200722a */ /* 0x000fe20003f0d000 */
[----:B------:R-:W-:-:S07]  /*7b40*/  MOV R5, R3 ;  /* 0x0000000300057202 */ /* 0x000fce0000000f00 */
[----:B------:R-:W-:-:S04]  /*7b50*/  LOP3.LUT R6, R7, 0x7ff00000, RZ, 0xc0, !PT ;  /* 0x7ff0000007067812 */ /* 0x000fc800078ec0ff */
[----:B------:R-:W-:Y:S02]  /*7b60*/  ISETP.NE.AND P1, PT, R6, 0x7ff00000, PT ;  /* 0x7ff000000600780c */ /* 0x000fe40003f25270 */
[----:B------:R-:W-:-:S11]  /*7b70*/  @!P0 CS2R R4, SRZ ;  /* 0x0000000000048805 */ /* 0x000fd6000001ff00 */
[----:B------:R-:W-:Y:S05]  /*7b80*/  @P1 BRA `(.L_x_247) ;  /* 0x0000000000181947 */ /* 0x000fea0003800000 */
[----:B------:R-:W-:-:S14]  /*7b90*/  DSETP.NAN.AND P0, PT, R18, R18, PT ;  /* 0x000000121200722a */ /* 0x000fdc0003f08000 */
[----:B------:R-:W-:Y:S01]  /*7ba0*/  @P0 DADD R4, R18, 2 ;  /* 0x4000000012040429 */ /* 0x000fe20000000000 */
[----:B------:R-:W-:Y:S10]  /*7bb0*/  @P0 BRA `(.L_x_247) ;  /* 0x00000000000c0947 */ /* 0x000ff40003800000 */
[----:B------:R-:W-:-:S14]  /*7bc0*/  DSETP.NEU.AND P0, PT, |R18|, +INF , PT ;  /* 0x7ff000001200742a */ /* 0x000fdc0003f0d200 */
[----:B------:R-:W-:Y:S02]  /*7bd0*/  @!P0 IMAD.MOV.U32 R4, RZ, RZ, 0x0 ;  /* 0x00000000ff048424 */ /* 0x000fe400078e00ff */
[----:B------:R-:W-:-:S07]  /*7be0*/  @!P0 IMAD.MOV.U32 R5, RZ, RZ, 0x7ff00000 ;  /* 0x7ff00000ff058424 */ /* 0x000fce00078e00ff */
.L_x_247:
[----:B------:R-:W-:Y:S05]  /*7bf0*/  BSYNC.RECONVERGENT B0 ;  /* 0x0000000000007941 */ /* 0x000fea0003800200 */
.L_x_246:
[----:B------:R-:W-:Y:S01]  /*7c00*/  DADD R4, -R4, 1 ;  /* 0x3ff0000004047429 */ /* 0x000fe20000000100 */
[----:B------:R-:W0:Y:S01]  /*7c10*/  LDC.64 R6, c[0x0][0x380] ;  /* 0x0000e000ff067b82 */ /* 0x000e220000000a00 */
[----:B------:R-:W-:-:S08]  /*7c20*/  DSETP.NEU.AND P0, PT, R18, 1, PT ;  /* 0x3ff000001200742a */ /* 0x000fd00003f0d000 */
[----:B------:R-:W-:Y:S02]  /*7c30*/  FSEL R2, R4, RZ, P0 ;  /* 0x000000ff04027208 */ /* 0x000fe40000000000 */
[----:B------:R-:W-:-:S06]  /*7c40*/  FSEL R3, R5, RZ, P0 ;  /* 0x000000ff05037208 */ /* 0x000fcc0000000000 */
[----:B------:R-:W-:-:S07]  /*7c50*/  DMUL R12, R12, R2 ;  /* 0x000000020c0c7228 */ /* 0x000fce0000000000 */
[----:B------:R1:W-:Y:S04]  /*7c60*/  STG.E.64 desc[UR6][R10.64+0x8], R12 ;  /* 0x0000080c0a007986 */ /* 0x0003e8000c101b06 */
[----:B0-----:R1:W5:Y:S02]  /*7c70*/  LDG.E R15, desc[UR6][R6.64] ;  /* 0x00000006060f7981 */ /* 0x001364000c1e1900 */
.L_x_229:
[----:B-1----:R-:W1:Y:S01]  /*7c80*/  LDC.64 R12, c[0x0][0x418] ;  /* 0x00010600ff0c7b82 */ /* 0x002e620000000a00 */
[----:B-----5:R-:W-:Y:S01]  /*7c90*/  ISETP.NE.AND P0, PT, R15, 0x1, PT ;  /* 0x000000010f00780c */ /* 0x020fe20003f05270 */
[----:B--234-:R-:W-:-:S04]  /*7ca0*/  IMAD R3, R14, 0x3, RZ ;  /* 0x000000030e037824 */ /* 0x01cfc800078e02ff */
[----:B-1----:R-:W-:-:S08]  /*7cb0*/  IMAD.WIDE.U32 R12, R3, 0x8, R12 ;  /* 0x00000008030c7825 */ /* 0x002fd000078e000c */
[----:B------:R-:W-:Y:S05]  /*7cc0*/  @P0 BRA `(.L_x_248) ;  /* 0x00000010004c0947 */ /* 0x000fea0003800000 */
[----:B------:R-:W1:Y:S02]  /*7cd0*/  LDC.64 R2, c[0x0][0x3a8] ;  /* 0x0000ea00ff027b82 */ /* 0x000e640000000a00 */
[----:B-1----:R-:W2:Y:S01]  /*7ce0*/  LDG.E R15, desc[UR6][R2.64] ;  /* 0x00000006020f7981 */ /* 0x002ea2000c1e1900 */
[----:B------:R-:W-:Y:S02]  /*7cf0*/  CS2R R34, SRZ ;  /* 0x0000000000227805 */ /* 0x000fe4000001ff00 */
[C---:B--2---:R-:W-:Y:S01]  /*7d00*/  ISETP.GE.AND P0, PT, R15.reuse, 0x3, PT ;  /* 0x000000030f00780c */ /* 0x044fe20003f06270 */
[----:B------:R-:W-:-:S12]  /*7d10*/  VIADD R24, R15, 0xfffffffe ;  /* 0xfffffffe0f187836 */ /* 0x000fd80000000000 */
[----:B------:R-:W-:Y:S05]  /*7d20*/  @!P0 BRA `(.L_x_249) ;  /* 0x0000000c00a08947 */ /* 0x000fea0003800000 */
[C---:B------:R-:W-:Y:S01]  /*7d30*/  ISETP.NE.AND P0, PT, R15.reuse, 0x3, PT ;  /* 0x000000030f00780c */ /* 0x040fe20003f05270 */
[----:B------:R-:W-:Y:S01]  /*7d40*/  IMAD R25, R15, R14, RZ ;  /* 0x0000000e0f197224 */ /* 0x000fe200078e02ff */
[----:B------:R-:W-:Y:S01]  /*7d50*/  CS2R R34, SRZ ;  /* 0x0000000000227805 */ /* 0x000fe2000001ff00 */
[----:B------:R-:W-:-:S10]  /*7d60*/  IMAD.MOV.U32 R4, RZ, RZ, 0x2 ;  /* 0x00000002ff047424 */ /* 0x000fd400078e00ff */
[----:B------:R-:W-:Y:S05]  /*7d70*/  @!P0 BRA `(.L_x_250) ;  /* 0x0000000800608947 */ /* 0x000fea0003800000 */
[----:B------:R-:W-:Y:S01]  /*7d80*/  LOP3.LUT R26, R24, 0xfffffffe, RZ, 0xc0, !PT ;  /* 0xfffffffe181a7812 */ /* 0x000fe200078ec0ff */
[----:B------:R-:W-:Y:S01]  /*7d90*/  VIADD R27, R25, 0xffffffff ;  /* 0xffffffff191b7836 */ /* 0x000fe20000000000 */
[----:B------:R-:W-:Y:S01]  /*7da0*/  CS2R R34, SRZ ;  /* 0x0000000000227805 */ /* 0x000fe2000001ff00 */
[----:B------:R-:W-:Y:S01]  /*7db0*/  IMAD.MOV.U32 R28, RZ, RZ, R15 ;  /* 0x000000ffff1c7224 */ /* 0x000fe200078e000f */
[----:B------:R-:W1:Y:S01]  /*7dc0*/  LDCU.64 UR10, c[0x4][0x1e0] ;  /* 0x01003c00ff0a77ac */ /* 0x000e620008000a00 */
[----:B------:R-:W2:Y:S01]  /*7dd0*/  LDCU.64 UR12, c[0x0][0x3f8] ;  /* 0x00007f00ff0c77ac */ /* 0x000ea20008000a00 */
[----:B------:R-:W-:-:S05]  /*7de0*/  UMOV UR4, URZ ;  /* 0x000000ff00047c82 */ /* 0x000fca0008000000 */
.L_x_260:
[----:B------:R-:W3:Y:S01]  /*7df0*/  LDC.64 R2, c[0x0][0x3f8] ;  /* 0x0000fe00ff027b82 */ /* 0x000ee20000000a00 */
[----:B------:R-:W-:-:S04]  /*7e00*/  IMAD.IADD R5, R27, 0x1, R28 ;  /* 0x000000011b057824 */ /* 0x000fc800078e021c */
[----:B---3--:R-:W-:-:S06]  /*7e10*/  IMAD.WIDE R2, R5, 0x8, R2 ;  /* 0x0000000805027825 */ /* 0x008fcc00078e0202 */
[----:B------:R-:W3:Y:S01]  /*7e20*/  LDG.E.64 R2, desc[UR6][R2.64] ;  /* 0x0000000602027981 */ /* 0x000ee2000c1e1b00 */
[----:B------:R-:W-:Y:S01]  /*7e30*/  UMOV UR8, 0x2955385e ;  /* 0x2955385e00087882 */ /* 0x000fe20000000000 */
[----:B------:R-:W-:Y:S01]  /*7e40*/  UMOV UR9, 0x404f6a7a ;  /* 0x404f6a7a00097882 */ /* 0x000fe20000000000 */
[----:B------:R-:W-:Y:S01]  /*7e50*/  BSSY.RECONVERGENT B2, `(.L_x_251) ;  /* 0x0000020000027945 */ /* 0x000fe20003800200 */
[----:B------:R-:W-:Y:S01]  /*7e60*/  IMAD.MOV.U32 R29, RZ, RZ, R28 ;  /* 0x000000ffff1d7224 */ /* 0x000fe200078e001c */
[----:B---3--:R-:W-:-:S08]  /*7e70*/  DADD R32, R2, -0.5 ;  /* 0xbfe0000002207429 */ /* 0x008fd00000000000 */
[----:B------:R-:W-:-:S08]  /*7e80*/  DMUL R6, R32, UR8 ;  /* 0x0000000820067c28 */ /* 0x000fd00008000000 */
[----:B------:R-:W-:-:S14]  /*7e90*/  DSETP.NEU.AND P0, PT, |R6|, +INF , PT ;  /* 0x7ff000000600742a */ /* 0x000fdc0003f0d200 */
[----:B------:R-:W-:Y:S01]  /*7ea0*/  @!P0 DMUL R36, RZ, R6 ;  /* 0x00000006ff248228 */ /* 0x000fe20000000000 */
[----:B------:R-:W-:Y:S01]  /*7eb0*/  @!P0 IMAD.MOV.U32 R38, RZ, RZ, 0x1 ;  /* 0x00000001ff268424 */ /* 0x000fe200078e00ff */
[----:B------:R-:W-:Y:S09]  /*7ec0*/  @!P0 BRA `(.L_x_252) ;  /* 0x0000000000608947 */ /* 0x000ff20003800000 */
[----:B------:R-:W-:Y:S01]  /*7ed0*/  UMOV UR8, 0x6dc9c883 ;  /* 0x6dc9c88300087882 */ /* 0x000fe20000000000 */
[----:B------:R-:W-:Y:S01]  /*7ee0*/  UMOV UR9, 0x3fe45f30 ;  /* 0x3fe45f3000097882 */ /* 0x000fe20000000000 */
[C---:B------:R-:W-:Y:S01]  /*7ef0*/  DSETP.GE.AND P0, PT, |R6|.reuse, 2.14748364800000000000e+09, PT ;  /* 0x41e000000600742a */ /* 0x040fe20003f06200 */
[----:B------:R-:W-:Y:S01]  /*7f00*/  BSSY.RECONVERGENT B3, `(.L_x_253) ;  /* 0x0000013000037945 */ /* 0x000fe20003800200 */
[----:B------:R-:W-:Y:S01]  /*7f10*/  DMUL R2, R6, UR8 ;  /* 0x0000000806027c28 */ /* 0x000fe20008000000 */
[----:B------:R-:W-:Y:S01]  /*7f20*/  UMOV UR8, 0x54442d18 ;  /* 0x54442d1800087882 */ /* 0x000fe20000000000 */
[----:B------:R-:W-:-:S04]  /*7f30*/  UMOV UR9, 0x3ff921fb ;  /* 0x3ff921fb00097882 */ /* 0x000fc80000000000 */
[----:B0-----:R-:W0:Y:S08]  /*7f40*/  F2I.F64 R8, R2 ;  /* 0x0000000200087311 */ /* 0x001e300000301100 */
[----:B0-----:R-:W0:Y:S02]  /*7f50*/  I2F.F64 R36, R8 ;  /* 0x0000000800247312 */ /* 0x001e240000201c00 */
[----:B0-----:R-:W-:Y:S01]  /*7f60*/  DFMA R4, R36, -UR8, R6 ;  /* 0x8000000824047c2b */ /* 0x001fe20008000006 */
[----:B------:R-:W-:Y:S01]  /*7f70*/  UMOV UR8, 0x33145c00 ;  /* 0x33145c0000087882 */ /* 0x000fe20000000000 */
[----:B------:R-:W-:-:S06]  /*7f80*/  UMOV UR9, 0x3c91a626 ;  /* 0x3c91a62600097882 */ /* 0x000fcc0000000000 */
[----:B------:R-:W-:Y:S01]  /*7f90*/  DFMA R4, R36, -UR8, R4 ;  /* 0x8000000824047c2b */ /* 0x000fe20008000004 */
[----:B------:R-:W-:Y:S01]  /*7fa0*/  UMOV UR8, 0x252049c0 ;  /* 0x252049c000087882 */ /* 0x000fe20000000000 */
[----:B------:R-:W-:-:S06]  /*7fb0*/  UMOV UR9, 0x397b839a ;  /* 0x397b839a00097882 */ /* 0x000fcc0000000000 */
[----:B------:R-:W-:Y:S01]  /*7fc0*/  DFMA R36, R36, -UR8, R4 ;  /* 0x8000000824247c2b */ /* 0x000fe20008000004 */
[----:B------:R-:W-:Y:S10]  /*7fd0*/  @!P0 BRA `(.L_x_254) ;  /* 0x0000000000148947 */ /* 0x000ff40003800000 */
[----:B------:R-:W-:Y:S02]  /*7fe0*/  MOV R20, R7 ;  /* 0x0000000700147202 */ /* 0x000fe40000000f00 */
[----:B------:R-:W-:-:S07]  /*7ff0*/  MOV R21, 0x8010 ;  /* 0x0000801000157802 */ /* 0x000fce0000000f00 */
[----:B-12---:R-:W-:Y:S05]  /*8000*/  CALL.REL.NOINC `($differential_mutation$__internal_trig_reduction_slowpathd) ;  /* 0x0000024c008c7944 */ /* 0x006fea0003c00000 */
[----:B------:R-:W-:Y:S02]  /*8010*/  IMAD.MOV.U32 R36, RZ, RZ, R6 ;  /* 0x000000ffff247224 */ /* 0x000fe400078e0006 */
[----:B------:R-:W-:-:S07]  /*8020*/  IMAD.MOV.U32 R37, RZ, RZ, R7 ;  /* 0x000000ffff257224 */ /* 0x000fce00078e0007 */
.L_x_254:
[----:B-12---:R-:W-:Y:S05]  /*8030*/  BSYNC.RECONVERGENT B3 ;  /* 0x0000000000037941 */ /* 0x006fea0003800200 */
.L_x_253:
[----:B------:R-:W-:-:S07]  /*8040*/  VIADD R38, R8, 0x1 ;  /* 0x0000000108267836 */ /* 0x000fce0000000000 */
.L_x_252:
[----:B-12---:R-:W-:Y:S05]  /*8050*/  BSYNC.RECONVERGENT B2 ;  /* 0x0000000000027941 */ /* 0x006fea0003800200 */
.L_x_251:
[----:B------:R-:W-:-:S05]  /*8060*/  IMAD.SHL.U32 R2, R38, 0x40, RZ ;  /* 0x0000004026027824 */ /* 0x000fca00078e00ff */
[----:B------:R-:W-:-:S04]  /*8070*/  LOP3.LUT R2, R2, 0x40, RZ, 0xc0, !PT ;  /* 0x0000004002027812 */ /* 0x000fc800078ec0ff */
[----:B0-----:R-:W-:-:S05]  /*8080*/  IADD3 R8, P0, PT, R2, UR10, RZ ;  /* 0x0000000a02087c10 */ /* 0x001fca000ff1e0ff */
[----:B------:R-:W-:-:S05]  /*8090*/  IMAD.X R9, RZ, RZ, UR11, P0 ;  /* 0x0000000bff097e24 */ /* 0x000fca00080e06ff */
[----:B------:R-:W2:Y:S04]  /*80a0*/  LDG.E.128.CONSTANT R4, desc[UR6][R8.64] ;  /* 0x0000000608047981 */ /* 0x000ea8000c1e9d00 */
[----:B------:R-:W3:Y:S04]  /*80b0*/  LDG.E.128.CONSTANT R16, desc[UR6][R8.64+0x10] ;  /* 0x0000100608107981 */ /* 0x000ee8000c1e9d00 */
[----:B------:R0:W4:Y:S01]  /*80c0*/  LDG.E.128.CONSTANT R20, desc[UR6][R8.64+0x20] ;  /* 0x0000200608147981 */ /* 0x000122000c1e9d00 */
[----:B------:R-:W-:-:S04]  /*80d0*/  IADD3 R2, P0, PT, R25, R28, RZ ;  /* 0x0000001c19027210 */ /* 0x000fc80007f1e0ff */
[----:B------:R-:W-:Y:S02]  /*80e0*/  LEA.HI.X.SX32 R3, R28, RZ, 0x1, P0 ;  /* 0x000000ff1c037211 */ /* 0x000fe400000f0eff */
[----:B------:R-:W-:-:S04]  /*80f0*/  LEA R30, P0, R2, UR12, 0x3 ;  /* 0x0000000c021e7c11 */ /* 0x000fc8000f8018ff */
[----:B------:R-:W-:-:S06]  /*8100*/  LEA.HI.X R31, R2, UR13, R3, 0x3, P0 ;  /* 0x0000000d021f7c11 */ /* 0x000fcc00080f1c03 */
[----:B------:R-:W5:Y:S01]  /*8110*/  LDG.E.64 R30, desc[UR6][R30.64+-0x10] ;  /* 0xfffff0061e1e7981 */ /* 0x000f62000c1e1b00 */
[----:B------:R-:W-:Y:S01]  /*8120*/  LOP3.LUT R2, R38, 0x1, RZ, 0xc0, !PT ;  /* 0x0000000126027812 */ /* 0x000fe200078ec0ff */
[----:B------:R-:W-:Y:S01]  /*8130*/  IMAD.MOV.U32 R39, RZ, RZ, 0x20fd8164 ;  /* 0x20fd8164ff277424 */ /* 0x000fe200078e00ff */
[----:B------:R-:W-:Y:S01]  /*8140*/  UMOV UR8, 0x2955385e ;  /* 0x2955385e00087882 */ /* 0x000fe20000000000 */
[----:B------:R-:W-:Y:S01]  /*8150*/  IMAD.MOV.U32 R40, RZ, RZ, 0x3da8ff83 ;  /* 0x3da8ff83ff287424 */ /* 0x000fe200078e00ff */
[----:B------:R-:W-:Y:S01]  /*8160*/  ISETP.NE.U32.AND P0, PT, R2, 0x1, PT ;  /* 0x000000010200780c */ /* 0x000fe20003f05070 */
[----:B------:R-:W-:Y:S01]  /*8170*/  DMUL R2, R36, R36 ;  /* 0x0000002424027228 */ /* 0x000fe20000000000 */
[----:B------:R-:W-:Y:S01]  /*8180*/  UMOV UR9, 0x404f6a7a ;  /* 0x404f6a7a00097882 */ /* 0x000fe20000000000 */
[----:B------:R-:W-:Y:S01]  /*8190*/  BSSY.RECONVERGENT B2, `(.L_x_255) ;  /* 0x0000033000027945 */ /* 0x000fe20003800200 */
[----:B0-----:R-:W-:Y:S02]  /*81a0*/  FSEL R8, R39, -8.06006814911005101289e+34, !P0 ;  /* 0xf9785eba27087808 */ /* 0x001fe40004000000 */
[----:B------:R-:W-:-:S06]  /*81b0*/  FSEL R9, -R40, 0.11223486810922622681, !P0 ;  /* 0x3de5db6528097808 */ /* 0x000fcc0004000100 */
[----:B--2---:R-:W-:-:S08]  /*81c0*/  DFMA R4, R2, R8, R4 ;  /* 0x000000080204722b */ /* 0x004fd00000000004 */
[----:B------:R-:W-:-:S08]  /*81d0*/  DFMA R4, R2, R4, R6 ;  /* 0x000000040204722b */ /* 0x000fd00000000006 */
[----:B---3--:R-:W-:-:S08]  /*81e0*/  DFMA R4, R2, R4, R16 ;  /* 0x000000040204722b */ /* 0x008fd00000000010 */
[----:B------:R-:W-:Y:S02]  /*81f0*/  DFMA R4, R2, R4, R18 ;  /* 0x000000040204722b */ /* 0x000fe40000000012 */
[----:B-----5:R-:W-:-:S06]  /*8200*/  DADD R30, R30, -0.5 ;  /* 0xbfe000001e1e7429 */ /* 0x020fcc0000000000 */
[----:B----4-:R-:W-:Y:S02]  /*8210*/  DFMA R4, R2, R4, R20 ;  /* 0x000000040204722b */ /* 0x010fe40000000014 */
[----:B------:R-:W-:-:S06]  /*8220*/  DMUL R6, R30, UR8 ;  /* 0x000000081e067c28 */ /* 0x000fcc0008000000 */
[----:B------:R-:W-:-:S08]  /*8230*/  DFMA R4, R2, R4, R22 ;  /* 0x000000040204722b */ /* 0x000fd00000000016 */
[----:B------:R-:W-:Y:S02]  /*8240*/  DFMA R36, R4, R36, R36 ;  /* 0x000000240424722b */ /* 0x000fe40000000024 */
[----:B------:R-:W-:-:S10]  /*8250*/  DFMA R2, R2, R4, 1 ;  /* 0x3ff000000202742b */ /* 0x000fd40000000004 */
[----:B------:R-:W-:Y:S02]  /*8260*/  FSEL R4, R2, R36, !P0 ;  /* 0x0000002402047208 */ /* 0x000fe40004000000 */
[----:B------:R-:W-:Y:S02]  /*8270*/  FSEL R5, R3, R37, !P0 ;  /* 0x0000002503057208 */ /* 0x000fe40004000000 */
[----:B------:R-:W-:-:S04]  /*8280*/  LOP3.LUT P0, RZ, R38, 0x2, RZ, 0xc0, !PT ;  /* 0x0000000226ff7812 */ /* 0x000fc8000780c0ff */
[----:B------:R-:W-:-:S10]  /*8290*/  DADD R2, RZ, -R4 ;  /* 0x00000000ff027229 */ /* 0x000fd40000000804 */
[----:B------:R-:W-:Y:S02]  /*82a0*/  FSEL R2, R4, R2, !P0 ;  /* 0x0000000204027208 */ /* 0x000fe40004000000 */
[----:B------:R-:W-:Y:S01]  /*82b0*/  FSEL R3, R5, R3, !P0 ;  /* 0x0000000305037208 */ /* 0x000fe20004000000 */
[----:B------:R-:W-:-:S05]  /*82c0*/  DSETP.NEU.AND P0, PT, |R6|, +INF , PT ;  /* 0x7ff000000600742a */ /* 0x000fca0003f0d200 */
[----:B------:R-:W-:-:S08]  /*82d0*/  DFMA R32, R32, R32, -R2 ;  /* 0x000000202020722b */ /* 0x000fd00000000802 */
[----:B------:R-:W-:Y:S01]  /*82e0*/  DADD R34, R32, R34 ;  /* 0x0000000020227229 */ /* 0x000fe20000000022 */
[----:B------:R-:W-:Y:S10]  /*82f0*/  @!P0 BRA `(.L_x_256) ;  /* 0x0000000000688947 */ /* 0x000ff40003800000 */
[----:B------:R-:W-:Y:S01]  /*8300*/  UMOV UR8, 0x6dc9c883 ;  /* 0x6dc9c88300087882 */ /* 0x000fe20000000000 */
[----:B------:R-:W-:Y:S01]  /*8310*/  UMOV UR9, 0x3fe45f30 ;  /* 0x3fe45f3000097882 */ /* 0x000fe20000000000 */
[C---:B------:R-:W-:Y:S01]  /*8320*/  DSETP.GE.AND P0, PT, |R6|.reuse, 2.14748364800000000000e+09, PT ;  /* 0x41e000000600742a */ /* 0x040fe20003f06200 */
[----:B------:R-:W-:Y:S01]  /*8330*/  BSSY.RECONVERGENT B3, `(.L_x_257) ;  /* 0x0000014000037945 */ /* 0x000fe20003800200 */
[----:B------:R-:W-:Y:S01]  /*8340*/  DMUL R4, R6, UR8 ;  /* 0x0000000806047c28 */ /* 0x000fe20008000000 */
[----:B------:R-:W-:Y:S01]  /*8350*/  UMOV UR8, 0x54442d18 ;  /* 0x54442d1800087882 */ /* 0x000fe20000000000 */
[----:B------:R-:W-:-:S08]  /*8360*/  UMOV UR9, 0x3ff921fb ;  /* 0x3ff921fb00097882 */ /* 0x000fd00000000000 */
[----:B------:R-:W0:Y:S08]  /*8370*/  F2I.F64 R4, R4 ;  /* 0x0000000400047311 */ /* 0x000e300000301100 */
        /* <DEDUP_REMOVED lines=9> */
[----:B------:R-:W-:Y:S01]  /*8410*/  IMAD.MOV.U32 R20, RZ, RZ, R7 ;  /* 0x000000ffff147224 */ /* 0x000fe200078e0007 */
[----:B------:R-:W-:-:S07]  /*8420*/  MOV R21, 0x8440 ;  /* 0x0000844000157802 */ /* 0x000fce0000000f00 */
[----:B------:R-:W-:Y:S05]  /*8430*/  CALL.REL.NOINC `($differential_mutation$__internal_trig_reduction_slowpathd) ;  /* 0x0000024800807944 */ /* 0x000fea0003c00000 */
[----:B------:R-:W-:Y:S01]  /*8440*/  IMAD.MOV.U32 R4, RZ, RZ, R8 ;  /* 0x000000ffff047224 */ /* 0x000fe200078e0008 */
[----:B------:R-:W-:Y:S01]  /*8450*/  MOV R2, R6 ;  /* 0x0000000600027202 */ /* 0x000fe20000000f00 */
[----:B------:R-:W-:-:S07]  /*8460*/  IMAD.MOV.U32 R3, RZ, RZ, R7 ;  /* 0x000000ffff037224 */ /* 0x000fce00078e0007 */
.L_x_258:
[----:B------:R-:W-:Y:S05]  /*8470*/  BSYNC.RECONVERGENT B3 ;  /* 0x0000000000037941 */ /* 0x000fea0003800200 */
.L_x_257:
[----:B------:R-:W-:Y:S01]  /*8480*/  VIADD R36, R4, 0x1 ;  /* 0x0000000104247836 */ /* 0x000fe20000000000 */
[----:B------:R-:W-:Y:S06]  /*8490*/  BRA `(.L_x_259) ;  /* 0x0000000000087947 */ /* 0x000fec0003800000 */
.L_x_256:
[----:B------:R-:W-:Y:S01]  /*84a0*/  DMUL R2, RZ, R6 ;  /* 0x00000006ff027228 */ /* 0x000fe20000000000 */
[----:B------:R-:W-:-:S10]  /*84b0*/  IMAD.MOV.U32 R36, RZ, RZ, 0x1 ;  /* 0x00000001ff247424 */ /* 0x000fd400078e00ff */
.L_x_259:
[----:B------:R-:W-:Y:S05]  /*84c0*/  BSYNC.RECONVERGENT B2 ;  /* 0x0000000000027941 */ /* 0x000fea0003800200 */
.L_x_255:
[----:B------:R-:W-:-:S05]  /*84d0*/  IMAD.SHL.U32 R4, R36, 0x40, RZ ;  /* 0x0000004024047824 */ /* 0x000fca00078e00ff */
[----:B------:R-:W-:-:S04]  /*84e0*/  LOP3.LUT R4, R4, 0x40, RZ, 0xc0, !PT ;  /* 0x0000004004047812 */ /* 0x000fc800078ec0ff */
[----:B------:R-:W-:-:S05]  /*84f0*/  IADD3 R38, P0, PT, R4, UR10, RZ ;  /* 0x0000000a04267c10 */ /* 0x000fca000ff1e0ff */
[----:B------:R-:W-:-:S05]  /*8500*/  IMAD.X R39, RZ, RZ, UR11, P0 ;  /* 0x0000000bff277e24 */ /* 0x000fca00080e06ff */
[----:B------:R-:W2:Y:S04]  /*8510*/  LDG.E.128.CONSTANT R4, desc[UR6][R38.64] ;  /* 0x0000000626047981 */ /* 0x000ea8000c1e9d00 */
[----:B------:R-:W3:Y:S04]  /*8520*/  LDG.E.128.CONSTANT R16, desc[UR6][R38.64+0x10] ;  /* 0x0000100626107981 */ /* 0x000ee8000c1e9d00 */
[----:B------:R-:W4:Y:S01]  /*8530*/  LDG.E.128.CONSTANT R20, desc[UR6][R38.64+0x20] ;  /* 0x0000200626147981 */ /* 0x000f22000c1e9d00 */
[----:B------:R-:W-:Y:S01]  /*8540*/  LOP3.LUT R8, R36, 0x1, RZ, 0xc0, !PT ;  /* 0x0000000124087812 */ /* 0x000fe200078ec0ff */
[----:B------:R-:W-:Y:S01]  /*8550*/  IMAD.MOV.U32 R32, RZ, RZ, 0x20fd8164 ;  /* 0x20fd8164ff207424 */ /* 0x000fe200078e00ff */
[----:B------:R-:W-:Y:S01]  /*8560*/  UIADD3 UR4, UPT, UPT, UR4, 0x2, URZ ;  /* 0x0000000204047890 */ /* 0x000fe2000fffe0ff */
[----:B------:R-:W-:Y:S01]  /*8570*/  IMAD.MOV.U32 R33, RZ, RZ, 0x3da8ff83 ;  /* 0x3da8ff83ff217424 */ /* 0x000fe200078e00ff */
[----:B------:R-:W-:Y:S01]  /*8580*/  ISETP.NE.U32.AND P0, PT, R8, 0x1, PT ;  /* 0x000000010800780c */ /* 0x000fe20003f05070 */
[----:B------:R-:W-:Y:S01]  /*8590*/  DMUL R8, R2, R2 ;  /* 0x0000000202087228 */ /* 0x000fe20000000000 */
[----:B------:R-:W-:-:S02]  /*85a0*/  VIADD R28, R28, 0xfffffffe ;  /* 0xfffffffe1c1c7836 */ /* 0x000fc40000000000 */
[----:B------:R-:W-:Y:S02]  /*85b0*/  FSEL R32, R32, -8.06006814911005101289e+34, !P0 ;  /* 0xf9785eba20207808 */ /* 0x000fe40004000000 */
[----:B------:R-:W-:-:S06]  /*85c0*/  FSEL R33, -R33, 0.11223486810922622681, !P0 ;  /* 0x3de5db6521217808 */ /* 0x000fcc0004000100 */
[----:B--2---:R-:W-:-:S08]  /*85d0*/  DFMA R4, R8, R32, R4 ;  /* 0x000000200804722b */ /* 0x004fd00000000004 */
[----:B------:R-:W-:-:S08]  /*85e0*/  DFMA R4, R8, R4, R6 ;  /* 0x000000040804722b */ /* 0x000fd00000000006 */
[----:B---3--:R-:W-:-:S08]  /*85f0*/  DFMA R4, R8, R4, R16 ;  /* 0x000000040804722b */ /* 0x008fd00000000010 */
[----:B------:R-:W-:-:S08]  /*8600*/  DFMA R4, R8, R4, R18 ;  /* 0x000000040804722b */ /* 0x000fd00000000012 */
[----:B----4-:R-:W-:-:S08]  /*8610*/  DFMA R4, R8, R4, R20 ;  /* 0x000000040804722b */ /* 0x010fd00000000014 */
        /* <DEDUP_REMOVED lines=8> */
[----:B------:R-:W-:Y:S02]  /*86a0*/  FSEL R3, R5, R3, !P0 ;  /* 0x0000000305037208 */ /* 0x000fe40004000000 */
[----:B------:R-:W-:-:S04]  /*86b0*/  ISETP.NE.AND P0, PT, R26, UR4, PT ;  /* 0x000000041a007c0c */ /* 0x000fc8000bf05270 */
[----:B------:R-:W-:-:S08]  /*86c0*/  DFMA R30, R30, R30, -R2 ;  /* 0x0000001e1e1e722b */ /* 0x000fd00000000802 */
[----:B------:R-:W-:Y:S01]  /*86d0*/  DADD R34, R34, R30 ;  /* 0x0000000022227229 */ /* 0x000fe2000000001e */
[----:B------:R-:W-:Y:S10]  /*86e0*/  @P0 BRA `(.L_x_260) ;  /* 0xfffffff400c00947 */ /* 0x000ff4000383ffff */
[----:B------:R-:W-:-:S07]  /*86f0*/  VIADD R4, R29, 0xfffffffd ;  /* 0xfffffffd1d047836 */ /* 0x000fce0000000000 */
.L_x_250:
[----:B------:R-:W-:-:S04]  /*8700*/  LOP3.LUT R2, R15, 0x1, RZ, 0xc0, !PT ;  /* 0x000000010f027812 */ /* 0x000fc800078ec0ff */
[----:B------:R-:W-:-:S13]  /*8710*/  ISETP.NE.U32.AND P0, PT, R2, 0x1, PT ;  /* 0x000000010200780c */ /* 0x000fda0003f05070 */
[----:B------:R-:W-:Y:S05]  /*8720*/  @P0 BRA `(.L_x_249) ;  /* 0x0000000400200947 */ /* 0x000fea0003800000 */
[----:B------:R-:W1:Y:S01]  /*8730*/  LDC.64 R2, c[0x0][0x3f8] ;  /* 0x0000fe00ff027b82 */ /* 0x000e620000000a00 */
[----:B------:R-:W-:-:S05]  /*8740*/  IADD3 R25, PT, PT, R25, R4, RZ ;  /* 0x0000000419197210 */ /* 0x000fca0007ffe0ff */
[----:B-1----:R-:W-:-:S06]  /*8750*/  IMAD.WIDE R2, R25, 0x8, R2 ;  /* 0x0000000819027825 */ /* 0x002fcc00078e0202 */
[----:B------:R-:W2:Y:S01]  /*8760*/  LDG.E.64 R2, desc[UR6][R2.64] ;  /* 0x0000000602027981 */ /* 0x000ea2000c1e1b00 */
[----:B------:R-:W-:Y:S01]  /*8770*/  UMOV UR4, 0x2955385e ;  /* 0x2955385e00047882 */ /* 0x000fe20000000000 */
[----:B------:R-:W-:Y:S01]  /*8780*/  UMOV UR5, 0x404f6a7a ;  /* 0x404f6a7a00057882 */ /* 0x000fe20000000000 */
[----:B------:R-:W-:Y:S01]  /*8790*/  BSSY.RECONVERGENT B2, `(.L_x_261) ;  /* 0x0000022000027945 */ /* 0x000fe20003800200 */
[----:B--2---:R-:W-:-:S08]  /*87a0*/  DADD R26, R2, -0.5 ;  /* 0xbfe00000021a7429 */ /* 0x004fd00000000000 */
[----:B0-----:R-:W-:-:S08]  /*87b0*/  DMUL R8, R26, UR4 ;  /* 0x000000041a087c28 */ /* 0x001fd00008000000 */
[----:B------:R-:W-:-:S14]  /*87c0*/  DSETP.NEU.AND P0, PT, |R8|, +INF , PT ;  /* 0x7ff000000800742a */ /* 0x000fdc0003f0d200 */
[----:B------:R-:W-:Y:S05]  /*87d0*/  @!P0 BRA `(.L_x_262) ;  /* 0x00000000006c8947 */ /* 0x000fea0003800000 */
        /* <DEDUP_REMOVED lines=18> */
[----:B------:R-:W-:Y:S01]  /*8900*/  MOV R21, 0x8930 ;  /* 0x0000893000157802 */ /* 0x000fe20000000f00 */
[----:B------:R-:W-:-:S07]  /*8910*/  IMAD.MOV.U32 R20, RZ, RZ, R9 ;  /* 0x000000ffff147224 */ /* 0x000fce00078e0009 */
[----:B------:R-:W-:Y:S05]  /*8920*/  CALL.REL.NOINC `($differential_mutation$__internal_trig_reduction_slowpathd) ;  /* 0x0000024400447944 */ /* 0x000fea0003c00000 */
[----:B------:R-:W-:Y:S02]  /*8930*/  IMAD.MOV.U32 R4, RZ, RZ, R8 ;  /* 0x000000ffff047224 */ /* 0x000fe400078e0008 */
[----:B------:R-:W-:Y:S02]  /*8940*/  IMAD.MOV.U32 R2, RZ, RZ, R6 ;  /* 0x000000ffff027224 */ /* 0x000fe400078e0006 */
[----:B------:R-:W-:-:S07]  /*8950*/  IMAD.MOV.U32 R3, RZ, RZ, R7 ;  /* 0x000000ffff037224 */ /* 0x000fce00078e0007 */
.L_x_264:
[----:B------:R-:W-:Y:S05]  /*8960*/  BSYNC.RECONVERGENT B3 ;  /* 0x0000000000037941 */ /* 0x000fea0003800200 */
.L_x_263:
[----:B------:R-:W-:Y:S01]  /*8970*/  VIADD R25, R4, 0x1 ;  /* 0x0000000104197836 */ /* 0x000fe20000000000 */
[----:B------:R-:W-:Y:S06]  /*8980*/  BRA `(.L_x_265) ;  /* 0x0000000000087947 */ /* 0x000fec0003800000 */
.L_x_262:
[----:B------:R-:W-:Y:S01]  /*8990*/  DMUL R2, RZ, R8 ;  /* 0x00000008ff027228 */ /* 0x000fe20000000000 */
[----:B------:R-:W-:-:S10]  /*89a0*/  IMAD.MOV.U32 R25, RZ, RZ, 0x1 ;  /* 0x00000001ff197424 */ /* 0x000fd400078e00ff */
.L_x_265:
[----:B------:R-:W-:Y:S05]  /*89b0*/  BSYNC.RECONVERGENT B2 ;  /* 0x0000000000027941 */ /* 0x000fea0003800200 */
.L_x_261:
[----:B------:R-:W0:Y:S01]  /*89c0*/  LDCU.64 UR4, c[0x4][0x1e0] ;  /* 0x01003c00ff0477ac */ /* 0x000e220008000a00 */
[----:B------:R-:W-:-:S05]  /*89d0*/  IMAD.SHL.U32 R4, R25, 0x40, RZ ;  /* 0x0000004019047824 */ /* 0x000fca00078e00ff */
[----:B------:R-:W-:-:S04]  /*89e0*/  LOP3.LUT R4, R4, 0x40, RZ, 0xc0, !PT ;  /* 0x0000004004047812 */ /* 0x000fc800078ec0ff */
[----:B0-----:R-:W-:-:S05]  /*89f0*/  IADD3 R28, P0, PT, R4, UR4, RZ ;  /* 0x00000004041c7c10 */ /* 0x001fca000ff1e0ff */
[----:B------:R-:W-:-:S05]  /*8a00*/  IMAD.X R29, RZ, RZ, UR5, P0 ;  /* 0x00000005ff1d7e24 */ /* 0x000fca00080e06ff */
[----:B------:R-:W2:Y:S04]  /*8a10*/  LDG.E.128.CONSTANT R4, desc[UR6][R28.64] ;  /* 0x000000061c047981 */ /* 0x000ea8000c1e9d00 */
[----:B------:R-:W3:Y:S04]  /*8a20*/  LDG.E.128.CONSTANT R16, desc[UR6][R28.64+0x10] ;  /* 0x000010061c107981 */ /* 0x000ee8000c1e9d00 */
[----:B------:R-:W4:Y:S01]  /*8a30*/  LDG.E.128.CONSTANT R20, desc[UR6][R28.64+0x20] ;  /* 0x000020061c147981 */ /* 0x000f22000c1e9d00 */
[----:B------:R-:W-:Y:S01]  /*8a40*/  LOP3.LUT R8, R25, 0x1, RZ, 0xc0, !PT ;  /* 0x0000000119087812 */ /* 0x000fe200078ec0ff */
[----:B------:R-:W-:Y:S01]  /*8a50*/  IMAD.MOV.U32 R31, RZ, RZ, 0x3da8ff83 ;  /* 0x3da8ff83ff1f7424 */ /* 0x000fe200078e00ff */
[----:B------:R-:W-:-:S02]  /*8a60*/  MOV R30, 0x20fd8164 ;  /* 0x20fd8164001e7802 */ /* 0x000fc40000000f00 */
[----:B------:R-:W-:Y:S01]  /*8a70*/  ISETP.NE.U32.AND P0, PT, R8, 0x1, PT ;  /* 0x000000010800780c */ /* 0x000fe20003f05070 */
[----:B------:R-:W-:-:S03]  /*8a80*/  DMUL R8, R2, R2 ;  /* 0x0000000202087228 */ /* 0x000fc60000000000 */
        /* <DEDUP_REMOVED lines=15> */
[----:B------:R-:W-:-:S06]  /*8b80*/  FSEL R3, R5, R3, !P0 ;  /* 0x0000000305037208 */ /* 0x000fcc0004000000 */
[----:B------:R-:W-:-:S08]  /*8b90*/  DFMA R26, R26, R26, -R2 ;  /* 0x0000001a1a1a722b */ /* 0x000fd00000000802 */
[----:B------:R-:W-:-:S11]  /*8ba0*/  DADD R34, R34, R26 ;  /* 0x0000000022227229 */ /* 0x000fd6000000001a */
.L_x_249:
[----:B------:R-:W1:Y:S01]  /*8bb0*/  LDC.64 R2, c[0x0][0x3f8] ;  /* 0x0000fe00ff027b82 */ /* 0x000e620000000a00 */
[----:B0-----:R-:W-:-:S04]  /*8bc0*/  IMAD R9, R15, R14, RZ ;  /* 0x0000000e0f097224 */ /* 0x001fc800078e02ff */
[----:B-1----:R-:W-:-:S05]  /*8bd0*/  IMAD.WIDE R8, R9, 0x8, R2 ;  /* 0x0000000809087825 */ /* 0x002fca00078e0202 */
[----:B------:R-:W2:Y:S04]  /*8be0*/  LDG.E.64 R16, desc[UR6][R8.64] ;  /* 0x0000000608107981 */ /* 0x000ea8000c1e1b00 */
[----:B------:R-:W2:Y:S01]  /*8bf0*/  LDG.E.64 R18, desc[UR6][R8.64+0x8] ;  /* 0x0000080608127981 */ /* 0x000ea2000c1e1b00 */
[----:B------:R-:W0:Y:S01]  /*8c00*/  I2F.F64 R24, R24 ;  /* 0x0000001800187312 */ /* 0x000e220000201c00 */
[----:B------:R-:W-:Y:S01]  /*8c10*/  IMAD.MOV.U32 R4, RZ, RZ, 0x0 ;  /* 0x00000000ff047424 */ /* 0x000fe200078e00ff */
[----:B------:R-:W1:Y:S01]  /*8c20*/  LDC.64 R6, c[0x0][0x3a8] ;  /* 0x0000ea00ff067b82 */ /* 0x000e620000000a00 */
[----:B------:R-:W-:Y:S01]  /*8c30*/  IMAD.MOV.U32 R5, RZ, RZ, 0x40590000 ;  /* 0x40590000ff057424 */ /* 0x000fe200078e00ff */
[----:B0-----:R-:W-:-:S08]  /*8c40*/  DADD R34, R24, R34 ;  /* 0x0000000018227229 */ /* 0x001fd00000000022 */
[----:B------:R-:W-:-:S08]  /*8c50*/  DFMA R4, R34, R4, 1 ;  /* 0x3ff000002204742b */ /* 0x000fd00000000004 */
[----:B------:R-:W-:Y:S02]  /*8c60*/  DMUL R4, R4, 0.5 ;  /* 0x3fe0000004047828 */ /* 0x000fe40000000000 */
[----:B--2---:R-:W-:-:S08]  /*8c70*/  DMUL R16, R16, R18 ;  /* 0x0000001210107228 */ /* 0x004fd00000000000 */
[----:B------:R-:W-:-:S07]  /*8c80*/  DMUL R16, R16, R4 ;  /* 0x0000000410107228 */ /* 0x000fce0000000000 */
[----:B------:R0:W-:Y:S04]  /*8c90*/  STG.E.64 desc[UR6][R12.64], R16 ;  /* 0x000000100c007986 */ /* 0x0001e8000c101b06 */
[----:B-1----:R-:W2:Y:S02]  /*8ca0*/  LDG.E R15, desc[UR6][R6.64] ;  /* 0x00000006060f7981 */ /* 0x002ea4000c1e1900 */
[----:B--2---:R-:W-:-:S04]  /*8cb0*/  IMAD R9, R15, R14, RZ ;  /* 0x0000000e0f097224 */ /* 0x004fc800078e02ff */
[----:B------:R-:W-:-:S06]  /*8cc0*/  IMAD.WIDE R8, R9, 0x8, R2 ;  /* 0x0000000809087825 */ /* 0x000fcc00078e0202 */
[----:B------:R-:W2:Y:S04]  /*8cd0*/  LDG.E.64 R8, desc[UR6][R8.64] ;  /* 0x0000000608087981 */ /* 0x000ea8000c1e1b00 */
[----:B--2---:R1:W-:Y:S04]  /*8ce0*/  STG.E.64 desc[UR6][R12.64+0x8], R8 ;  /* 0x000008080c007986 */ /* 0x0043e8000c101b06 */
[----:B------:R-:W2:Y:S02]  /*8cf0*/  LDG.E R15, desc[UR6][R6.64] ;  /* 0x00000006060f7981 */ /* 0x000ea4000c1e1900 */
[----:B--2---:R-:W-:-:S04]  /*8d00*/  IMAD R15, R15, R14, RZ ;  /* 0x0000000e0f0f7224 */ /* 0x004fc800078e02ff */
[----:B------:R-:W-:-:S06]  /*8d10*/  IMAD.WIDE R18, R15, 0x8, R2 ;  /* 0x000000080f127825 */ /* 0x000fcc00078e0202 */
[----:B------:R-:W2:Y:S02]  /*8d20*/  LDG.E.64 R18, desc[UR6][R18.64+0x8] ;  /* 0x0000080612127981 */ /* 0x000ea4000c1e1b00 */
[----:B--2---:R-:W-:-:S08]  /*8d30*/  DADD R20, -R18, 1 ;  /* 0x3ff0000012147429 */ /* 0x004fd00000000100 */
[----:B------:R-:W-:-:S08]  /*8d40*/  DMUL R20, R8, R20 ;  /* 0x0000001408147228 */ /* 0x000fd00000000000 */
[----:B------:R-:W-:-:S07]  /*8d50*/  DMUL R20, R4, R20 ;  /* 0x0000001404147228 */ /* 0x000fce0000000000 */
[----:B------:R2:W-:Y:S04]  /*8d60*/  STG.E.64 desc[UR6][R12.64+0x8], R20 ;  /* 0x000008140c007986 */ /* 0x0005e8000c101b06 */
[----:B------:R-:W3:Y:S02]  /*8d70*/  LDG.E R15, desc[UR6][R6.64] ;  /* 0x00000006060f7981 */ /* 0x000ee4000c1e1900 */
[----:B---3--:R-:W-:-:S04]  /*8d80*/  IMAD R15, R15, R14, RZ ;  /* 0x0000000e0f0f7224 */ /* 0x008fc800078e02ff */
[----:B------:R-:W-:-:S06]  /*8d90*/  IMAD.WIDE R2, R15, 0x8, R2 ;  /* 0x000000080f027825 */ /* 0x000fcc00078e0202 */
[----:B------:R-:W1:Y:S01]  /*8da0*/  LDG.E.64 R2, desc[UR6][R2.64] ;  /* 0x0000000602027981 */ /* 0x000e62000c1e1b00 */
[----:B0-----:R-:W0:Y:S01]  /*8db0*/  LDC.64 R16, c[0x0][0x380] ;  /* 0x0000e000ff107b82 */ /* 0x001e220000000a00 */
[----:B-1----:R-:W-:-:S08]  /*8dc0*/  DADD R8, -R2, 1 ;  /* 0x3ff0000002087429 */ /* 0x002fd00000000100 */
[----:B------:R-:W-:-:S07]  /*8dd0*/  DMUL R8, R4, R8 ;  /* 0x0000000804087228 */ /* 0x000fce0000000000 */
[----:B------:R2:W-:Y:S04]  /*8de0*/  STG.E.64 desc[UR6][R12.64+0x10], R8 ;  /* 0x000010080c007986 */ /* 0x0005e8000c101b06 */
[----:B0-----:R2:W5:Y:S02]  /*8df0*/  LDG.E R15, desc[UR6][R16.64] ;  /* 0x00000006100f7981 */ /* 0x001564000c1e1900 */
.L_x_248:
[----:B-----5:R-:W-:-:S13]  /*8e00*/  ISETP.NE.AND P0, PT, R15, 0x2, PT ;  /* 0x000000020f00780c */ /* 0x020fda0003f05270 */
[----:B------:R-:W-:Y:S05]  /*8e10*/  @P0 BRA `(.L_x_266) ;  /* 0x0000001800d80947 */ /* 0x000fea0003800000 */
[----:B------:R-:W1:Y:S02]  /*8e20*/  LDC.64 R2, c[0x0][0x3a8] ;  /* 0x0000ea00ff027b82 */ /* 0x000e640000000a00 */
[----:B-1----:R-:W3:Y:S01]  /*8e30*/  LDG.E R15, desc[UR6][R2.64] ;  /* 0x00000006020f7981 */ /* 0x002ee2000c1e1900 */
[----:B------:R-:W-:Y:S02]  /*8e40*/  IMAD.MOV.U32 R26, RZ, RZ, 0x0 ;  /* 0x00000000ff1a7424 */ /* 0x000fe400078e00ff */
[----:B------:R-:W-:Y:S01]  /*8e50*/  IMAD.MOV.U32 R27, RZ, RZ, 0x3ff00000 ;  /* 0x3ff00000ff1b7424 */ /* 0x000fe200078e00ff */
[----:B---3--:R-:W-:-:S13]  /*8e60*/  ISETP.GE.AND P0, PT, R15, 0x3, PT ;  /* 0x000000030f00780c */ /* 0x008fda0003f06270 */
[----:B------:R-:W-:Y:S05]  /*8e70*/  @!P0 BRA `(.L_x_267) ;  /* 0x0000000400548947 */ /* 0x000fea0003800000 */
[C---:B------:R-:W-:Y:S01]  /*8e80*/  ISETP.GE.U32.AND P0, PT, R15.reuse, 0xa, PT ;  /* 0x0000000a0f00780c */ /* 0x040fe20003f06070 */
[C---:B--2---:R-:W-:Y:S01]  /*8e90*/  VIADD R20, R15.reuse, 0xfffffffe ;  /* 0xfffffffe0f147836 */ /* 0x044fe20000000000 */
[----:B------:R-:W-:Y:S01]  /*8ea0*/  CS2R R26, SRZ ;  /* 0x00000000001a7805 */ /* 0x000fe2000001ff00 */
[----:B------:R-:W-:Y:S02]  /*8eb0*/  IMAD R21, R15, R14, RZ ;  /* 0x0000000e0f157224 */ /* 0x000fe400078e02ff */
[----:B------:R-:W-:Y:S01]  /*8ec0*/  IMAD.MOV.U32 R2, RZ, RZ, 0x2 ;  /* 0x00000002ff027424 */ /* 0x000fe200078e00ff */
[----:B------:R-:W-:-:S07]  /*8ed0*/  LOP3.LUT R32, R20, 0x7, RZ, 0xc0, !PT ;  /* 0x0000000714207812 */ /* 0x000fce00078ec0ff */
[----:B------:R-:W-:Y:S05]  /*8ee0*/  @!P0 BRA `(.L_x_268) ;  /* 0x00000000008c8947 */ /* 0x000fea0003800000 */
[----:B------:R-:W-:Y:S01]  /*8ef0*/  LOP3.LUT R23, R20, 0xfffffff8, RZ, 0xc0, !PT ;  /* 0xfffffff814177812 */ /* 0x000fe200078ec0ff */
[----:B------:R-:W-:Y:S01]  /*8f00*/  IMAD.MOV.U32 R22, RZ, RZ, 0x2 ;  /* 0x00000002ff167424 */ /* 0x000fe200078e00ff */
[----:B------:R-:W-:-:S07]  /*8f10*/  CS2R R26, SRZ ;  /* 0x00000000001a7805 */ /* 0x000fce000001ff00 */
.L_x_269:
[----:B------:R-:W1:Y:S01]  /*8f20*/  LDC.64 R24, c[0x0][0x3f8] ;  /* 0x0000fe00ff187b82 */ /* 0x000e620000000a00 */
[----:B------:R-:W-:-:S04]  /*8f30*/  IMAD.IADD R3, R21, 0x1, R22 ;  /* 0x0000000115037824 */ /* 0x000fc800078e0216 */
[----:B-1----:R-:W-:-:S05]  /*8f40*/  IMAD.WIDE.U32 R24, R3, 0x8, R24 ;  /* 0x0000000803187825 */ /* 0x002fca00078e0018 */
[----:B------:R-:W2:Y:S04]  /*8f50*/  LDG.E.64 R28, desc[UR6][R24.64] ;  /* 0x00000006181c7981 */ /* 0x000ea8000c1e1b00 */
[----:B------:R-:W3:Y:S04]  /*8f60*/  LDG.E.64 R30, desc[UR6][R24.64+0x8] ;  /* 0x00000806181e7981 */ /* 0x000ee8000c1e1b00 */
[----:B0-----:R-:W4:Y:S04]  /*8f70*/  LDG.E.64 R16, desc[UR6][R24.64+0x10] ;  /* 0x0000100618107981 */ /* 0x001f28000c1e1b00 */
[----:B------:R-:W5:Y:S04]  /*8f80*/  LDG.E.64 R8, desc[UR6][R24.64+0x18] ;  /* 0x0000180618087981 */ /* 0x000f68000c1e1b00 */
[----:B------:R-:W5:Y:S04]  /*8f90*/  LDG.E.64 R6, desc[UR6][R24.64+0x20] ;  /* 0x0000200618067981 */ /* 0x000f68000c1e1b00 */
[----:B------:R-:W5:Y:S04]  /*8fa0*/  LDG.E.64 R2, desc[UR6][R24.64+0x28] ;  /* 0x0000280618027981 */ /* 0x000f68000c1e1b00 */
[----:B------:R-:W5:Y:S04]  /*8fb0*/  LDG.E.64 R4, desc[UR6][R24.64+0x30] ;  /* 0x0000300618047981 */ /* 0x000f68000c1e1b00 */
[----:B------:R-:W5:Y:S01]  /*8fc0*/  LDG.E.64 R18, desc[UR6][R24.64+0x38] ;  /* 0x0000380618127981 */ /* 0x000f62000c1e1b00 */
[----:B--2---:R-:W-:-:S02]  /*8fd0*/  DADD R28, R28, -0.5 ;  /* 0xbfe000001c1c7429 */ /* 0x004fc40000000000 */
[----:B---3--:R-:W-:-:S06]  /*8fe0*/  DADD R30, R30, -0.5 ;  /* 0xbfe000001e1e7429 */ /* 0x008fcc0000000000 */
[----:B------:R-:W-:Y:S02]  /*8ff0*/  DFMA R26, R28, R28, R26 ;  /* 0x0000001c1c1a722b */ /* 0x000fe4000000001a */
[----:B----4-:R-:W-:Y:S02]  /*9000*/  DADD R16, R16, -0.5 ;  /* 0xbfe0000010107429 */ /* 0x010fe40000000000 */
[----:B-----5:R-:W-:-:S04]  /*9010*/  DADD R8, R8, -0.5 ;  /* 0xbfe0000008087429 */ /* 0x020fc80000000000 */
[----:B------:R-:W-:Y:S02]  /*9020*/  DFMA R26, R30, R30, R26 ;  /* 0x0000001e1e1a722b */ /* 0x000fe4000000001a */
[----:B------:R-:W-:Y:S02]  /*9030*/  DADD R6, R6, -0.5 ;  /* 0xbfe0000006067429 */ /* 0x000fe40000000000 */
[----:B------:R-:W-:-:S04]  /*9040*/  DADD R2, R2, -0.5 ;  /* 0xbfe0000002027429 */ /* 0x000fc80000000000 */
[----:B------:R-:W-:Y:S02]  /*9050*/  DFMA R26, R16, R16, R26 ;  /* 0x00000010101a722b */ /* 0x000fe4000000001a */
[----:B------:R-:W-:Y:S02]  /*9060*/  DADD R4, R4, -0.5 ;  /* 0xbfe0000004047429 */ /* 0x000fe40000000000 */
[----:B------:R-:W-:-:S04]  /*9070*/  DADD R18, R18, -0.5 ;  /* 0xbfe0000012127429 */ /* 0x000fc80000000000 */
[----:B------:R-:W-:-:S08]  /*9080*/  DFMA R26, R8, R8, R26 ;  /* 0x00000008081a722b */ /* 0x000fd0000000001a */
[----:B------:R-:W-:-:S08]  /*9090*/  DFMA R26, R6, R6, R26 ;  /* 0x00000006061a722b */ /* 0x000fd0000000001a */
[----:B------:R-:W-:Y:S01]  /*90a0*/  DFMA R26, R2, R2, R26 ;  /* 0x00000002021a722b */ /* 0x000fe2000000001a */
[----:B------:R-:W-:-:S04]  /*90b0*/  IADD3 R2, PT, PT, R22, 0x6, RZ ;  /* 0x0000000616027810 */ /* 0x000fc80007ffe0ff */
[----:B------:R-:W-:Y:S01]  /*90c0*/  ISETP.NE.AND P0, PT, R2, R23, PT ;  /* 0x000000170200720c */ /* 0x000fe20003f05270 */
[----:B------:R-:W-:Y:S02]  /*90d0*/  VIADD R2, R22, 0x8 ;  /* 0x0000000816027836 */ /* 0x000fe40000000000 */
[----:B------:R-:W-:Y:S02]  /*90e0*/  DFMA R26, R4, R4, R26 ;  /* 0x00000004041a722b */ /* 0x000fe4000000001a */
[----:B------:R-:W-:-:S06]  /*90f0*/  IMAD.MOV.U32 R22, RZ, RZ, R2 ;  /* 0x000000ffff167224 */ /* 0x000fcc00078e0002 */
[----:B------:R-:W-:Y:S02]  /*9100*/  DFMA R26, R18, R18, R26 ;  /* 0x00000012121a722b */ /* 0x000fe4000000001a */
[----:B------:R-:W-:Y:S09]  /*9110*/  @P0 BRA `(.L_x_269) ;  /* 0xfffffffc00800947 */ /* 0x000ff2000383ffff */
.L_x_268:
[----:B------:R-:W-:-:S13]  /*9120*/  ISETP.NE.AND P0, PT, R32, RZ, PT ;  /* 0x000000ff2000720c */ /* 0x000fda0003f05270 */
[----:B------:R-:W-:Y:S05]  /*9130*/  @!P0 BRA `(.L_x_270) ;  /* 0x0000000000a08947 */ /* 0x000fea0003800000 */
[----:B------:R-:W-:Y:S02]  /*9140*/  ISETP.GE.U32.AND P0, PT, R32, 0x4, PT ;  /* 0x000000042000780c */ /* 0x000fe40003f06070 */
[----:B------:R-:W-:-:S04]  /*9150*/  LOP3.LUT R20, R20, 0x3, RZ, 0xc0, !PT ;  /* 0x0000000314147812 */ /* 0x000fc800078ec0ff */
[----:B------:R-:W-:-:S07]  /*9160*/  ISETP.NE.AND P1, PT, R20, RZ, PT ;  /* 0x000000ff1400720c */ /* 0x000fce0003f25270 */
[----:B------:R-:W-:Y:S06]  /*9170*/  @!P0 BRA `(.L_x_271) ;  /* 0x0000000000408947 */ /* 0x000fec0003800000 */
[----:B------:R-:W1:Y:S01]  /*9180*/  LDC.64 R4, c[0x0][0x3f8] ;  /* 0x0000fe00ff047b82 */ /* 0x000e620000000a00 */
[----:B------:R-:W-:-:S04]  /*9190*/  IMAD.IADD R3, R21, 0x1, R2 ;  /* 0x0000000115037824 */ /* 0x000fc800078e0202 */
[----:B-1----:R-:W-:-:S05]  /*91a0*/  IMAD.WIDE R4, R3, 0x8, R4 ;  /* 0x0000000803047825 */ /* 0x002fca00078e0204 */
[----:B------:R-:W2:Y:S04]  /*91b0*/  LDG.E.64 R6, desc[UR6][R4.64] ;  /* 0x0000000604067981 */ /* 0x000ea8000c1e1b00 */
[----:B0-----:R-:W3:Y:S04]  /*91c0*/  LDG.E.64 R8, desc[UR6][R4.64+0x8] ;  /* 0x0000080604087981 */ /* 0x001ee8000c1e1b00 */
[----:B------:R-:W4:Y:S04]  /*91d0*/  LDG.E.64 R16, desc[UR6][R4.64+0x10] ;  /* 0x0000100604107981 */ /* 0x000f28000c1e1b00 */
[----:B------:R-:W5:Y:S01]  /*91e0*/  LDG.E.64 R18, desc[UR6][R4.64+0x18] ;  /* 0x0000180604127981 */ /* 0x000f62000c1e1b00 */
[----:B------:R-:W-:Y:S01]  /*91f0*/  VIADD R2, R2, 0x4 ;  /* 0x0000000402027836 */ /* 0x000fe20000000000 */
[----:B--2---:R-:W-:-:S02]  /*9200*/  DADD R6, R6, -0.5 ;  /* 0xbfe0000006067429 */ /* 0x004fc40000000000 */
[----:B---3--:R-:W-:-:S06]  /*9210*/  DADD R8, R8, -0.5 ;  /* 0xbfe0000008087429 */ /* 0x008fcc0000000000 */
[----:B------:R-:W-:Y:S02]  /*9220*/  DFMA R6, R6, R6, R26 ;  /* 0x000000060606722b */ /* 0x000fe4000000001a */
[----:B----4-:R-:W-:Y:S02]  /*9230*/  DADD R16, R16, -0.5 ;  /* 0xbfe0000010107429 */ /* 0x010fe40000000000 */
[----:B-----5:R-:W-:-:S04]  /*9240*/  DADD R18, R18, -0.5 ;  /* 0xbfe0000012127429 */ /* 0x020fc80000000000 */
[----:B------:R-:W-:-:S08]  /*9250*/  DFMA R6, R8, R8, R6 ;  /* 0x000000080806722b */ /* 0x000fd00000000006 */
[----:B------:R-:W-:-:S08]  /*9260*/  DFMA R6, R16, R16, R6 ;  /* 0x000000101006722b */ /* 0x000fd00000000006 */
[----:B------:R-:W-:-:S11]  /*9270*/  DFMA R26, R18, R18, R6 ;  /* 0x00000012121a722b */ /* 0x000fd60000000006 */
.L_x_271:
[----:B------:R-:W-:Y:S05]  /*9280*/  @!P1 BRA `(.L_x_270) ;  /* 0x00000000004c9947 */ /* 0x000fea0003800000 */
[----:B------:R-:W-:Y:S02]  /*9290*/  ISETP.NE.AND P0, PT, R20, 0x1, PT ;  /* 0x000000011400780c */ /* 0x000fe40003f05270 */
[----:B------:R-:W-:-:S04]  /*92a0*/  LOP3.LUT R3, R15, 0x1, RZ, 0xc0, !PT ;  /* 0x000000010f037812 */ /* 0x000fc800078ec0ff */
[----:B------:R-:W-:-:S07]  /*92b0*/  ISETP.NE.U32.AND P1, PT, R3, 0x1, PT ;  /* 0x000000010300780c */ /* 0x000fce0003f25070 */
[----:B------:R-:W1:Y:S01]  /*92c0*/  @P0 LDC.64 R4, c[0x0][0x3f8] ;  /* 0x0000fe00ff040b82 */ /* 0x000e620000000a00 */
[----:B------:R-:W-:-:S07]  /*92d0*/  @P0 IMAD.IADD R7, R21, 0x1, R2 ;  /* 0x0000000115070824 */ /* 0x000fce00078e0202 */
[----:B0-----:R-:W0:Y:S01]  /*92e0*/  @!P1 LDC.64 R16, c[0x0][0x3f8] ;  /* 0x0000fe00ff109b82 */ /* 0x001e220000000a00 */
[----:B------:R-:W-:Y:S02]  /*92f0*/  @P0 VIADD R2, R2, 0x2 ;  /* 0x0000000202020836 */ /* 0x000fe40000000000 */
[----:B-1----:R-:W-:-:S05]  /*9300*/  @P0 IMAD.WIDE R6, R7, 0x8, R4 ;  /* 0x0000000807060825 */ /* 0x002fca00078e0204 */
[----:B------:R-:W2:Y:S01]  /*9310*/  @P0 LDG.E.64 R4, desc[UR6][R6.64] ;  /* 0x0000000606040981 */ /* 0x000ea2000c1e1b00 */
[----:B------:R-:W-:-:S03]  /*9320*/  @!P1 IMAD.IADD R3, R21, 0x1, R2 ;  /* 0x0000000115039824 */ /* 0x000fc600078e0202 */
[----:B------:R-:W3:Y:S01]  /*9330*/  @P0 LDG.E.64 R8, desc[UR6][R6.64+0x8] ;  /* 0x0000080606080981 */ /* 0x000ee2000c1e1b00 */
[----:B0-----:R-:W-:-:S06]  /*9340*/  @!P1 IMAD.WIDE R2, R3, 0x8, R16 ;  /* 0x0000000803029825 */ /* 0x001fcc00078e0210 */
[----:B------:R-:W4:Y:S01]  /*9350*/  @!P1 LDG.E.64 R2, desc[UR6][R2.64] ;  /* 0x0000000602029981 */ /* 0x000f22000c1e1b00 */
[----:B--2---:R-:W-:Y:S02]  /*9360*/  @P0 DADD R4, R4, -0.5 ;  /* 0xbfe0000004040429 */ /* 0x004fe40000000000 */
[----:B---3--:R-:W-:-:S06]  /*9370*/  @P0 DADD R8, R8, -0.5 ;  /* 0xbfe0000008080429 */ /* 0x008fcc0000000000 */
[----:B------:R-:W-:-:S08]  /*9380*/  @P0 DFMA R4, R4, R4, R26 ;  /* 0x000000040404022b */ /* 0x000fd0000000001a */
[----:B------:R-:W-:Y:S02]  /*9390*/  @P0 DFMA R26, R8, R8, R4 ;  /* 0x00000008081a022b */ /* 0x000fe40000000004 */
[----:B----4-:R-:W-:-:S08]  /*93a0*/  @!P1 DADD R4, R2, -0.5 ;  /* 0xbfe0000002049429 */ /* 0x010fd00000000000 */
[----:B------:R-:W-:-:S11]  /*93b0*/  @!P1 DFMA R26, R4, R4, R26 ;  /* 0x00000004041a922b */ /* 0x000fd6000000001a */
.L_x_270:
[----:B------:R-:W-:-:S11]  /*93c0*/  DADD R26, R26, 1 ;  /* 0x3ff000001a1a7429 */ /* 0x000fd60000000000 */
.L_x_267:
[----:B------:R-:W1:Y:S01]  /*93d0*/  LDC.64 R4, c[0x0][0x3f8] ;  /* 0x0000fe00ff047b82 */ /* 0x000e620000000a00 */
[----:B------:R-:W-:-:S04]  /*93e0*/  IMAD R15, R15, R14, RZ ;  /* 0x0000000e0f0f7224 */ /* 0x000fc800078e02ff */
[----:B-1----:R-:W-:-:S06]  /*93f0*/  IMAD.WIDE R4, R15, 0x8, R4 ;  /* 0x000000080f047825 */ /* 0x002fcc00078e0204 */
[----:B------:R-:W3:Y:S01]  /*9400*/  LDG.E.64 R4, desc[UR6][R4.64] ;  /* 0x0000000604047981 */ /* 0x000ee2000c1e1b00 */
[----:B------:R-:W-:Y:S01]  /*9410*/  UMOV UR4, 0x54442d18 ;  /* 0x54442d1800047882 */ /* 0x000fe20000000000 */
[----:B------:R-:W-:Y:S01]  /*9420*/  UMOV UR5, 0x3ff921fb ;  /* 0x3ff921fb00057882 */ /* 0x000fe20000000000 */
[----:B------:R-:W-:Y:S01]  /*9430*/  BSSY.RECONVERGENT B2, `(.L_x_272) ;  /* 0x000001f000027945 */ /* 0x000fe20003800200 */
[----:B---3--:R-:W-:-:S08]  /*9440*/  DMUL R6, R4, UR4 ;  /* 0x0000000404067c28 */ /* 0x008fd00008000000 */
[----:B------:R-:W-:-:S14]  /*9450*/  DSETP.NEU.AND P0, PT, |R6|, +INF , PT ;  /* 0x7ff000000600742a */ /* 0x000fdc0003f0d200 */
[----:B0-2---:R-:W-:Y:S01]  /*9460*/  @!P0 DMUL R8, RZ, R6 ;  /* 0x00000006ff088228 */ /* 0x005fe20000000000 */
        /* <DEDUP_REMOVED lines=22> */
[----:B------:R-:W-:Y:S01]  /*95d0*/  MOV R2, R8 ;  /* 0x0000000800027202 */ /* 0x000fe20000000f00 */
[----:B------:R-:W-:Y:S02]  /*95e0*/  IMAD.MOV.U32 R8, RZ, RZ, R6 ;  /* 0x000000ffff087224 */ /* 0x000fe400078e0006 */
[----:B------:R-:W-:-:S07]  /*95f0*/  IMAD.MOV.U32 R9, RZ, RZ, R7 ;  /* 0x000000ffff097224 */ /* 0x000fce00078e0007 */
.L_x_275:
[----:B------:R-:W-:Y:S05]  /*9600*/  BSYNC.RECONVERGENT B3 ;  /* 0x0000000000037941 */ /* 0x000fea0003800200 */
.L_x_274:
[----:B------:R-:W-:-:S07]  /*9610*/  VIADD R2, R2, 0x1 ;  /* 0x0000000102027836 */ /* 0x000fce0000000000 */
.L_x_273:
[----:B------:R-:W-:Y:S05]  /*9620*/  BSYNC.RECONVERGENT B2 ;  /* 0x0000000000027941 */ /* 0x000fea0003800200 */
.L_x_272:
        /* <DEDUP_REMOVED lines=10> */
[----:B------:R-:W-:-:S02]  /*96d0*/  DMUL R24, R8, R8 ;  /* 0x0000000808187228 */ /* 0x000fc40000000000 */
[----:B------:R-:W-:Y:S01]  /*96e0*/  ISETP.NE.U32.AND P0, PT, R3, 0x1, PT ;  /* 0x000000010300780c */ /* 0x000fe20003f05070 */
[----:B------:R-:W-:-:S03]  /*96f0*/  IMAD.MOV.U32 R3, RZ, RZ, 0x3da8ff83 ;  /* 0x3da8ff83ff037424 */ /* 0x000fc600078e00ff */
[----:B------:R-:W-:Y:S02]  /*9700*/  FSEL R30, R30, -8.06006814911005101289e+34, !P0 ;  /* 0xf9785eba1e1e7808 */ /* 0x000fe40004000000 */
[----:B------:R-:W-:-:S06]  /*9710*/  FSEL R31, -R3, 0.11223486810922622681, !P0 ;  /* 0x3de5db65031f7808 */ /* 0x000fcc0004000100 */
[----:B--2---:R-:W-:-:S08]  /*9720*/  DFMA R20, R24, R30, R20 ;  /* 0x0000001e1814722b */ /* 0x004fd00000000014 */
[----:B------:R-:W-:-:S08]  /*9730*/  DFMA R20, R24, R20, R22 ;  /* 0x000000141814722b */ /* 0x000fd00000000016 */
[----:B---3--:R-:W-:-:S08]  /*9740*/  DFMA R16, R24, R20, R16 ;  /* 0x000000141810722b */ /* 0x008fd00000000010 */
[----:B------:R-:W-:-:S08]  /*9750*/  DFMA R16, R24, R16, R18 ;  /* 0x000000101810722b */ /* 0x000fd00000000012 */
[C---:B----4-:R-:W-:Y:S02]  /*9760*/  DFMA R4, R24.reuse, R16, R4 ;  /* 0x000000101804722b */ /* 0x050fe40000000004 */
[----:B------:R-:W0:Y:S06]  /*9770*/  LDC.64 R16, c[0x0][0x3a8] ;  /* 0x0000ea00ff107b82 */ /* 0x000e2c0000000a00 */
        /* <DEDUP_REMOVED lines=9> */
[----:B------:R-:W1:Y:S03]  /*9810*/  LDC.64 R4, c[0x0][0x3f8] ;  /* 0x0000fe00ff047b82 */ /* 0x000e660000000a00 */
[----:B------:R2:W-:Y:S04]  /*9820*/  STG.E.64 desc[UR6][R12.64], R24 ;  /* 0x000000180c007986 */ /* 0x0005e8000c101b06 */
[----:B0-----:R-:W3:Y:S02]  /*9830*/  LDG.E R17, desc[UR6][R16.64] ;  /* 0x0000000610117981 */ /* 0x001ee4000c1e1900 */
[----:B---3--:R-:W-:-:S04]  /*9840*/  IMAD R3, R17, R14, RZ ;  /* 0x0000000e11037224 */ /* 0x008fc800078e02ff */
[----:B-1----:R-:W-:-:S06]  /*9850*/  IMAD.WIDE R4, R3, 0x8, R4 ;  /* 0x0000000803047825 */ /* 0x002fcc00078e0204 */
[----:B------:R-:W3:Y:S01]  /*9860*/  LDG.E.64 R4, desc[UR6][R4.64+0x8] ;  /* 0x0000080604047981 */ /* 0x000ee2000c1e1b00 */
[----:B------:R-:W-:Y:S01]  /*9870*/  UMOV UR4, 0x54442d18 ;  /* 0x54442d1800047882 */ /* 0x000fe20000000000 */
[----:B------:R-:W-:Y:S01]  /*9880*/  UMOV UR5, 0x3ff921fb ;  /* 0x3ff921fb00057882 */ /* 0x000fe20000000000 */
[----:B------:R-:W-:Y:S01]  /*9890*/  BSSY.RECONVERGENT B2, `(.L_x_276) ;  /* 0x000001f000027945 */ /* 0x000fe20003800200 */
[----:B---3--:R-:W-:-:S08]  /*98a0*/  DMUL R6, R4, UR4 ;  /* 0x0000000404067c28 */ /* 0x008fd00008000000 */
[----:B------:R-:W-:-:S14]  /*98b0*/  DSETP.NEU.AND P0, PT, |R6|, +INF , PT ;  /* 0x7ff000000600742a */ /* 0x000fdc0003f0d200 */
[----:B------:R-:W-:Y:S01]  /*98c0*/  @!P0 DMUL R2, RZ, R6 ;  /* 0x00000006ff028228 */ /* 0x000fe20000000000 */
[----:B------:R-:W-:Y:S01]  /*98d0*/  @!P0 IMAD.MOV.U32 R8, RZ, RZ, 0x1 ;  /* 0x00000001ff088424 */ /* 0x000fe200078e00ff */
[----:B--2---:R-:W-:Y:S09]  /*98e0*/  @!P0 BRA `(.L_x_277) ;  /* 0x0000000000648947 */ /* 0x004ff20003800000 */
        /* <DEDUP_REMOVED lines=23> */
.L_x_279:
[----:B------:R-:W-:Y:S05]  /*9a60*/  BSYNC.RECONVERGENT B3 ;  /* 0x0000000000037941 */ /* 0x000fea0003800200 */
.L_x_278:
[----:B------:R-:W-:-:S07]  /*9a70*/  VIADD R8, R4, 0x1 ;  /* 0x0000000104087836 */ /* 0x000fce0000000000 */
.L_x_277:
[----:B------:R-:W-:Y:S05]  /*9a80*/  BSYNC.RECONVERGENT B2 ;  /* 0x0000000000027941 */ /* 0x000fea0003800200 */
.L_x_276:
        /* <DEDUP_REMOVED lines=17> */
[C---:B---3--:R-:W-:Y:S01]  /*9ba0*/  DFMA R4, R28.reuse, R4, R16 ;  /* 0x000000041c04722b */ /* 0x048fe20000000010 */
[----:B------:R-:W0:Y:S07]  /*9bb0*/  LDC.64 R16, c[0x0][0x3a8] ;  /* 0x0000ea00ff107b82 */ /* 0x000e2e0000000a00 */
        /* <DEDUP_REMOVED lines=11> */
[----:B------:R-:W1:Y:S04]  /*9c70*/  LDC.64 R4, c[0x0][0x3f8] ;  /* 0x0000fe00ff047b82 */ /* 0x000e680000000a00 */
[----:B------:R-:W-:-:S08]  /*9c80*/  DMUL R24, R24, R2 ;  /* 0x0000000218187228 */ /* 0x000fd00000000000 */
[----:B------:R-:W-:-:S07]  /*9c90*/  DMUL R24, R24, R26 ;  /* 0x0000001a18187228 */ /* 0x000fce0000000000 */
        /* <DEDUP_REMOVED lines=36> */
.L_x_283:
[----:B------:R-:W-:Y:S05]  /*9ee0*/  BSYNC.RECONVERGENT B3 ;  /* 0x0000000000037941 */ /* 0x000fea0003800200 */
.L_x_282:
[----:B------:R-:W-:-:S07]  /*9ef0*/  VIADD R2, R2, 0x1 ;  /* 0x0000000102027836 */ /* 0x000fce0000000000 */
.L_x_281:
[----:B------:R-:W-:Y:S05]  /*9f00*/  BSYNC.RECONVERGENT B2 ;  /* 0x0000000000027941 */ /* 0x000fea0003800200 */
.L_x_280:
        /* <DEDUP_REMOVED lines=42> */
[----:B------:R-:W-:Y:S01]  /*a1b0*/  @!P0 IMAD.MOV.U32 R8, RZ, RZ, RZ ;  /* 0x000000ffff088224 */ /* 0x000fe200078e00ff */
[----:B--2---:R-:W-:Y:S09]  /*a1c0*/  @!P0 BRA `(.L_x_285) ;  /* 0x0000000000548947 */ /* 0x004ff20003800000 */
[----:B------:R-:W-:Y:S01]  /*a1d0*/  UMOV UR4, 0x6dc9c883 ;  /* 0x6dc9c88300047882 */ /* 0x000fe20000000000 */
[----:B------:R-:W-:Y:S01]  /*a1e0*/  UMOV UR5, 0x3fe45f30 ;  /* 0x3fe45f3000057882 */ /* 0x000fe20000000000 */
[C---:B------:R-:W-:Y:S02]  /*a1f0*/  DSETP.GE.AND P0, PT, |R6|.reuse, 2.14748364800000000000e+09, PT ;  /* 0x41e000000600742a */ /* 0x040fe40003f06200 */
        /* <DEDUP_REMOVED lines=17> */
[----:B------:R-:W-:-:S07]  /*a310*/  IMAD.MOV.U32 R3, RZ, RZ, R7 ;  /* 0x000000ffff037224 */ /* 0x000fce00078e0007 */
.L_x_285:
[----:B------:R-:W-:Y:S05]  /*a320*/  BSYNC.RECONVERGENT B2 ;  /* 0x0000000000027941 */ /* 0x000fea0003800200 */
.L_x_284:
        /* <DEDUP_REMOVED lines=65> */
[----:B------:R-:W-:Y:S02]  /*a740*/  IMAD.MOV.U32 R2, RZ, RZ, R6 ;  /* 0x000000ffff027224 */ /* 0x000fe400078e0006 */
[----:B------:R-:W-:-:S07]  /*a750*/  IMAD.MOV.U32 R3, RZ, RZ, R7 ;  /* 0x000000ffff037224 */ /* 0x000fce00078e0007 */
.L_x_287:
[----:B------:R-:W-:Y:S05]  /*a760*/  BSYNC.RECONVERGENT B2 ;  /* 0x0000000000027941 */ /* 0x000fea0003800200 */
.L_x_286:
[----:B------:R-:W0:Y:S01]  /*a770*/  LDCU.64 UR4, c[0x4][0x1e0] ;  /* 0x01003c00ff0477ac */ /* 0x000e220008000a00 */
[----:B------:R-:W-:-:S04]  /*a780*/  SHF.L.U32 R4, R8, 0x6, RZ ;  /* 0x0000000608047819 */ /* 0x000fc800000006ff */
        /* <DEDUP_REMOVED lines=17> */
[----:B----4-:R-:W-:-:S08]  /*a8a0*/  DFMA R4, R24, R16, R4 ;  /* 0x000000101804722b */ /* 0x010fd00000000004 */
[----:B------:R-:W-:Y:S01]  /*a8b0*/  DFMA R4, R24, R4, R6 ;  /* 0x000000041804722b */ /* 0x000fe20000000006 */
[----:B------:R-:W0:Y:S07]  /*a8c0*/  LDC.64 R6, c[0x0][0x380] ;  /* 0x0000e000ff067b82 */ /* 0x000e2e0000000a00 */
        /* <DEDUP_REMOVED lines=8> */
[----:B------:R-:W-:-:S07]  /*a950*/  DMUL R26, R26, R2 ;  /* 0x000000021a1a7228 */ /* 0x000fce0000000000 */
[----:B------:R1:W-:Y:S04]  /*a960*/  STG.E.64 desc[UR6][R12.64+0x10], R26 ;  /* 0x0000101a0c007986 */ /* 0x0003e8000c101b06 */
[----:B0-----:R1:W5:Y:S02]  /*a970*/  LDG.E R15, desc[UR6][R6.64] ;  /* 0x00000006060f7981 */ /* 0x001364000c1e1900 */
.L_x_266:
[----:B-----5:R-:W-:-:S13]  /*a980*/  ISETP.NE.AND P0, PT, R15, 0x3, PT ;  /* 0x000000030f00780c */ /* 0x020fda0003f05270 */
[----:B------:R-:W-:Y:S05]  /*a990*/  @P0 BRA `(.L_x_288) ;  /* 0x0000002400380947 */ /* 0x000fea0003800000 */
[----:B------:R-:W3:Y:S02]  /*a9a0*/  LDC.64 R2, c[0x0][0x3a8] ;  /* 0x0000ea00ff027b82 */ /* 0x000ee40000000a00 */
[----:B---3--:R-:W3:Y:S01]  /*a9b0*/  LDG.E R15, desc[UR6][R2.64] ;  /* 0x00000006020f7981 */ /* 0x008ee2000c1e1900 */
[----:B------:R-:W-:Y:S02]  /*a9c0*/  CS2R R34, SRZ ;  /* 0x0000000000227805 */ /* 0x000fe4000001ff00 */
[C---:B---3--:R-:W-:Y:S01]  /*a9d0*/  ISETP.GE.AND P0, PT, R15.reuse, 0x3, PT ;  /* 0x000000030f00780c */ /* 0x048fe20003f06270 */
[----:B------:R-:W-:-:S12]  /*a9e0*/  VIADD R24, R15, 0xfffffffe ;  /* 0xfffffffe0f187836 */ /* 0x000fd80000000000 */
[----:B------:R-:W-:Y:S05]  /*a9f0*/  @!P0 BRA `(.L_x_289) ;  /* 0x0000000c00a08947 */ /* 0x000fea0003800000 */
[C---:B------:R-:W-:Y:S01]  /*aa00*/  ISETP.NE.AND P0, PT, R15.reuse, 0x3, PT ;  /* 0x000000030f00780c */ /* 0x040fe20003f05270 */
[----:B------:R-:W-:Y:S01]  /*aa10*/  IMAD R25, R15, R14, RZ ;  /* 0x0000000e0f197224 */ /* 0x000fe200078e02ff */
[----:B------:R-:W-:Y:S01]  /*aa20*/  CS2R R34, SRZ ;  /* 0x0000000000227805 */ /* 0x000fe2000001ff00 */
[----:B------:R-:W-:-:S10]  /*aa30*/  IMAD.MOV.U32 R4, RZ, RZ, 0x2 ;  /* 0x00000002ff047424 */ /* 0x000fd400078e00ff */
[----:B------:R-:W-:Y:S05]  /*aa40*/  @!P0 BRA `(.L_x_290) ;  /* 0x0000000800608947 */ /* 0x000fea0003800000 */
[----:B-1----:R-:W-:Y:S01]  /*aa50*/  LOP3.LUT R26, R24, 0xfffffffe, RZ, 0xc0, !PT ;  /* 0xfffffffe181a7812 */ /* 0x002fe200078ec0ff */
[----:B------:R-:W-:Y:S01]  /*aa60*/  VIADD R27, R25, 0xffffffff ;  /* 0xffffffff191b7836 */ /* 0x000fe20000000000 */
[----:B------:R-:W-:Y:S01]  /*aa70*/  CS2R R34, SRZ ;  /* 0x0000000000227805 */ /* 0x000fe2000001ff00 */
[----:B------:R-:W-:Y:S01]  /*aa80*/  IMAD.MOV.U32 R28, RZ, RZ, R15 ;  /* 0x000000ffff1c7224 */ /* 0x000fe200078e000f */
[----:B------:R-:W1:Y:S01]  /*aa90*/  LDCU.64 UR10, c[0x4][0x1e0] ;  /* 0x01003c00ff0a77ac */ /* 0x000e620008000a00 */
[----:B------:R-:W3:Y:S01]  /*aaa0*/  LDCU.64 UR12, c[0x0][0x3f8] ;  /* 0x00007f00ff0c77ac */ /* 0x000ee20008000a00 */
[----:B------:R-:W-:-:S05]  /*aab0*/  UMOV UR4, URZ ;  /* 0x000000ff00047c82 */ /* 0x000fca0008000000 */
.L_x_300:
[----:B------:R-:W4:Y:S01]  /*aac0*/  LDC.64 R2, c[0x0][0x3f8] ;  /* 0x0000fe00ff027b82 */ /* 0x000f220000000a00 */
[----:B------:R-:W-:-:S04]  /*aad0*/  IMAD.IADD R5, R27, 0x1, R28 ;  /* 0x000000011b057824 */ /* 0x000fc800078e021c */
[----:B----4-:R-:W-:-:S06]  /*aae0*/  IMAD.WIDE R2, R5, 0x8, R2 ;  /* 0x0000000805027825 */ /* 0x010fcc00078e0202 */
[----:B------:R-:W4:Y:S01]  /*aaf0*/  LDG.E.64 R2, desc[UR6][R2.64] ;  /* 0x0000000602027981 */ /* 0x000f22000c1e1b00 */
[----:B------:R-:W-:Y:S01]  /*ab00*/  UMOV UR8, 0x2955385e ;  /* 0x2955385e00087882 */ /* 0x000fe20000000000 */
[----:B------:R-:W-:Y:S01]  /*ab10*/  UMOV UR9, 0x404f6a7a ;  /* 0x404f6a7a00097882 */ /* 0x000fe20000000000 */
[----:B------:R-:W-:Y:S01]  /*ab20*/  BSSY.RECONVERGENT B2, `(.L_x_291) ;  /* 0x0000020000027945 */ /* 0x000fe20003800200 */
[----:B------:R-:W-:Y:S01]  /*ab30*/  IMAD.MOV.U32 R29, RZ, RZ, R28 ;  /* 0x000000ffff1d7224 */ /* 0x000fe200078e001c */
[----:B----4-:R-:W-:-:S08]  /*ab40*/  DADD R32, R2, -0.5 ;  /* 0xbfe0000002207429 */ /* 0x010fd00000000000 */
[----:B------:R-:W-:-:S08]  /*ab50*/  DMUL R6, R32, UR8 ;  /* 0x0000000820067c28 */ /* 0x000fd00008000000 */
[----:B------:R-:W-:-:S14]  /*ab60*/  DSETP.NEU.AND P0, PT, |R6|, +INF , PT ;  /* 0x7ff000000600742a */ /* 0x000fdc0003f0d200 */
[----:B------:R-:W-:Y:S01]  /*ab70*/  @!P0 DMUL R36, RZ, R6 ;  /* 0x00000006ff248228 */ /* 0x000fe20000000000 */
[----:B------:R-:W-:Y:S01]  /*ab80*/  @!P0 MOV R38, 0x1 ;  /* 0x0000000100268802 */ /* 0x000fe20000000f00 */
        /* <DEDUP_REMOVED lines=8> */
[----:B0-2---:R-:W0:Y:S08]  /*ac10*/  F2I.F64 R8, R2 ;  /* 0x0000000200087311 */ /* 0x005e300000301100 */
        /* <DEDUP_REMOVED lines=11> */
[----:B-1-3--:R-:W-:Y:S05]  /*acd0*/  CALL.REL.NOINC `($differential_mutation$__internal_trig_reduction_slowpathd) ;  /* 0x0000022000587944 */ /* 0x00afea0003c00000 */
[----:B------:R-:W-:Y:S02]  /*ace0*/  IMAD.MOV.U32 R36, RZ, RZ, R6 ;  /* 0x000000ffff247224 */ /* 0x000fe400078e0006 */
[----:B------:R-:W-:-:S07]  /*acf0*/  IMAD.MOV.U32 R37, RZ, RZ, R7 ;  /* 0x000000ffff257224 */ /* 0x000fce00078e0007 */
.L_x_294:
[----:B-1-3--:R-:W-:Y:S05]  /*ad00*/  BSYNC.RECONVERGENT B3 ;  /* 0x0000000000037941 */ /* 0x00afea0003800200 */
.L_x_293:
[----:B------:R-:W-:-:S07]  /*ad10*/  VIADD R38, R8, 0x1 ;  /* 0x0000000108267836 */ /* 0x000fce0000000000 */
.L_x_292:
[----:B-1-3--:R-:W-:Y:S05]  /*ad20*/  BSYNC.RECONVERGENT B2 ;  /* 0x0000000000027941 */ /* 0x00afea0003800200 */
.L_x_291:
[----:B------:R-:W-:-:S05]  /*ad30*/  IMAD.SHL.U32 R2, R38, 0x40, RZ ;  /* 0x0000004026027824 */ /* 0x000fca00078e00ff */
[----:B------:R-:W-:-:S04]  /*ad40*/  LOP3.LUT R2, R2, 0x40, RZ, 0xc0, !PT ;  /* 0x0000004002027812 */ /* 0x000fc800078ec0ff */
[----:B0-2---:R-:W-:-:S05]  /*ad50*/  IADD3 R8, P0, PT, R2, UR10, RZ ;  /* 0x0000000a02087c10 */ /* 0x005fca000ff1e0ff */
        /* <DEDUP_REMOVED lines=62> */
.L_x_298:
[----:B------:R-:W-:Y:S05]  /*b140*/  BSYNC.RECONVERGENT B3 ;  /* 0x0000000000037941 */ /* 0x000fea0003800200 */
.L_x_297:
[----:B------:R-:W-:Y:S01]  /*b150*/  VIADD R36, R4, 0x1 ;  /* 0x0000000104247836 */ /* 0x000fe20000000000 */
[----:B------:R-:W-:Y:S06]  /*b160*/  BRA `(.L_x_299) ;  /* 0x0000000000087947 */ /* 0x000fec0003800000 */
.L_x_296:
[----:B------:R-:W-:Y:S01]  /*b170*/  DMUL R2, RZ, R6 ;  /* 0x00000006ff027228 */ /* 0x000fe20000000000 */
[----:B------:R-:W-:-:S10]  /*b180*/  IMAD.MOV.U32 R36, RZ, RZ, 0x1 ;  /* 0x00000001ff247424 */ /* 0x000fd400078e00ff */
.L_x_299:
[----:B------:R-:W-:Y:S05]  /*b190*/  BSYNC.RECONVERGENT B2 ;  /* 0x0000000000027941 */ /* 0x000fea0003800200 */
.L_x_295:
        /* <DEDUP_REMOVED lines=34> */
[----:B------:R-:W-:-:S07]  /*b3c0*/  IADD3 R4, PT, PT, R29, -0x3, RZ ;  /* 0xfffffffd1d047810 */ /* 0x000fce0007ffe0ff */
.L_x_290:
[----:B------:R-:W-:-:S04]  /*b3d0*/  LOP3.LUT R2, R15, 0x1, RZ, 0xc0, !PT ;  /* 0x000000010f027812 */ /* 0x000fc800078ec0ff */
[----:B------:R-:W-:-:S13]  /*b3e0*/  ISETP.NE.U32.AND P0, PT, R2, 0x1, PT ;  /* 0x000000010200780c */ /* 0x000fda0003f05070 */
[----:B------:R-:W-:Y:S05]  /*b3f0*/  @P0 BRA `(.L_x_289) ;  /* 0x0000000400200947 */ /* 0x000fea0003800000 */
[----:B------:R-:W3:Y:S01]  /*b400*/  LDC.64 R2, c[0x0][0x3f8] ;  /* 0x0000fe00ff027b82 */ /* 0x000ee20000000a00 */
[----:B------:R-:W-:-:S04]  /*b410*/  IMAD.IADD R25, R25, 0x1, R4 ;  /* 0x0000000119197824 */ /* 0x000fc800078e0204 */
[----:B---3--:R-:W-:-:S06]  /*b420*/  IMAD.WIDE R2, R25, 0x8, R2 ;  /* 0x0000000819027825 */ /* 0x008fcc00078e0202 */
[----:B------:R-:W1:Y:S01]  /*b430*/  LDG.E.64 R2, desc[UR6][R2.64] ;  /* 0x0000000602027981 */ /* 0x000e62000c1e1b00 */
[----:B------:R-:W-:Y:S01]  /*b440*/  UMOV UR4, 0x2955385e ;  /* 0x2955385e00047882 */ /* 0x000fe20000000000 */
[----:B------:R-:W-:Y:S01]  /*b450*/  UMOV UR5, 0x404f6a7a ;  /* 0x404f6a7a00057882 */ /* 0x000fe20000000000 */
[----:B------:R-:W-:Y:S01]  /*b460*/  BSSY.RECONVERGENT B2, `(.L_x_301) ;  /* 0x0000022000027945 */ /* 0x000fe20003800200 */
[----:B-1----:R-:W-:-:S08]  /*b470*/  DADD R26, R2, -0.5 ;  /* 0xbfe00000021a7429 */ /* 0x002fd00000000000 */
[----:B0-2---:R-:W-:-:S08]  /*b480*/  DMUL R8, R26, UR4 ;  /* 0x000000041a087c28 */ /* 0x005fd00008000000 */
        /* <DEDUP_REMOVED lines=26> */
.L_x_304:
[----:B------:R-:W-:Y:S05]  /*b630*/  BSYNC.RECONVERGENT B3 ;  /* 0x0000000000037941 */ /* 0x000fea0003800200 */
.L_x_303:
[----:B------:R-:W-:Y:S01]  /*b640*/  VIADD R25, R4, 0x1 ;  /* 0x0000000104197836 */ /* 0x000fe20000000000 */
[----:B------:R-:W-:Y:S06]  /*b650*/  BRA `(.L_x_305) ;  /* 0x0000000000087947 */ /* 0x000fec0003800000 */
.L_x_302:
[----:B------:R-:W-:Y:S01]  /*b660*/  DMUL R2, RZ, R8 ;  /* 0x00000008ff027228 */ /* 0x000fe20000000000 */
[----:B------:R-:W-:-:S10]  /*b670*/  IMAD.MOV.U32 R25, RZ, RZ, 0x1 ;  /* 0x00000001ff197424 */ /* 0x000fd400078e00ff */
.L_x_305:
[----:B------:R-:W-:Y:S05]  /*b680*/  BSYNC.RECONVERGENT B2 ;  /* 0x0000000000027941 */ /* 0x000fea0003800200 */
.L_x_301:
[----:B------:R-:W0:Y:S01]  /*b690*/  LDCU.64 UR4, c[0x4][0x1e0] ;  /* 0x01003c00ff0477ac */ /* 0x000e220008000a00 */
[----:B------:R-:W-:-:S05]  /*b6a0*/  IMAD.SHL.U32 R4, R25, 0x40, RZ ;  /* 0x0000004019047824 */ /* 0x000fca00078e00ff */
[----:B------:R-:W-:-:S04]  /*b6b0*/  LOP3.LUT R4, R4, 0x40, RZ, 0xc0, !PT ;  /* 0x0000004004047812 */ /* 0x000fc800078ec0ff */
[----:B0-----:R-:W-:-:S04]  /*b6c0*/  IADD3 R28, P0, PT, R4, UR4, RZ ;  /* 0x00000004041c7c10 */ /* 0x001fc8000ff1e0ff */
[----:B------:R-:W-:-:S05]  /*b6d0*/  IADD3.X R29, PT, PT, RZ, UR5, RZ, P0, !PT ;  /* 0x00000005ff1d7c10 */ /* 0x000fca00087fe4ff */
[----:B------:R-:W2:Y:S04]  /*b6e0*/  LDG.E.128.CONSTANT R4, desc[UR6][R28.64] ;  /* 0x000000061c047981 */ /* 0x000ea8000c1e9d00 */
[----:B------:R-:W3:Y:S04]  /*b6f0*/  LDG.E.128.CONSTANT R16, desc[UR6][R28.64+0x10] ;  /* 0x000010061c107981 */ /* 0x000ee8000c1e9d00 */
[----:B------:R-:W4:Y:S01]  /*b700*/  LDG.E.128.CONSTANT R20, desc[UR6][R28.64+0x20] ;  /* 0x000020061c147981 */ /* 0x000f22000c1e9d00 */
[----:B------:R-:W-:Y:S01]  /*b710*/  LOP3.LUT R8, R25, 0x1, RZ, 0xc0, !PT ;  /* 0x0000000119087812 */ /* 0x000fe200078ec0ff */
[----:B------:R-:W-:-:S02]  /*b720*/  IMAD.MOV.U32 R30, RZ, RZ, 0x20fd8164 ;  /* 0x20fd8164ff1e7424 */ /* 0x000fc400078e00ff */
[----:B------:R-:W-:Y:S01]  /*b730*/  IMAD.MOV.U32 R31, RZ, RZ, 0x3da8ff83 ;  /* 0x3da8ff83ff1f7424 */ /* 0x000fe200078e00ff */
        /* <DEDUP_REMOVED lines=20> */
.L_x_289:
[----:B------:R-:W3:Y:S01]  /*b880*/  LDC.64 R4, c[0x0][0x3f8] ;  /* 0x0000fe00ff047b82 */ /* 0x000ee20000000a00 */
[----:B------:R-:W-:-:S04]  /*b890*/  IMAD R15, R15, R14, RZ ;  /* 0x0000000e0f0f7224 */ /* 0x000fc800078e02ff */
[----:B---3--:R-:W-:-:S06]  /*b8a0*/  IMAD.WIDE R4, R15, 0x8, R4 ;  /* 0x000000080f047825 */ /* 0x008fcc00078e0204 */
[----:B------:R-:W3:Y:S01]  /*b8b0*/  LDG.E.64 R4, desc[UR6][R4.64] ;  /* 0x0000000604047981 */ /* 0x000ee2000c1e1b00 */
[----:B------:R-:W-:Y:S01]  /*b8c0*/  UMOV UR4, 0x54442d18 ;  /* 0x54442d1800047882 */ /* 0x000fe20000000000 */
[----:B------:R-:W-:Y:S01]  /*b8d0*/  UMOV UR5, 0x3ff921fb ;  /* 0x3ff921fb00057882 */ /* 0x000fe20000000000 */
[----:B------:R-:W1:Y:S01]  /*b8e0*/  I2F.F64 R24, R24 ;  /* 0x0000001800187312 */ /* 0x000e620000201c00 */
[----:B------:R-:W-:Y:S01]  /*b8f0*/  IMAD.MOV.U32 R2, RZ, RZ, 0x0 ;  /* 0x00000000ff027424 */ /* 0x000fe200078e00ff */
[----:B------:R-:W-:Y:S01]  /*b900*/  BSSY.RECONVERGENT B2, `(.L_x_306) ;  /* 0x0000022000027945 */ /* 0x000fe20003800200 */
[----:B------:R-:W-:Y:S01]  /*b910*/  IMAD.MOV.U32 R3, RZ, RZ, 0x40590000 ;  /* 0x40590000ff037424 */ /* 0x000fe200078e00ff */
[----:B-1----:R-:W-:-:S08]  /*b920*/  DADD R26, R24, R34 ;  /* 0x00000000181a7229 */ /* 0x002fd00000000022 */
[----:B------:R-:W-:Y:S02]  /*b930*/  DFMA R26, R26, R2, 1 ;  /* 0x3ff000001a1a742b */ /* 0x000fe40000000002 */
        /* <DEDUP_REMOVED lines=26> */
[----:B------:R-:W-:Y:S02]  /*bae0*/  IMAD.MOV.U32 R8, RZ, RZ, R6 ;  /* 0x000000ffff087224 */ /* 0x000fe400078e0006 */
[----:B------:R-:W-:-:S07]  /*baf0*/  IMAD.MOV.U32 R9, RZ, RZ, R7 ;  /* 0x000000ffff097224 */ /* 0x000fce00078e0007 */
.L_x_309:
[----:B------:R-:W-:Y:S05]  /*bb00*/  BSYNC.RECONVERGENT B3 ;  /* 0x0000000000037941 */ /* 0x000fea0003800200 */
.L_x_308:
[----:B------:R-:W-:-:S07]  /*bb10*/  IADD3 R2, PT, PT, R2, 0x1, RZ ;  /* 0x0000000102027810 */ /* 0x000fce0007ffe0ff */
.L_x_307:
[----:B------:R-:W-:Y:S05]  /*bb20*/  BSYNC.RECONVERGENT B2 ;  /* 0x0000000000027941 */ /* 0x000fea0003800200 */
.L_x_306:
        /* <DEDUP_REMOVED lines=67> */
.L_x_313:
[----:B------:R-:W-:Y:S05]  /*bf60*/  BSYNC.RECONVERGENT B3 ;  /* 0x0000000000037941 */ /* 0x000fea0003800200 */
.L_x_312:
[----:B------:R-:W-:-:S07]  /*bf70*/  IADD3 R8, PT, PT, R4, 0x1, RZ ;  /* 0x0000000104087810 */ /* 0x000fce0007ffe0ff */
.L_x_311:
[----:B------:R-:W-:Y:S05]  /*bf80*/  BSYNC.RECONVERGENT B2 ;  /* 0x0000000000027941 */ /* 0x000fea0003800200 */
.L_x_310:
        /* <DEDUP_REMOVED lines=69> */
.L_x_317:
[----:B------:R-:W-:Y:S05]  /*c3e0*/  BSYNC.RECONVERGENT B3 ;  /* 0x0000000000037941 */ /* 0x000fea0003800200 */
.L_x_316:
[----:B------:R-:W-:-:S07]  /*c3f0*/  IADD3 R2, PT, PT, R2, 0x1, RZ ;  /* 0x0000000102027810 */ /* 0x000fce0007ffe0ff */
.L_x_315:
[----:B------:R-:W-:Y:S05]  /*c400*/  BSYNC.RECONVERGENT B2 ;  /* 0x0000000000027941 */ /* 0x000fea0003800200 */
.L_x_314:
        /* <DEDUP_REMOVED lines=65> */
.L_x_319:
[----:B------:R-:W-:Y:S05]  /*c820*/  BSYNC.RECONVERGENT B2 ;  /* 0x0000000000027941 */ /* 0x000fea0003800200 */
.L_x_318:
        /* <DEDUP_REMOVED lines=67> */
.L_x_321:
[----:B------:R-:W-:Y:S05]  /*cc60*/  BSYNC.RECONVERGENT B2 ;  /* 0x0000000000027941 */ /* 0x000fea0003800200 */
.L_x_320:
        /* <DEDUP_REMOVED lines=11> */
[----:B------:R-:W-:Y:S02]  /*cd20*/  ISETP.NE.U32.AND P0, PT, R9, 0x1, PT ;  /* 0x000000010900780c */ /* 0x000fe40003f05070 */
[----:B------:R-:W-:Y:S02]  /*cd30*/  MOV R9, 0x3da8ff83 ;  /* 0x3da8ff8300097802 */ /* 0x000fe40000000f00 */
        /* <DEDUP_REMOVED lines=20> */
.L_x_288:
[----:B-----5:R-:W-:-:S13]  /*ce80*/  ISETP.NE.AND P0, PT, R15, 0x4, PT ;  /* 0x000000040f00780c */ /* 0x020fda0003f05270 */
[----:B------:R-:W-:Y:S05]  /*ce90*/  @P0 BRA `(.L_x_322) ;  /* 0x0000002000e00947 */ /* 0x000fea0003800000 */
[----:B------:R-:W4:Y:S02]  /*cea0*/  LDC.64 R2, c[0x0][0x3a8] ;  /* 0x0000ea00ff027b82 */ /* 0x000f240000000a00 */
[----:B----4-:R-:W4:Y:S01]  /*ceb0*/  LDG.E R15, desc[UR6][R2.64] ;  /* 0x00000006020f7981 */ /* 0x010f22000c1e1900 */
[----:B-1-3--:R-:W-:Y:S02]  /*cec0*/  IMAD.MOV.U32 R26, RZ, RZ, 0x0 ;  /* 0x00000000ff1a7424 */ /* 0x00afe400078e00ff */
[----:B------:R-:W-:Y:S01]  /*ced0*/  IMAD.MOV.U32 R27, RZ, RZ, 0x3ff00000 ;  /* 0x3ff00000ff1b7424 */ /* 0x000fe200078e00ff */
[----:B----4-:R-:W-:-:S13]  /*cee0*/  ISETP.GE.AND P0, PT, R15, 0x3, PT ;  /* 0x000000030f00780c */ /* 0x010fda0003f06270 */
        /* <DEDUP_REMOVED lines=11> */
.L_x_325:
        /* <DEDUP_REMOVED lines=25> */
[----:B------:R-:W-:-:S05]  /*d130*/  VIADD R2, R22, 0x6 ;  /* 0x0000000616027836 */ /* 0x000fca0000000000 */
[----:B------:R-:W-:Y:S02]  /*d140*/  ISETP.NE.AND P0, PT, R2, R23, PT ;  /* 0x000000170200720c */ /* 0x000fe40003f05270 */
[----:B------:R-:W-:Y:S01]  /*d150*/  DFMA R26, R4, R4, R26 ;  /* 0x00000004041a722b */ /* 0x000fe2000000001a */
[----:B------:R-:W-:-:S04]  /*d160*/  VIADD R2, R22, 0x8 ;  /* 0x0000000816027836 */ /* 0x000fc80000000000 */
[----:B------:R-:W-:-:S03]  /*d170*/  IMAD.MOV.U32 R22, RZ, RZ, R2 ;  /* 0x000000ffff167224 */ /* 0x000fc600078e0002 */
[----:B------:R-:W-:-:S03]  /*d180*/  DFMA R26, R18, R18, R26 ;  /* 0x00000012121a722b */ /* 0x000fc6000000001a */
[----:B------:R-:W-:Y:S08]  /*d190*/  @P0 BRA `(.L_x_325) ;  /* 0xfffffffc00800947 */ /* 0x000ff0000383ffff */
.L_x_324:
[----:B------:R-:W-:-:S13]  /*d1a0*/  ISETP.NE.AND P0, PT, R32, RZ, PT ;  /* 0x000000ff2000720c */ /* 0x000fda0003f05270 */
[----:B------:R-:W-:Y:S05]  /*d1b0*/  @!P0 BRA `(.L_x_326) ;  /* 0x0000000000a08947 */ /* 0x000fea0003800000 */
[----:B------:R-:W-:Y:S02]  /*d1c0*/  ISETP.GE.U32.AND P0, PT, R32, 0x4, PT ;  /* 0x000000042000780c */ /* 0x000fe40003f06070 */
[----:B------:R-:W-:-:S04]  /*d1d0*/  LOP3.LUT R20, R20, 0x3, RZ, 0xc0, !PT ;  /* 0x0000000314147812 */ /* 0x000fc800078ec0ff */
[----:B------:R-:W-:-:S07]  /*d1e0*/  ISETP.NE.AND P1, PT, R20, RZ, PT ;  /* 0x000000ff1400720c */ /* 0x000fce0003f25270 */
[----:B------:R-:W-:Y:S06]  /*d1f0*/  @!P0 BRA `(.L_x_327) ;  /* 0x0000000000408947 */ /* 0x000fec0003800000 */
[----:B------:R-:W1:Y:S01]  /*d200*/  LDC.64 R4, c[0x0][0x3f8] ;  /* 0x0000fe00ff047b82 */ /* 0x000e620000000a00 */
[----:B------:R-:W-:-:S05]  /*d210*/  IADD3 R3, PT, PT, R21, R2, RZ ;  /* 0x0000000215037210 */ /* 0x000fca0007ffe0ff */
        /* <DEDUP_REMOVED lines=14> */
.L_x_327:
        /* <DEDUP_REMOVED lines=20> */
.L_x_326:
[----:B------:R-:W-:-:S11]  /*d440*/  DADD R26, R26, 1 ;  /* 0x3ff000001a1a7429 */ /* 0x000fd60000000000 */
.L_x_323:
[----:B0-2---:R-:W0:Y:S01]  /*d450*/  LDC.64 R16, c[0x0][0x3f8] ;  /* 0x0000fe00ff107b82 */ /* 0x005e220000000a00 */
[----:B------:R-:W-:-:S04]  /*d460*/  IMAD R15, R15, R14, RZ ;  /* 0x0000000e0f0f7224 */ /* 0x000fc800078e02ff */
[----:B0-----:R-:W-:-:S06]  /*d470*/  IMAD.WIDE R16, R15, 0x8, R16 ;  /* 0x000000080f107825 */ /* 0x001fcc00078e0210 */
[----:B------:R-:W2:Y:S01]  /*d480*/  LDG.E.64 R16, desc[UR6][R16.64] ;  /* 0x0000000610107981 */ /* 0x000ea2000c1e1b00 */
[----:B------:R-:W-:Y:S01]  /*d490*/  BSSY.RECONVERGENT B0, `(.L_x_328) ;  /* 0x0000007000007945 */ /* 0x000fe20003800200 */
[----:B------:R-:W-:Y:S01]  /*d4a0*/  IMAD.MOV.U32 R4, RZ, RZ, RZ ;  /* 0x000000ffff047224 */ /* 0x000fe200078e00ff */
[----:B------:R-:W-:Y:S01]  /*d4b0*/  MOV R2, 0xd500 ;  /* 0x0000d50000027802 */ /* 0x000fe20000000f00 */
[----:B------:R-:W-:Y:S01]  /*d4c0*/  IMAD.MOV.U32 R3, RZ, RZ, 0x40590000 ;  /* 0x40590000ff037424 */ /* 0x000fe200078e00ff */
[----:B--2---:R-:W-:-:S10]  /*d4d0*/  DADD R6, -RZ, |R16| ;  /* 0x00000000ff067229 */ /* 0x004fd40000000510 */
[----:B------:R-:W-:-:S07]  /*d4e0*/  IMAD.MOV.U32 R5, RZ, RZ, R7 ;  /* 0x000000ffff057224 */ /* 0x000fce00078e0007 */
[----:B------:R-:W-:Y:S05]  /*d4f0*/  CALL.REL.NOINC `($differential_mutation$__internal_accurate_pow) ;  /* 0x000001ec008c7944 */ /* 0x000fea0003c00000 */
[----:B------:R-:W-:Y:S05]  /*d500*/  BSYNC.RECONVERGENT B0 ;  /* 0x0000000000007941 */ /* 0x000fea0003800200 */
.L_x_328:
[C---:B------:R-:W-:Y:S01]  /*d510*/  DADD R6, R16.reuse, 100 ;  /* 0x4059000010067429 */ /* 0x040fe20000000000 */
[----:B------:R-:W-:Y:S01]  /*d520*/  BSSY.RECONVERGENT B0, `(.L_x_329) ;  /* 0x000000d000007945 */ /* 0x000fe20003800200 */
[----:B------:R-:W-:Y:S01]  /*d530*/  DSETP.NEU.AND P0, PT, R16, RZ, PT ;  /* 0x000000ff1000722a */ /* 0x000fe20003f0d000 */
[----:B------:R-:W-:-:S07]  /*d540*/  IMAD.MOV.U32 R5, RZ, RZ, R3 ;  /* 0x000000ffff057224 */ /* 0x000fce00078e0003 */
        /* <DEDUP_REMOVED lines=8> */
[----:B------:R-:W-:Y:S01]  /*d5d0*/  @!P0 IMAD.MOV.U32 R4, RZ, RZ, 0x0 ;  /* 0x00000000ff048424 */ /* 0x000fe200078e00ff */
[----:B------:R-:W-:-:S07]  /*d5e0*/  @!P0 MOV R5, 0x7ff00000 ;  /* 0x7ff0000000058802 */ /* 0x000fce0000000f00 */
.L_x_330:
[----:B------:R-:W-:Y:S05]  /*d5f0*/  BSYNC.RECONVERGENT B0 ;  /* 0x0000000000007941 */ /* 0x000fea0003800200 */
.L_x_329:
[----:B------:R-:W-:Y:S01]  /*d600*/  UMOV UR4, 0x54442d18 ;  /* 0x54442d1800047882 */ /* 0x000fe20000000000 */
[----:B------:R-:W-:Y:S01]  /*d610*/  UMOV UR5, 0x3ff921fb ;  /* 0x3ff921fb00057882 */ /* 0x000fe20000000000 */
[----:B------:R-:W-:Y:S01]  /*d620*/  DSETP.NEU.AND P0, PT, R16, 1, PT ;  /* 0x3ff000001000742a */ /* 0x000fe20003f0d000 */
[----:B------:R-:W-:Y:S01]  /*d630*/  BSSY.RECONVERGENT B2, `(.L_x_331) ;  /* 0x0000021000027945 */ /* 0x000fe20003800200 */
[----:B------:R-:W-:-:S10]  /*d640*/  DMUL R4, R4, UR4 ;  /* 0x0000000404047c28 */ /* 0x000fd40008000000 */
[----:B------:R-:W-:Y:S02]  /*d650*/  FSEL R6, R4, 3.37028055040000000000e+12, P0 ;  /* 0x54442d1804067808 */ /* 0x000fe40000000000 */
[----:B------:R-:W-:-:S06]  /*d660*/  FSEL R7, R5, 1.9463495016098022461, P0 ;  /* 0x3ff921fb05077808 */ /* 0x000fcc0000000000 */
        /* <DEDUP_REMOVED lines=27> */
.L_x_334:
[----:B------:R-:W-:Y:S05]  /*d820*/  BSYNC.RECONVERGENT B3 ;  /* 0x0000000000037941 */ /* 0x000fea0003800200 */
.L_x_333:
[----:B------:R-:W-:-:S07]  /*d830*/  VIADD R2, R2, 0x1 ;  /* 0x0000000102027836 */ /* 0x000fce0000000000 */
.L_x_332:
[----:B------:R-:W-:Y:S05]  /*d840*/  BSYNC.RECONVERGENT B2 ;  /* 0x0000000000027941 */ /* 0x000fea0003800200 */
.L_x_331:
        /* <DEDUP_REMOVED lines=18> */
[C---:B------:R-:W-:Y:S01]  /*d970*/  DFMA R16, R24.reuse, R16, R18 ;  /* 0x000000101810722b */ /* 0x040fe20000000012 */
[----:B------:R-:W0:Y:S07]  /*d980*/  LDC.64 R18, c[0x0][0x3a8] ;  /* 0x0000ea00ff127b82 */ /* 0x000e2e0000000a00 */
[C---:B----4-:R-:W-:Y:S02]  /*d990*/  DFMA R4, R24.reuse, R16, R4 ;  /* 0x000000101804722b */ /* 0x050fe40000000004 */
[----:B------:R-:W1:Y:S06]  /*d9a0*/  LDC.64 R16, c[0x0][0x3f8] ;  /* 0x0000fe00ff107b82 */ /* 0x000e6c0000000a00 */
        /* <DEDUP_REMOVED lines=8> */
[----:B------:R-:W-:-:S05]  /*da30*/  FSEL R25, R7, R5, !P0 ;  /* 0x0000000507197208 */ /* 0x000fca0004000000 */
[----:B------:R2:W-:Y:S04]  /*da40*/  STG.E.64 desc[UR6][R12.64], R24 ;  /* 0x000000180c007986 */ /* 0x0005e8000c101b06 */
[----:B0-----:R-:W3:Y:S02]  /*da50*/  LDG.E R19, desc[UR6][R18.64] ;  /* 0x0000000612137981 */ /* 0x001ee4000c1e1900 */
[----:B---3--:R-:W-:-:S04]  /*da60*/  IMAD R3, R19, R14, RZ ;  /* 0x0000000e13037224 */ /* 0x008fc800078e02ff */
[----:B-1----:R-:W-:-:S06]  /*da70*/  IMAD.WIDE R16, R3, 0x8, R16 ;  /* 0x0000000803107825 */ /* 0x002fcc00078e0210 */
[----:B------:R-:W3:Y:S01]  /*da80*/  LDG.E.64 R16, desc[UR6][R16.64+0x8] ;  /* 0x0000080610107981 */ /* 0x000ee2000c1e1b00 */
[----:B------:R-:W-:Y:S01]  /*da90*/  BSSY.RECONVERGENT B0, `(.L_x_335) ;  /* 0x0000007000007945 */ /* 0x000fe20003800200 */
[----:B------:R-:W-:Y:S01]  /*daa0*/  IMAD.MOV.U32 R4, RZ, RZ, RZ ;  /* 0x000000ffff047224 */ /* 0x000fe200078e00ff */
[----:B------:R-:W-:Y:S01]  /*dab0*/  MOV R2, 0xdb00 ;  /* 0x0000db0000027802 */ /* 0x000fe20000000f00 */
[----:B------:R-:W-:Y:S01]  /*dac0*/  IMAD.MOV.U32 R3, RZ, RZ, 0x40590000 ;  /* 0x40590000ff037424 */ /* 0x000fe200078e00ff */
[----:B---3--:R-:W-:-:S10]  /*dad0*/  DADD R6, -RZ, |R16| ;  /* 0x00000000ff067229 */ /* 0x008fd40000000510 */
[----:B--2---:R-:W-:-:S07]  /*dae0*/  IMAD.MOV.U32 R5, RZ, RZ, R7 ;  /* 0x000000ffff057224 */ /* 0x004fce00078e0007 */
[----:B------:R-:W-:Y:S05]  /*daf0*/  CALL.REL.NOINC `($differential_mutation$__internal_accurate_pow) ;  /* 0x000001e8000c7944 */ /* 0x000fea0003c00000 */
[----:B------:R-:W-:Y:S05]  /*db00*/  BSYNC.RECONVERGENT B0 ;  /* 0x0000000000007941 */ /* 0x000fea0003800200 */
.L_x_335:
        /* <DEDUP_REMOVED lines=14> */
.L_x_337:
[----:B------:R-:W-:Y:S05]  /*dbf0*/  BSYNC.RECONVERGENT B0 ;  /* 0x0000000000007941 */ /* 0x000fea0003800200 */
.L_x_336:
        /* <DEDUP_REMOVED lines=34> */
.L_x_341:
[----:B------:R-:W-:Y:S05]  /*de20*/  BSYNC.RECONVERGENT B3 ;  /* 0x0000000000037941 */ /* 0x000fea0003800200 */
.L_x_340:
[----:B------:R-:W-:-:S07]  /*de30*/  VIADD R2, R2, 0x1 ;  /* 0x0000000102027836 */ /* 0x000fce0000000000 */
.L_x_339:
[----:B------:R-:W-:Y:S05]  /*de40*/  BSYNC.RECONVERGENT B2 ;  /* 0x0000000000027941 */ /* 0x000fea0003800200 */
.L_x_338:
        /* <DEDUP_REMOVED lines=26> */
[----:B------:R-:W-:Y:S01]  /*dff0*/  LOP3.LUT P0, RZ, R2, 0x2, RZ, 0xc0, !PT ;  /* 0x0000000202ff7812 */ /* 0x000fe2000780c0ff */
[----:B------:R-:W1:Y:S03]  /*e000*/  LDC.64 R8, c[0x0][0x3a8] ;  /* 0x0000ea00ff087b82 */ /* 0x000e660000000a00 */
[----:B------:R-:W-:-:S10]  /*e010*/  DADD R4, RZ, -R6 ;  /* 0x00000000ff047229 */ /* 0x000fd40000000806 */
[----:B------:R-:W-:Y:S02]  /*e020*/  FSEL R2, R6, R4, !P0 ;  /* 0x0000000406027208 */ /* 0x000fe40004000000 */
[----:B------:R-:W-:-:S06]  /*e030*/  FSEL R3, R7, R5, !P0 ;  /* 0x0000000507037208 */ /* 0x000fcc0004000000 */
[----:B------:R-:W-:-:S08]  /*e040*/  DMUL R24, R24, R2 ;  /* 0x0000000218187228 */ /* 0x000fd00000000000 */
[----:B------:R-:W-:-:S07]  /*e050*/  DMUL R24, R24, R26 ;  /* 0x0000001a18187228 */ /* 0x000fce0000000000 */
[----:B------:R2:W-:Y:S04]  /*e060*/  STG.E.64 desc[UR6][R12.64], R24 ;  /* 0x000000180c007986 */ /* 0x0005e8000c101b06 */
[----:B-1----:R-:W3:Y:S02]  /*e070*/  LDG.E R9, desc[UR6][R8.64] ;  /* 0x0000000608097981 */ /* 0x002ee4000c1e1900 */
[----:B---3--:R-:W-:-:S04]  /*e080*/  IMAD R3, R9, R14, RZ ;  /* 0x0000000e09037224 */ /* 0x008fc800078e02ff */
[----:B0-----:R-:W-:-:S06]  /*e090*/  IMAD.WIDE R16, R3, 0x8, R16 ;  /* 0x0000000803107825 */ /* 0x001fcc00078e0210 */
        /* <DEDUP_REMOVED lines=9> */
.L_x_342:
        /* <DEDUP_REMOVED lines=14> */
.L_x_344:
[----:B------:R-:W-:Y:S05]  /*e210*/  BSYNC.RECONVERGENT B0 ;  /* 0x0000000000007941 */ /* 0x000fea0003800200 */
.L_x_343:
        /* <DEDUP_REMOVED lines=34> */
.L_x_348:
[----:B------:R-:W-:Y:S05]  /*e440*/  BSYNC.RECONVERGENT B3 ;  /* 0x0000000000037941 */ /* 0x000fea0003800200 */
.L_x_347:
[----:B------:R-:W-:-:S07]  /*e450*/  VIADD R2, R2, 0x1 ;  /* 0x0000000102027836 */ /* 0x000fce0000000000 */
.L_x_346:
[----:B------:R-:W-:Y:S05]  /*e460*/  BSYNC.RECONVERGENT B2 ;  /* 0x0000000000027941 */ /* 0x000fea0003800200 */
.L_x_345:
        /* <DEDUP_REMOVED lines=44> */
.L_x_349:
        /* <DEDUP_REMOVED lines=14> */
.L_x_351:
[----:B------:R-:W-:Y:S05]  /*e810*/  BSYNC.RECONVERGENT B0 ;  /* 0x0000000000007941 */ /* 0x000fea0003800200 */
.L_x_350:
        /* <DEDUP_REMOVED lines=9> */
[----:B------:R-:W-:Y:S01]  /*e8b0*/  @!P0 IMAD.MOV.U32 R8, RZ, RZ, RZ ;  /* 0x000000ffff088224 */ /* 0x000fe200078e00ff */
[----:B------:R-:W-:Y:S09]  /*e8c0*/  @!P0 BRA `(.L_x_353) ;  /* 0x0000000000548947 */ /* 0x000ff20003800000 */
        /* <DEDUP_REMOVED lines=18> */
[----:B------:R-:W-:Y:S05]  /*e9f0*/  CALL.REL.NOINC `($differential_mutation$__internal_trig_reduction_slowpathd) ;  /* 0x000001e400107944 */ /* 0x000fea0003c00000 */
[----:B------:R-:W-:Y:S02]  /*ea00*/  IMAD.MOV.U32 R2, RZ, RZ, R6 ;  /* 0x000000ffff027224 */ /* 0x000fe400078e0006 */
[----:B------:R-:W-:-:S07]  /*ea10*/  IMAD.MOV.U32 R3, RZ, RZ, R7 ;  /* 0x000000ffff037224 */ /* 0x000fce00078e0007 */
.L_x_353:
[----:B------:R-:W-:Y:S05]  /*ea20*/  BSYNC.RECONVERGENT B2 ;  /* 0x0000000000027941 */ /* 0x000fea0003800200 */
.L_x_352:
        /* <DEDUP_REMOVED lines=26> */
[----:B------:R-:W-:Y:S02]  /*ebd0*/  LOP3.LUT P0, RZ, R8, 0x2, RZ, 0xc0, !PT ;  /* 0x0000000208ff7812 */ /* 0x000fe4000780c0ff */
[----:B------:R-:W1:Y:S02]  /*ebe0*/  LDC.64 R8, c[0x0][0x3a8] ;  /* 0x0000ea00ff087b82 */ /* 0x000e640000000a00 */
        /* <DEDUP_REMOVED lines=18> */
.L_x_354:
        /* <DEDUP_REMOVED lines=14> */
.L_x_356:
[----:B------:R-:W-:Y:S05]  /*edf0*/  BSYNC.RECONVERGENT B0 ;  /* 0x0000000000007941 */ /* 0x000fea0003800200 */
.L_x_355:
        /* <DEDUP_REMOVED lines=32> */
.L_x_358:
[----:B------:R-:W-:Y:S05]  /*f000*/  BSYNC.RECONVERGENT B2 ;  /* 0x0000000000027941 */ /* 0x000fea0003800200 */
.L_x_357:
        /* <DEDUP_REMOVED lines=33> */
.L_x_322:
[----:B-----5:R-:W-:-:S13]  /*f220*/  ISETP.NE.AND P0, PT, R15, 0x5, PT ;  /* 0x000000050f00780c */ /* 0x020fda0003f05270 */
[----:B------:R-:W-:Y:S05]  /*f230*/  @P0 BRA `(.L_x_359) ;  /* 0x0000001400d00947 */ /* 0x000fea0003800000 */
[----:B------:R-:W5:Y:S02]  /*f240*/  LDC.64 R4, c[0x0][0x3a8] ;  /* 0x0000ea00ff047b82 */ /* 0x000f640000000a00 */
[----:B-----5:R-:W5:Y:S01]  /*f250*/  LDG.E R15, desc[UR6][R4.64] ;  /* 0x00000006040f7981 */ /* 0x020f62000c1e1900 */
[----:B------:R-:W-:Y:S02]  /*f260*/  CS2R R2, SRZ ;  /* 0x0000000000027805 */ /* 0x000fe4000001ff00 */
[----:B-----5:R-:W-:-:S13]  /*f270*/  ISETP.GE.AND P0, PT, R15, 0x3, PT ;  /* 0x000000030f00780c */ /* 0x020fda0003f06270 */
[----:B------:R-:W-:Y:S05]  /*f280*/  @!P0 BRA `(.L_x_360) ;  /* 0x0000000400508947 */ /* 0x000fea0003800000 */
[C---:B------:R-:W-:Y:S01]  /*f290*/  ISETP.GE.U32.AND P0, PT, R15.reuse, 0xa, PT ;  /* 0x0000000a0f00780c */ /* 0x040fe20003f06070 */
[C---:B------:R-:W-:Y:S01]  /*f2a0*/  VIADD R23, R15.reuse, 0xfffffffe ;  /* 0xfffffffe0f177836 */ /* 0x040fe20000000000 */
        /* <DEDUP_REMOVED lines=8> */
.L_x_362:
[----:B-1-34-:R-:W1:Y:S01]  /*f330*/  LDC.64 R26, c[0x0][0x3f8] ;  /* 0x0000fe00ff1a7b82 */ /* 0x01ae620000000a00 */
[----:B------:R-:W-:-:S04]  /*f340*/  IMAD.IADD R5, R25, 0x1, R22 ;  /* 0x0000000119057824 */ /* 0x000fc800078e0216 */
[----:B-1----:R-:W-:-:S05]  /*f350*/  IMAD.WIDE.U32 R26, R5, 0x8, R26 ;  /* 0x00000008051a7825 */ /* 0x002fca00078e001a */
[----:B------:R-:W3:Y:S04]  /*f360*/  LDG.E.64 R28, desc[UR6][R26.64] ;  /* 0x000000061a1c7981 */ /* 0x000ee8000c1e1b00 */
[----:B------:R-:W4:Y:S04]  /*f370*/  LDG.E.64 R30, desc[UR6][R26.64+0x8] ;  /* 0x000008061a1e7981 */ /* 0x000f28000c1e1b00 */
[----:B------:R-:W5:Y:S04]  /*f380*/  LDG.E.64 R18, desc[UR6][R26.64+0x10] ;  /* 0x000010061a127981 */ /* 0x000f68000c1e1b00 */
[----:B0-2---:R-:W2:Y:S04]  /*f390*/  LDG.E.64 R16, desc[UR6][R26.64+0x18] ;  /* 0x000018061a107981 */ /* 0x005ea8000c1e1b00 */
[----:B------:R-:W2:Y:S04]  /*f3a0*/  LDG.E.64 R8, desc[UR6][R26.64+0x20] ;  /* 0x000020061a087981 */ /* 0x000ea8000c1e1b00 */
[----:B------:R-:W2:Y:S04]  /*f3b0*/  LDG.E.64 R4, desc[UR6][R26.64+0x28] ;  /* 0x000028061a047981 */ /* 0x000ea8000c1e1b00 */
[----:B------:R-:W2:Y:S04]  /*f3c0*/  LDG.E.64 R6, desc[UR6][R26.64+0x30] ;  /* 0x000030061a067981 */ /* 0x000ea8000c1e1b00 */
[----:B------:R-:W2:Y:S01]  /*f3d0*/  LDG.E.64 R20, desc[UR6][R26.64+0x38] ;  /* 0x000038061a147981 */ /* 0x000ea2000c1e1b00 */
[----:B---3--:R-:W-:-:S02]  /*f3e0*/  DADD R28, R28, -0.5 ;  /* 0xbfe000001c1c7429 */ /* 0x008fc40000000000 */
[----:B----4-:R-:W-:-:S06]  /*f3f0*/  DADD R30, R30, -0.5 ;  /* 0xbfe000001e1e7429 */ /* 0x010fcc0000000000 */
[----:B------:R-:W-:Y:S02]  /*f400*/  DFMA R2, R28, R28, R2 ;  /* 0x0000001c1c02722b */ /* 0x000fe40000000002 */
[----:B-----5:R-:W-:Y:S02]  /*f410*/  DADD R18, R18, -0.5 ;  /* 0xbfe0000012127429 */ /* 0x020fe40000000000 */
[----:B--2---:R-:W-:-:S04]  /*f420*/  DADD R16, R16, -0.5 ;  /* 0xbfe0000010107429 */ /* 0x004fc80000000000 */
        /* <DEDUP_REMOVED lines=9> */
[C---:B------:R-:W-:Y:S02]  /*f4c0*/  VIADD R5, R22.reuse, 0x6 ;  /* 0x0000000616057836 */ /* 0x040fe40000000000 */
[----:B------:R-:W-:-:S03]  /*f4d0*/  VIADD R4, R22, 0x8 ;  /* 0x0000000816047836 */ /* 0x000fc60000000000 */
[----:B------:R-:W-:Y:S02]  /*f4e0*/  ISETP.NE.AND P0, PT, R5, R24, PT ;  /* 0x000000180500720c */ /* 0x000fe40003f05270 */
[----:B------:R-:W-:Y:S01]  /*f4f0*/  DFMA R2, R6, R6, R2 ;  /* 0x000000060602722b */ /* 0x000fe20000000002 */
[----:B------:R-:W-:-:S07]  /*f500*/  IMAD.MOV.U32 R22, RZ, RZ, R4 ;  /* 0x000000ffff167224 */ /* 0x000fce00078e0004 */
[----:B------:R-:W-:-:S03]  /*f510*/  DFMA R2, R20, R20, R2 ;  /* 0x000000141402722b */ /* 0x000fc60000000002 */
[----:B------:R-:W-:Y:S08]  /*f520*/  @P0 BRA `(.L_x_362) ;  /* 0xfffffffc00800947 */ /* 0x000ff0000383ffff */
.L_x_361:
[----:B------:R-:W-:-:S13]  /*f530*/  ISETP.NE.AND P0, PT, R32, RZ, PT ;  /* 0x000000ff2000720c */ /* 0x000fda0003f05270 */
[----:B------:R-:W-:Y:S05]  /*f540*/  @!P0 BRA `(.L_x_360) ;  /* 0x0000000000a08947 */ /* 0x000fea0003800000 */
[----:B------:R-:W-:Y:S02]  /*f550*/  ISETP.GE.U32.AND P0, PT, R32, 0x4, PT ;  /* 0x000000042000780c */ /* 0x000fe40003f06070 */
[----:B------:R-:W-:-:S04]  /*f560*/  LOP3.LUT R23, R23, 0x3, RZ, 0xc0, !PT ;  /* 0x0000000317177812 */ /* 0x000fc800078ec0ff */
[----:B------:R-:W-:-:S07]  /*f570*/  ISETP.NE.AND P1, PT, R23, RZ, PT ;  /* 0x000000ff1700720c */ /* 0x000fce0003f25270 */
[----:B------:R-:W-:Y:S06]  /*f580*/  @!P0 BRA `(.L_x_363) ;  /* 0x0000000000408947 */ /* 0x000fec0003800000 */
[----:B-1-34-:R-:W1:Y:S01]  /*f590*/  LDC.64 R6, c[0x0][0x3f8] ;  /* 0x0000fe00ff067b82 */ /* 0x01ae620000000a00 */
[----:B------:R-:W-:-:S04]  /*f5a0*/  IMAD.IADD R5, R25, 0x1, R4 ;  /* 0x0000000119057824 */ /* 0x000fc800078e0204 */
[----:B-1----:R-:W-:-:S05]  /*f5b0*/  IMAD.WIDE R6, R5, 0x8, R6 ;  /* 0x0000000805067825 */ /* 0x002fca00078e0206 */
[----:B0-2---:R-:W2:Y:S04]  /*f5c0*/  LDG.E.64 R8, desc[UR6][R6.64] ;  /* 0x0000000606087981 */ /* 0x005ea8000c1e1b00 */
[----:B------:R-:W3:Y:S04]  /*f5d0*/  LDG.E.64 R16, desc[UR6][R6.64+0x8] ;  /* 0x0000080606107981 */ /* 0x000ee8000c1e1b00 */
        /* <DEDUP_REMOVED lines=11> */
.L_x_363:
[----:B------:R-:W-:Y:S05]  /*f690*/  @!P1 BRA `(.L_x_360) ;  /* 0x00000000004c9947 */ /* 0x000fea0003800000 */
[----:B------:R-:W-:Y:S02]  /*f6a0*/  ISETP.NE.AND P0, PT, R23, 0x1, PT ;  /* 0x000000011700780c */ /* 0x000fe40003f05270 */
[----:B------:R-:W-:-:S04]  /*f6b0*/  LOP3.LUT R5, R15, 0x1, RZ, 0xc0, !PT ;  /* 0x000000010f057812 */ /* 0x000fc800078ec0ff */
[----:B------:R-:W-:-:S07]  /*f6c0*/  ISETP.NE.U32.AND P1, PT, R5, 0x1, PT ;  /* 0x000000010500780c */ /* 0x000fce0003f25070 */
[----:B-1-34-:R-:W1:Y:S01]  /*f6d0*/  @P0 LDC.64 R6, c[0x0][0x3f8] ;  /* 0x0000fe00ff060b82 */ /* 0x01ae620000000a00 */
[----:B0-2---:R-:W-:-:S07]  /*f6e0*/  @P0 IADD3 R9, PT, PT, R25, R4, RZ ;  /* 0x0000000419090210 */ /* 0x005fce0007ffe0ff */
[----:B------:R-:W0:Y:S01]  /*f6f0*/  @!P1 LDC.64 R18, c[0x0][0x3f8] ;  /* 0x0000fe00ff129b82 */ /* 0x000e220000000a00 */
        /* <DEDUP_REMOVED lines=13> */
.L_x_360:
[----:B------:R-:W0:Y:S01]  /*f7d0*/  LDC.64 R4, c[0x0][0x3f8] ;  /* 0x0000fe00ff047b82 */ /* 0x000e220000000a00 */
[----:B------:R-:W-:-:S04]  /*f7e0*/  IMAD R15, R15, R14, RZ ;  /* 0x0000000e0f0f7224 */ /* 0x000fc800078e02ff */
[----:B0-----:R-:W-:-:S05]  /*f7f0*/  IMAD.WIDE R4, R15, 0x8, R4 ;  /* 0x000000080f047825 */ /* 0x001fca00078e0204 */
[----:B-1-34-:R-:W3:Y:S04]  /*f800*/  LDG.E.64 R6, desc[UR6][R4.64+0x8] ;  /* 0x0000080604067981 */ /* 0x01aee8000c1e1b00 */
[----:B------:R0:W5:Y:S01]  /*f810*/  LDG.E.64 R30, desc[UR6][R4.64] ;  /* 0x00000006041e7981 */ /* 0x000162000c1e1b00 */
[C---:B------:R-:W-:Y:S01]  /*f820*/  DADD R24, R2.reuse, 1 ;  /* 0x3ff0000002187429 */ /* 0x040fe20000000000 */
[----:B--2---:R-:W-:Y:S01]  /*f830*/  IMAD.MOV.U32 R8, RZ, RZ, 0x1 ;  /* 0x00000001ff087424 */ /* 0x004fe200078e00ff */
[----:B------:R-:W-:Y:S01]  /*f840*/  DADD R2, R2, R2 ;  /* 0x0000000002027229 */ /* 0x000fe20000000002 */
[----:B------:R-:W-:Y:S03]  /*f850*/  BSSY.RECONVERGENT B1, `(.L_x_364) ;  /* 0x0000017000017945 */ /* 0x000fe60003800200 */
[----:B------:R-:W1:Y:S02]  /*f860*/  MUFU.RCP64H R9, R25 ;  /* 0x0000001900097308 */ /* 0x000e640000001800 */
[----:B-1----:R-:W-:-:S08]  /*f870*/  DFMA R16, -R24, R8, 1 ;  /* 0x3ff000001810742b */ /* 0x002fd00000000108 */
[----:B------:R-:W-:-:S08]  /*f880*/  DFMA R16, R16, R16, R16 ;  /* 0x000000101010722b */ /* 0x000fd00000000010 */
[----:B------:R-:W-:-:S08]  /*f890*/  DFMA R16, R8, R16, R8 ;  /* 0x000000100810722b */ /* 0x000fd00000000008 */
[----:B------:R-:W-:-:S08]  /*f8a0*/  DFMA R8, -R24, R16, 1 ;  /* 0x3ff000001808742b */ /* 0x000fd00000000110 */
[----:B------:R-:W-:Y:S02]  /*f8b0*/  DFMA R8, R16, R8, R16 ;  /* 0x000000081008722b */ /* 0x000fe40000000010 */
[----:B---3--:R-:W-:-:S08]  /*f8c0*/  DFMA R6, R6, R2, 1 ;  /* 0x3ff000000606742b */ /* 0x008fd00000000002 */
[----:B------:R-:W-:Y:S02]  /*f8d0*/  DMUL R26, R6, R8 ;  /* 0x00000008061a7228 */ /* 0x000fe40000000000 */
[----:B------:R-:W-:-:S06]  /*f8e0*/  FSETP.GEU.AND P1, PT, |R7|, 6.5827683646048100446e-37, PT ;  /* 0x036000000700780b */ /* 0x000fcc0003f2e200 */
        /* <DEDUP_REMOVED lines=8> */
[----:B------:R-:W-:Y:S02]  /*f970*/  IMAD.MOV.U32 R2, RZ, RZ, R24 ;  /* 0x000000ffff027224 */ /* 0x000fe400078e0018 */
[----:B------:R-:W-:-:S07]  /*f980*/  IMAD.MOV.U32 R3, RZ, RZ, R25 ;  /* 0x000000ffff037224 */ /* 0x000fce00078e0019 */
[----:B-----5:R-:W-:Y:S05]  /*f990*/  CALL.REL.NOINC `($__internal_4_$__cuda_sm20_div_rn_f64_full) ;  /* 0x000001c000207944 */ /* 0x020fea0003c00000 */
[----:B------:R-:W-:Y:S02]  /*f9a0*/  IMAD.MOV.U32 R26, RZ, RZ, R2 ;  /* 0x000000ffff1a7224 */ /* 0x000fe400078e0002 */
[----:B------:R-:W-:-:S07]  /*f9b0*/  IMAD.MOV.U32 R27, RZ, RZ, R3 ;  /* 0x000000ffff1b7224 */ /* 0x000fce00078e0003 */
.L_x_365:
[----:B------:R-:W-:Y:S05]  /*f9c0*/  BSYNC.RECONVERGENT B1 ;  /* 0x0000000000017941 */ /* 0x000fea0003800200 */
.L_x_364:
[----:B------:R-:W-:Y:S01]  /*f9d0*/  UMOV UR4, 0x54442d18 ;  /* 0x54442d1800047882 */ /* 0x000fe20000000000 */
[----:B------:R-:W-:Y:S01]  /*f9e0*/  UMOV UR5, 0x3ff921fb ;  /* 0x3ff921fb00057882 */ /* 0x000fe20000000000 */
[----:B------:R-:W-:Y:S01]  /*f9f0*/  BSSY.RECONVERGENT B2, `(.L_x_366) ;  /* 0x000001f000027945 */ /* 0x000fe20003800200 */
[----:B-----5:R-:W-:-:S08]  /*fa00*/  DMUL R30, R30, UR4 ;  /* 0x000000041e1e7c28 */ /* 0x020fd00008000000 */
        /* <DEDUP_REMOVED lines=26> */
[----:B------:R-:W-:-:S07]  /*fbb0*/  IMAD.MOV.U32 R3, RZ, RZ, R7 ;  /* 0x000000ffff037224 */ /* 0x000fce00078e0007 */
.L_x_369:
[----:B------:R-:W-:Y:S05]  /*fbc0*/  BSYNC.RECONVERGENT B3 ;  /* 0x0000000000037941 */ /* 0x000fea0003800200 */
.L_x_368:
[----:B------:R-:W-:-:S07]  /*fbd0*/  VIADD R8, R8, 0x1 ;  /* 0x0000000108087836 */ /* 0x000fce0000000000 */
.L_x_367:
[----:B------:R-:W-:Y:S05]  /*fbe0*/  BSYNC.RECONVERGENT B2 ;  /* 0x0000000000027941 */ /* 0x000fea0003800200 */
.L_x_366:
        /* <DEDUP_REMOVED lines=10> */
[----:B------:R-:W-:Y:S01]  /*fc90*/  DMUL R28, R2, R2 ;  /* 0x00000002021c7228 */ /* 0x000fe20000000000 */
[----:B------:R-:W-:Y:S01]  /*fca0*/  UMOV UR4, 0x54442d18 ;  /* 0x54442d1800047882 */ /* 0x000fe20000000000 */
[----:B------:R-:W-:Y:S01]  /*fcb0*/  ISETP.NE.U32.AND P0, PT, R9, 0x1, PT ;  /* 0x000000010900780c */ /* 0x000fe20003f05070 */
[----:B------:R-:W-:Y:S01]  /*fcc0*/  IMAD.MOV.U32 R9, RZ, RZ, 0x3da8ff83 ;  /* 0x3da8ff83ff097424 */ /* 0x000fe200078e00ff */
[----:B------:R-:W-:Y:S01]  /*fcd0*/  DMUL R26, R26, 0.5 ;  /* 0x3fe000001a1a7828 */ /* 0x000fe20000000000 */
[----:B------:R-:W-:Y:S01]  /*fce0*/  UMOV UR5, 0x3ff921fb ;  /* 0x3ff921fb00057882 */ /* 0x000fe20000000000 */
[----:B------:R-:W-:Y:S01]  /*fcf0*/  FSEL R34, R34, -8.06006814911005101289e+34, !P0 ;  /* 0xf9785eba22227808 */ /* 0x000fe20004000000 */
[----:B------:R-:W-:Y:S01]  /*fd00*/  BSSY.RECONVERGENT B2, `(.L_x_370) ;  /* 0x000002e000027945 */ /* 0x000fe20003800200 */
[----:B------:R-:W-:-:S04]  /*fd10*/  FSEL R35, -R9, 0.11223486810922622681, !P0 ;  /* 0x3de5db6509237808 */ /* 0x000fc80004000100 */
[----:B------:R-:W-:-:S08]  /*fd20*/  DMUL R26, R26, UR4 ;  /* 0x000000041a1a7c28 */ /* 0x000fd00008000000 */
[----:B------:R-:W-:-:S14]  /*fd30*/  DSETP.NEU.AND P1, PT, |R26|, +INF , PT ;  /* 0x7ff000001a00742a */ /* 0x000fdc0003f2d200 */
[----:B------:R-:W-:Y:S01]  /*fd40*/  @!P1 MOV R15, 0x1 ;  /* 0x00000001000f9802 */ /* 0x000fe20000000f00 */
        /* <DEDUP_REMOVED lines=9> */
[----:B------:R-:W-:Y:S01]  /*fde0*/  FSEL R7, R5, R3, !P0 ;  /* 0x0000000305077208 */ /* 0x000fe20004000000 */
[----:B------:R-:W-:Y:S01]  /*fdf0*/  @!P1 DMUL R2, RZ, R26 ;  /* 0x0000001aff029228 */ /* 0x000fe20000000000 */
[----:B------:R-:W-:-:S04]  /*fe00*/  LOP3.LUT P0, RZ, R8, 0x2, RZ, 0xc0, !PT ;  /* 0x0000000208ff7812 */ /* 0x000fc8000780c0ff */
[----:B------:R-:W-:-:S10]  /*fe10*/  DADD R4, RZ, -R6 ;  /* 0x00000000ff047229 */ /* 0x000fd40000000806 */
[----:B------:R-:W-:Y:S02]  /*fe20*/  FSEL R28, R6, R4, !P0 ;  /* 0x00000004061c7208 */ /* 0x000fe40004000000 */
[----:B------:R-:W-:Y:S01]  /*fe30*/  FSEL R29, R7, R5, !P0 ;  /* 0x00000005071d7208 */ /* 0x000fe20004000000 */
[----:B------:R-:W-:Y:S06]  /*fe40*/  @!P1 BRA `(.L_x_371) ;  /* 0x0000000000649947 */ /* 0x000fec0003800000 */
        /* <DEDUP_REMOVED lines=23> */
.L_x_373:
[----:B------:R-:W-:Y:S05]  /*ffc0*/  BSYNC.RECONVERGENT B3 ;  /* 0x0000000000037941 */ /* 0x000fea0003800200 */
.L_x_372:
[----:B------:R-:W-:-:S07]  /*ffd0*/  VIADD R15, R8, 0x1 ;  /* 0x00000001080f7836 */ /* 0x000fce0000000000 */
.L_x_371:
[----:B------:R-:W-:Y:S05]  /*ffe0*/  BSYNC.RECONVERGENT B2 ;  /* 0x0000000000027941 */ /* 0x000fea0003800200 */
.L_x_370:
        /* <DEDUP_REMOVED lines=10> */
[----:B------:R-:W-:Y:S01]  /*10090*/  BSSY.RECONVERGENT B2, `(.L_x_374) ;  /* 0x0000031000027945 */ /* 0x000fe20003800200 */
        /* <DEDUP_REMOVED lines=20> */
[----:B------:R-:W-:-:S08]  /*101e0*/  DMUL R2, R28, R2 ;  /* 0x000000021c027228 */ /* 0x000fd00000000000 */
[----:B------:R-:W-:Y:S01]  /*101f0*/  DMUL R4, R24, R2 ;  /* 0x0000000218047228 */ /* 0x000fe20000000000 */
[----:B------:R-:W-:Y:S01]  /*10200*/  @!P0 MOV R8, RZ ;  /* 0x000000ff00088202 */ /* 0x000fe20000000f00 */
[----:B------:R-:W-:-:S05]  /*10210*/  @!P0 DMUL R2, RZ, R26 ;  /* 0x0000001aff028228 */ /* 0x000fca0000000000 */
[----:B------:R0:W-:Y:S01]  /*10220*/  STG.E.64 desc[UR6][R12.64], R4 ;  /* 0x000000040c007986 */ /* 0x0001e2000c101b06 */
[----:B------:R-:W-:Y:S05]  /*10230*/  @!P0 BRA `(.L_x_375) ;  /* 0x0000000000588947 */ /* 0x000fea0003800000 */
[----:B------:R-:W-:Y:S01]  /*10240*/  UMOV UR4, 0x6dc9c883 ;  /* 0x6dc9c88300047882 */ /* 0x000fe20000000000 */
[----:B------:R-:W-:Y:S01]  /*10250*/  UMOV UR5, 0x3fe45f30 ;  /* 0x3fe45f3000057882 */ /* 0x000fe20000000000 */
[C---:B------:R-:W-:Y:S02]  /*10260*/  DSETP.GE.AND P0, PT, |R26|.reuse, 2.14748364800000000000e+09, PT ;  /* 0x41e000001a00742a */ /* 0x040fe40003f06200 */
[----:B------:R-:W-:Y:S01]  /*10270*/  DMUL R8, R26, UR4 ;  /* 0x000000041a087c28 */ /* 0x000fe20008000000 */
[----:B------:R-:W-:Y:S01]  /*10280*/  UMOV UR4, 0x54442d18 ;  /* 0x54442d1800047882 */ /* 0x000fe20000000000 */
[----:B------:R-:W-:-:S08]  /*10290*/  UMOV UR5, 0x3ff921fb ;  /* 0x3ff921fb00057882 */ /* 0x000fd00000000000 */
[----:B------:R-:W1:Y:S08]  /*102a0*/  F2I.F64 R8, R8 ;  /* 0x0000000800087311 */ /* 0x000e700000301100 */
[----:B-1----:R-:W0:Y:S02]  /*102b0*/  I2F.F64 R2, R8 ;  /* 0x0000000800027312 */ /* 0x002e240000201c00 */
        /* <DEDUP_REMOVED lines=14> */
.L_x_375:
[----:B------:R-:W-:Y:S05]  /*103a0*/  BSYNC.RECONVERGENT B2 ;  /* 0x0000000000027941 */ /* 0x000fea0003800200 */
.L_x_374:
[----:B------:R-:W1:Y:S01]  /*103b0*/  LDCU.64 UR4, c[0x4][0x1e0] ;  /* 0x01003c00ff0477ac */ /* 0x000e620008000a00 */
[----:B0-----:R-:W-:-:S05]  /*103c0*/  IMAD.SHL.U32 R4, R8, 0x40, RZ ;  /* 0x0000004008047824 */ /* 0x001fca00078e00ff */
[----:B------:R-:W-:-:S04]  /*103d0*/  LOP3.LUT R4, R4, 0x40, RZ, 0xc0, !PT ;  /* 0x0000004004047812 */ /* 0x000fc800078ec0ff */
[----:B-1----:R-:W-:-:S05]  /*103e0*/  IADD3 R32, P0, PT, R4, UR4, RZ ;  /* 0x0000000404207c10 */ /* 0x002fca000ff1e0ff */
[----:B------:R-:W-:-:S05]  /*103f0*/  IMAD.X R33, RZ, RZ, UR5, P0 ;  /* 0x00000005ff217e24 */ /* 0x000fca00080e06ff */
[----:B------:R-:W2:Y:S04]  /*10400*/  LDG.E.128.CONSTANT R4, desc[UR6][R32.64] ;  /* 0x0000000620047981 */ /* 0x000ea8000c1e9d00 */
[----:B------:R-:W3:Y:S04]  /*10410*/  LDG.E.128.CONSTANT R16, desc[UR6][R32.64+0x10] ;  /* 0x0000100620107981 */ /* 0x000ee8000c1e9d00 */
[----:B------:R-:W4:Y:S01]  /*10420*/  LDG.E.128.CONSTANT R20, desc[UR6][R32.64+0x20] ;  /* 0x0000200620147981 */ /* 0x000f22000c1e9d00 */
[----:B------:R-:W-:Y:S01]  /*10430*/  LOP3.LUT R9, R8, 0x1, RZ, 0xc0, !PT ;  /* 0x0000000108097812 */ /* 0x000fe200078ec0ff */
[----:B------:R-:W-:Y:S01]  /*10440*/  IMAD.MOV.U32 R34, RZ, RZ, 0x20fd8164 ;  /* 0x20fd8164ff227424 */ /* 0x000fe200078e00ff */
[----:B------:R-:W-:Y:S01]  /*10450*/  DMUL R26, R2, R2 ;  /* 0x00000002021a7228 */ /* 0x000fe20000000000 */
[----:B------:R-:W-:Y:S01]  /*10460*/  BSSY.RECONVERGENT B2, `(.L_x_376) ;  /* 0x0000030000027945 */ /* 0x000fe20003800200 */
        /* <DEDUP_REMOVED lines=21> */
[----:B------:R-:W-:Y:S01]  /*105c0*/  @!P0 IMAD.MOV.U32 R8, RZ, RZ, RZ ;  /* 0x000000ffff088224 */ /* 0x000fe200078e00ff */
        /* <DEDUP_REMOVED lines=10> */
[----:B-1----:R-:W1:Y:S02]  /*10670*/  I2F.F64 R2, R8 ;  /* 0x0000000800027312 */ /* 0x002e640000201c00 */
[----:B-1----:R-:W-:Y:S01]  /*10680*/  DFMA R4, R2, -UR4, R30 ;  /* 0x8000000402047c2b */ /* 0x002fe2000800001e */
[----:B------:R-:W-:Y:S01]  /*10690*/  UMOV UR4, 0x33145c00 ;  /* 0x33145c0000047882 */ /* 0x000fe20000000000 */
[----:B------:R-:W-:-:S06]  /*106a0*/  UMOV UR5, 0x3c91a626 ;  /* 0x3c91a62600057882 */ /* 0x000fcc0000000000 */
[----:B------:R-:W-:Y:S01]  /*106b0*/  DFMA R4, R2, -UR4, R4 ;  /* 0x8000000402047c2b */ /* 0x000fe20008000004 */
[----:B------:R-:W-:Y:S01]  /*106c0*/  UMOV UR4, 0x252049c0 ;  /* 0x252049c000047882 */ /* 0x000fe20000000000 */
[----:B------:R-:W-:-:S06]  /*106d0*/  UMOV UR5, 0x397b839a ;  /* 0x397b839a00057882 */ /* 0x000fcc0000000000 */
[----:B------:R-:W-:Y:S01]  /*106e0*/  DFMA R2, R2, -UR4, R4 ;  /* 0x8000000402027c2b */ /* 0x000fe20008000004 */
[----:B------:R-:W-:Y:S10]  /*106f0*/  @!P0 BRA `(.L_x_377) ;  /* 0x0000000000188947 */ /* 0x000ff40003800000 */
[----:B------:R-:W-:Y:S01]  /*10700*/  MOV R6, R30 ;  /* 0x0000001e00067202 */ /* 0x000fe20000000f00 */
[----:B------:R-:W-:Y:S01]  /*10710*/  IMAD.MOV.U32 R20, RZ, RZ, R31 ;  /* 0x000000ffff147224 */ /* 0x000fe200078e001f */
[----:B------:R-:W-:-:S07]  /*10720*/  MOV R21, 0x10740 ;  /* 0x0001074000157802 */ /* 0x000fce0000000f00 */
[----:B0-----:R-:W-:Y:S05]  /*10730*/  CALL.REL.NOINC `($differential_mutation$__internal_trig_reduction_slowpathd) ;  /* 0x000001c400c07944 */ /* 0x001fea0003c00000 */
[----:B------:R-:W-:Y:S02]  /*10740*/  IMAD.MOV.U32 R2, RZ, RZ, R6 ;  /* 0x000000ffff027224 */ /* 0x000fe400078e0006 */
[----:B------:R-:W-:-:S07]  /*10750*/  IMAD.MOV.U32 R3, RZ, RZ, R7 ;  /* 0x000000ffff037224 */ /* 0x000fce00078e0007 */
.L_x_377:
[----:B------:R-:W-:Y:S05]  /*10760*/  BSYNC.RECONVERGENT B2 ;  /* 0x0000000000027941 */ /* 0x000fea0003800200 */
.L_x_376:
        /* <DEDUP_REMOVED lines=33> */
.L_x_359:
[----:B-----5:R-:W-:-:S13]  /*10980*/  ISETP.NE.AND P0, PT, R15, 0x6, PT ;  /* 0x000000060f00780c */ /* 0x020fda0003f05270 */
[----:B------:R-:W-:Y:S05]  /*10990*/  @P0 BRA `(.L_x_378) ;  /* 0x0000001c00dc0947 */ /* 0x000fea0003800000 */
[----:B------:R-:W5:Y:S02]  /*109a0*/  LDC.64 R2, c[0x0][0x3a8] ;  /* 0x0000ea00ff027b82 */ /* 0x000f640000000a00 */
[----:B-----5:R-:W5:Y:S01]  /*109b0*/  LDG.E R19, desc[UR6][R2.64] ;  /* 0x0000000602137981 */ /* 0x020f62000c1e1900 */
[----:B--2---:R-:W-:Y:S02]  /*109c0*/  CS2R R20, SRZ ;  /* 0x0000000000147805 */ /* 0x004fe4000001ff00 */
[----:B-----5:R-:W-:-:S13]  /*109d0*/  ISETP.GE.AND P0, PT, R19, 0x3, PT ;  /* 0x000000031300780c */ /* 0x020fda0003f06270 */
[----:B------:R-:W-:Y:S05]  /*109e0*/  @!P0 BRA `(.L_x_379) ;  /* 0x0000000c00608947 */ /* 0x000fea0003800000 */
[C---:B------:R-:W-:Y:S01]  /*109f0*/  ISETP.GE.U32.AND P0, PT, R19.reuse, 0x6, PT ;  /* 0x000000061300780c */ /* 0x040fe20003f06070 */
[C---:B0-----:R-:W-:Y:S01]  /*10a00*/  VIADD R16, R19.reuse, 0xfffffffe ;  /* 0xfffffffe13107836 */ /* 0x041fe20000000000 */
[----:B------:R-:W-:Y:S01]  /*10a10*/  UMOV UR5, 0x2 ;  /* 0x0000000200057882 */ /* 0x000fe20000000000 */
[----:B------:R-:W-:Y:S01]  /*10a20*/  IMAD R18, R19, R14, RZ ;  /* 0x0000000e13127224 */ /* 0x000fe200078e02ff */
[----:B------:R-:W-:Y:S02]  /*10a30*/  CS2R R20, SRZ ;  /* 0x0000000000147805 */ /* 0x000fe4000001ff00 */
[----:B------:R-:W-:-:S07]  /*10a40*/  LOP3.LUT R17, R16, 0x3, RZ, 0xc0, !PT ;  /* 0x0000000310117812 */ /* 0x000fce00078ec0ff */
[----:B------:R-:W-:Y:S05]  /*10a50*/  @!P0 BRA `(.L_x_380) ;  /* 0x0000000800848947 */ /* 0x000fea0003800000 */
[----:B-1----:R-:W0:Y:S01]  /*10a60*/  LDC.64 R24, c[0x0][0x3f8] ;  /* 0x0000fe00ff187b82 */ /* 0x002e220000000a00 */
[----:B------:R-:W-:Y:S02]  /*10a70*/  LOP3.LUT R16, R16, 0xfffffffc, RZ, 0xc0, !PT ;  /* 0xfffffffc10107812 */ /* 0x000fe400078ec0ff */
[----:B------:R-:W-:Y:S01]  /*10a80*/  CS2R R20, SRZ ;  /* 0x0000000000147805 */ /* 0x000fe2000001ff00 */
[----:B------:R-:W-:-:S06]  /*10a90*/  UMOV UR5, 0x2 ;  /* 0x0000000200057882 */ /* 0x000fcc0000000000 */
.L_x_407:
[----:B------:R-:W-:-:S04]  /*10aa0*/  VIADD R15, R18, UR5 ;  /* 0x00000005120f7c36 */ /* 0x000fc80008000000 */
[----:B0--34-:R-:W-:-:S06]  /*10ab0*/  IMAD.WIDE.U32 R26, R15, 0x8, R24 ;  /* 0x000000080f1a7825 */ /* 0x019fcc00078e0018 */
[----:B------:R-:W2:Y:S01]  /*10ac0*/  LDG.E.64 R26, desc[UR6][R26.64] ;  /* 0x000000061a1a7981 */ /* 0x000ea2000c1e1b00 */
[----:B------:R-:W-:Y:S01]  /*10ad0*/  BSSY.RECONVERGENT B0, `(.L_x_381) ;  /* 0x000000f000007945 */ /* 0x000fe20003800200 */
[----:B--2---:R-:W-:-:S14]  /*10ae0*/  DSETP.NEU.AND P0, PT, R26, RZ, PT ;  /* 0x000000ff1a00722a */ /* 0x004fdc0003f0d000 */
[----:B------:R-:W-:Y:S01]  /*10af0*/  @!P0 CS2R R4, SRZ ;  /* 0x0000000000048805 */ /* 0x000fe2000001ff00 */
[----:B------:R-:W-:Y:S06]  /*10b00*/  @!P0 BRA `(.L_x_382) ;  /* 0x00000000002c8947 */ /* 0x000fec0003800000 */
[----:B------:R-:W-:Y:S01]  /*10b10*/  DADD R4, -RZ, |R26| ;  /* 0x00000000ff047229 */ /* 0x000fe2000000051a */
[----:B------:R-:W-:Y:S01]  /*10b20*/  BSSY.RECONVERGENT B1, `(.L_x_383) ;  /* 0x0000007000017945 */ /* 0x000fe20003800200 */
[----:B------:R-:W-:Y:S01]  /*10b30*/  ISETP.GE.AND P2, PT, R27, RZ, PT ;  /* 0x000000ff1b00720c */ /* 0x000fe20003f46270 */
[----:B------:R-:W-:Y:S01]  /*10b40*/  IMAD.MOV.U32 R3, RZ, RZ, 0x3fb99999 ;  /* 0x3fb99999ff037424 */ /* 0x000fe200078e00ff */
[----:B------:R-:W-:-:S06]  /*10b50*/  MOV R2, 0x10b90 ;  /* 0x00010b9000027802 */ /* 0x000fcc0000000f00 */
[----:B------:R-:W-:Y:S01]  /*10b60*/  MOV R6, R4 ;  /* 0x0000000400067202 */ /* 0x000fe20000000f00 */
[----:B------:R-:W-:-:S07]  /*10b70*/  IMAD.MOV.U32 R4, RZ, RZ, -0x66666666 ;  /* 0x9999999aff047424 */ /* 0x000fce00078e00ff */
[----:B------:R-:W-:Y:S05]  /*10b80*/  CALL.REL.NOINC `($differential_mutation$__internal_accurate_pow) ;  /* 0x000001b400e87944 */ /* 0x000fea0003c00000 */
[----:B------:R-:W-:Y:S05]  /*10b90*/  BSYNC.RECONVERGENT B1 ;  /* 0x0000000000017941 */ /* 0x000fea0003800200 */
.L_x_383:
[----:B------:R-:W-:Y:S02]  /*10ba0*/  FSEL R4, R4, RZ, P2 ;  /* 0x000000ff04047208 */ /* 0x000fe40001000000 */
[----:B------:R-:W-:-:S07]  /*10bb0*/  FSEL R5, R3, -QNAN , P2 ;  /* 0xfff8000003057808 */ /* 0x000fce0001000000 */
.L_x_382:
[----:B------:R-:W-:Y:S05]  /*10bc0*/  BSYNC.RECONVERGENT B0 ;  /* 0x0000000000007941 */ /* 0x000fea0003800200 */
.L_x_381:
[----:B------:R-:W-:-:S04]  /*10bd0*/  VIADD R31, R15, 0x1 ;  /* 0x000000010f1f7836 */ /* 0x000fc80000000000 */
[----:B------:R-:W-:-:S05]  /*10be0*/  IMAD.WIDE R30, R31, 0x8, R24 ;  /* 0x000000081f1e7825 */ /* 0x000fca00078e0218 */
[----:B------:R0:W5:Y:S01]  /*10bf0*/  LDG.E.64 R28, desc[UR6][R30.64] ;  /* 0x000000061e1c7981 */ /* 0x000162000c1e1b00 */
[----:B------:R-:W-:Y:S01]  /*10c00*/  UMOV UR8, 0x9999999a ;  /* 0x9999999a00087882 */ /* 0x000fe20000000000 */
[----:B------:R-:W-:Y:S01]  /*10c10*/  UMOV UR9, 0x3fb99999 ;  /* 0x3fb9999900097882 */ /* 0x000fe20000000000 */
[----:B------:R-:W-:Y:S01]  /*10c20*/  BSSY.RECONVERGENT B0, `(.L_x_384) ;  /* 0x000000c000007945 */ /* 0x000fe20003800200 */
[C---:B------:R-:W-:Y:S02]  /*10c30*/  DADD R2, R26.reuse, UR8 ;  /* 0x000000081a027e29 */ /* 0x040fe40008000000 */
[----:B------:R-:W-:-:S08]  /*10c40*/  DSETP.NEU.AND P1, PT, R26, 1, PT ;  /* 0x3ff000001a00742a */ /* 0x000fd00003f2d000 */
[----:B------:R-:W-:-:S04]  /*10c50*/  LOP3.LUT R2, R3, 0x7ff00000, RZ, 0xc0, !PT ;  /* 0x7ff0000003027812 */ /* 0x000fc800078ec0ff */
[----:B------:R-:W-:-:S13]  /*10c60*/  ISETP.NE.AND P0, PT, R2, 0x7ff00000, PT ;  /* 0x7ff000000200780c */ /* 0x000fda0003f05270 */
[----:B0-----:R-:W-:Y:S05]  /*10c70*/  @P0 BRA `(.L_x_385) ;  /* 0x0000000000180947 */ /* 0x001fea0003800000 */
[----:B------:R-:W-:-:S14]  /*10c80*/  DSETP.NAN.AND P0, PT, R26, R26, PT ;  /* 0x0000001a1a00722a */ /* 0x000fdc0003f08000 */
[----:B------:R-:W-:Y:S01]  /*10c90*/  @P0 DADD R4, R26, UR8 ;  /* 0x000000081a040e29 */ /* 0x000fe20008000000 */
[----:B------:R-:W-:Y:S10]  /*10ca0*/  @P0 BRA `(.L_x_385) ;  /* 0x00000000000c0947 */ /* 0x000ff40003800000 */
[----:B------:R-:W-:-:S14]  /*10cb0*/  DSETP.NEU.AND P0, PT, |R26|, +INF , PT ;  /* 0x7ff000001a00742a */ /* 0x000fdc0003f0d200 */
[----:B------:R-:W-:Y:S02]  /*10cc0*/  @!P0 IMAD.MOV.U32 R4, RZ, RZ, 0x0 ;  /* 0x00000000ff048424 */ /* 0x000fe400078e00ff */
[----:B------:R-:W-:-:S07]  /*10cd0*/  @!P0 IMAD.MOV.U32 R5, RZ, RZ, 0x7ff00000 ;  /* 0x7ff00000ff058424 */ /* 0x000fce00078e00ff */
.L_x_385:
[----:B------:R-:W-:Y:S05]  /*10ce0*/  BSYNC.RECONVERGENT B0 ;  /* 0x0000000000007941 */ /* 0x000fea0003800200 */
.L_x_384:
[----:B-----5:R-:W-:Y:S01]  /*10cf0*/  DSETP.NEU.AND P0, PT, R28, RZ, PT ;  /* 0x000000ff1c00722a */ /* 0x020fe20003f0d000 */
[----:B------:R-:W-:Y:S01]  /*10d00*/  FSEL R26, R4, RZ, P1 ;  /* 0x000000ff041a7208 */ /* 0x000fe20000800000 */
[----:B------:R-:W-:Y:S01]  /*10d10*/  BSSY.RECONVERGENT B0, `(.L_x_386) ;  /* 0x0000011000007945 */ /* 0x000fe20003800200 */
[----:B------:R-:W-:-:S06]  /*10d20*/  FSEL R27, R5, 1.875, P1 ;  /* 0x3ff00000051b7808 */ /* 0x000fcc0000800000 */
[----:B------:R-:W-:-:S05]  /*10d30*/  DADD R26, R20, R26 ;  /* 0x00000000141a7229 */ /* 0x000fca000000001a */
[----:B------:R-:W-:Y:S06]  /*10d40*/  @!P0 BRA `(.L_x_387) ;  /* 0x0000000000308947 */ /* 0x000fec0003800000 */
[----:B------:R-:W-:Y:S01]  /*10d50*/  DADD R4, -RZ, |R28| ;  /* 0x00000000ff047229 */ /* 0x000fe2000000051c */
[----:B------:R-:W-:Y:S01]  /*10d60*/  BSSY.RECONVERGENT B1, `(.L_x_388) ;  /* 0x0000007000017945 */ /* 0x000fe20003800200 */
[----:B------:R-:W-:Y:S01]  /*10d70*/  ISETP.GE.AND P2, PT, R29, RZ, PT ;  /* 0x000000ff1d00720c */ /* 0x000fe20003f46270 */
[----:B------:R-:W-:Y:S01]  /*10d80*/  IMAD.MOV.U32 R3, RZ, RZ, 0x3fb99999 ;  /* 0x3fb99999ff037424 */ /* 0x000fe200078e00ff */
[----:B------:R-:W-:-:S06]  /*10d90*/  MOV R2, 0x10dd0 ;  /* 0x00010dd000027802 */ /* 0x000fcc0000000f00 */
[----:B------:R-:W-:Y:S02]  /*10da0*/  IMAD.MOV.U32 R6, RZ, RZ, R4 ;  /* 0x000000ffff067224 */ /* 0x000fe400078e0004 */
[----:B------:R-:W-:-:S07]  /*10db0*/  IMAD.MOV.U32 R4, RZ, RZ, -0x66666666 ;  /* 0x9999999aff047424 */ /* 0x000fce00078e00ff */
[----:B------:R-:W-:Y:S05]  /*10dc0*/  CALL.REL.NOINC `($differential_mutation$__internal_accurate_pow) ;  /* 0x000001b400587944 */ /* 0x000fea0003c00000 */
[----:B------:R-:W-:Y:S05]  /*10dd0*/  BSYNC.RECONVERGENT B1 ;  /* 0x0000000000017941 */ /* 0x000fea0003800200 */
.L_x_388:
[----:B------:R-:W-:Y:S02]  /*10de0*/  FSEL R4, R4, RZ, P2 ;  /* 0x000000ff04047208 */ /* 0x000fe40001000000 */
[----:B------:R-:W-:Y:S01]  /*10df0*/  FSEL R5, R3, -QNAN , P2 ;  /* 0xfff8000003057808 */ /* 0x000fe20001000000 */
[----:B------:R-:W-:Y:S06]  /*10e00*/  BRA `(.L_x_389) ;  /* 0x0000000000047947 */ /* 0x000fec0003800000 */
.L_x_387:
[----:B------:R-:W-:-:S07]  /*10e10*/  CS2R R4, SRZ ;  /* 0x0000000000047805 */ /* 0x000fce000001ff00 */
.L_x_389:
[----:B------:R-:W-:Y:S05]  /*10e20*/  BSYNC.RECONVERGENT B0 ;  /* 0x0000000000007941 */ /* 0x000fea0003800200 */
.L_x_386:
[----:B------:R-:W-:Y:S01]  /*10e30*/  UMOV UR8, 0x9999999a ;  /* 0x9999999a00087882 */ /* 0x000fe20000000000 */
[----:B------:R-:W-:Y:S01]  /*10e40*/  UMOV UR9, 0x3fb99999 ;  /* 0x3fb9999900097882 */ /* 0x000fe20000000000 */
[----:B------:R-:W-:Y:S01]  /*10e50*/  BSSY.RECONVERGENT B0, `(.L_x_390) ;  /* 0x000000d000007945 */ /* 0x000fe20003800200 */
[----:B------:R-:W-:-:S10]  /*10e60*/  DADD R2, R28, UR8 ;  /* 0x000000081c027e29 */ /* 0x000fd40008000000 */
[----:B------:R-:W-:-:S04]  /*10e70*/  LOP3.LUT R2, R3, 0x7ff00000, RZ, 0xc0, !PT ;  /* 0x7ff0000003027812 */ /* 0x000fc800078ec0ff */
[----:B------:R-:W-:-:S13]  /*10e80*/  ISETP.NE.AND P0, PT, R2, 0x7ff00000, PT ;  /* 0x7ff000000200780c */ /* 0x000fda0003f05270 */
[----:B------:R-:W-:Y:S05]  /*10e90*/  @P0 BRA `(.L_x_391) ;  /* 0x0000000000200947 */ /* 0x000fea0003800000 */
[----:B------:R-:W-:-:S14]  /*10ea0*/  DSETP.NAN.AND P0, PT, R28, R28, PT ;  /* 0x0000001c1c00722a */ /* 0x000fdc0003f08000 */
[----:B------:R-:W-:Y:S05]  /*10eb0*/  @P0 BRA `(.L_x_392) ;  /* 0x0000000000140947 */ /* 0x000fea0003800000 */
[----:B------:R-:W-:-:S14]  /*10ec0*/  DSETP.NEU.AND P0, PT, |R28|, +INF , PT ;  /* 0x7ff000001c00742a */ /* 0x000fdc0003f0d200 */
[----:B------:R-:W-:Y:S05]  /*10ed0*/  @P0 BRA `(.L_x_391) ;  /* 0x0000000000100947 */ /* 0x000fea0003800000 */
[----:B------:R-:W-:Y:S01]  /*10ee0*/  IMAD.MOV.U32 R4, RZ, RZ, 0x0 ;  /* 0x00000000ff047424 */ /* 0x000fe200078e00ff */
[----:B------:R-:W-:Y:S01]  /*10ef0*/  MOV R5, 0x7ff00000 ;  /* 0x7ff0000000057802 */ /* 0x000fe20000000f00 */
[----:B------:R-:W-:Y:S06]  /*10f00*/  BRA `(.L_x_391) ;  /* 0x0000000000047947 */ /* 0x000fec0003800000 */
.L_x_392:
[----:B------:R-:W-:-:S11]  /*10f10*/  DADD R4, R28, UR8 ;  /* 0x000000081c047e29 */ /* 0x000fd60008000000 */
.L_x_391:
[----:B------:R-:W-:Y:S05]  /*10f20*/  BSYNC.RECONVERGENT B0 ;  /* 0x0000000000007941 */ /* 0x000fea0003800200 */
.L_x_390:
[----:B------:R-:W2:Y:S01]  /*10f30*/  LDG.E.64 R20, desc[UR6][R30.64+0x8] ;  /* 0x000008061e147981 */ /* 0x000ea2000c1e1b00 */
[----:B------:R-:W-:Y:S01]  /*10f40*/  DSETP.NEU.AND P0, PT, R28, 1, PT ;  /* 0x3ff000001c00742a */ /* 0x000fe20003f0d000 */
[----:B------:R-:W-:Y:S05]  /*10f50*/  BSSY.RECONVERGENT B0, `(.L_x_393) ;  /* 0x0000013000007945 */ /* 0x000fea0003800200 */
[----:B------:R-:W-:Y:S02]  /*10f60*/  FSEL R2, R4, RZ, P0 ;  /* 0x000000ff04027208 */ /* 0x000fe40000000000 */
[----:B------:R-:W-:-:S06]  /*10f70*/  FSEL R3, R5, 1.875, P0 ;  /* 0x3ff0000005037808 */ /* 0x000fcc0000000000 */
[----:B------:R-:W-:Y:S02]  /*10f80*/  DADD R26, R26, R2 ;  /* 0x000000001a1a7229 */ /* 0x000fe40000000002 */
[----:B--2---:R-:W-:-:S14]  /*10f90*/  DSETP.NEU.AND P0, PT, R20, RZ, PT ;  /* 0x000000ff1400722a */ /* 0x004fdc0003f0d000 */
[----:B------:R-:W-:Y:S05]  /*10fa0*/  @!P0 BRA `(.L_x_394) ;  /* 0x0000000000308947 */ /* 0x000fea0003800000 */
        /* <DEDUP_REMOVED lines=9> */
.L_x_395:
[----:B------:R-:W-:Y:S02]  /*11040*/  FSEL R4, R4, RZ, P2 ;  /* 0x000000ff04047208 */ /* 0x000fe40001000000 */
[----:B------:R-:W-:Y:S01]  /*11050*/  FSEL R5, R3, -QNAN , P2 ;  /* 0xfff8000003057808 */ /* 0x000fe20001000000 */
[----:B------:R-:W-:Y:S06]  /*11060*/  BRA `(.L_x_396) ;  /* 0x0000000000047947 */ /* 0x000fec0003800000 */
.L_x_394:
[----:B------:R-:W-:-:S07]  /*11070*/  CS2R R4, SRZ ;  /* 0x0000000000047805 */ /* 0x000fce000001ff00 */
.L_x_396:
[----:B------:R-:W-:Y:S05]  /*11080*/  BSYNC.RECONVERGENT B0 ;  /* 0x0000000000007941 */ /* 0x000fea0003800200 */
.L_x_393:
        /* <DEDUP_REMOVED lines=11> */
[----:B------:R-:W-:Y:S02]  /*11140*/  IMAD.MOV.U32 R4, RZ, RZ, 0x0 ;  /* 0x00000000ff047424 */ /* 0x000fe400078e00ff */
[----:B------:R-:W-:Y:S01]  /*11150*/  IMAD.MOV.U32 R5, RZ, RZ, 0x7ff00000 ;  /* 0x7ff00000ff057424 */ /* 0x000fe200078e00ff */
[----:B------:R-:W-:Y:S06]  /*11160*/  BRA `(.L_x_398) ;  /* 0x0000000000047947 */ /* 0x000fec0003800000 */
.L_x_399:
[----:B------:R-:W-:-:S11]  /*11170*/  DADD R4, R20, UR8 ;  /* 0x0000000814047e29 */ /* 0x000fd60008000000 */
.L_x_398:
[----:B------:R-:W-:Y:S05]  /*11180*/  BSYNC.RECONVERGENT B0 ;  /* 0x0000000000007941 */ /* 0x000fea0003800200 */
.L_x_397:
        /* <DEDUP_REMOVED lines=17> */
.L_x_402:
[----:B------:R-:W-:Y:S02]  /*112a0*/  FSEL R4, R4, RZ, P2 ;  /* 0x000000ff04047208 */ /* 0x000fe40001000000 */
[----:B------:R-:W-:Y:S01]  /*112b0*/  FSEL R5, R3, -QNAN , P2 ;  /* 0xfff8000003057808 */ /* 0x000fe20001000000 */
[----:B------:R-:W-:Y:S06]  /*112c0*/  BRA `(.L_x_403) ;  /* 0x0000000000047947 */ /* 0x000fec0003800000 */
.L_x_401:
[----:B------:R-:W-:-:S07]  /*112d0*/  CS2R R4, SRZ ;  /* 0x0000000000047805 */ /* 0x000fce000001ff00 */
.L_x_403:
[----:B------:R-:W-:Y:S05]  /*112e0*/  BSYNC.RECONVERGENT B0 ;  /* 0x0000000000007941 */ /* 0x000fea0003800200 */
.L_x_400:
        /* <DEDUP_REMOVED lines=14> */
.L_x_406:
[----:B------:R-:W-:-:S11]  /*113d0*/  DADD R4, R30, UR8 ;  /* 0x000000081e047e29 */ /* 0x000fd60008000000 */
.L_x_405:
[----:B------:R-:W-:Y:S05]  /*113e0*/  BSYNC.RECONVERGENT B0 ;  /* 0x0000000000007941 */ /* 0x000fea0003800200 */
.L_x_404:
[----:B------:R-:W-:Y:S01]  /*113f0*/  DSETP.NEU.AND P0, PT, R30, 1, PT ;  /* 0x3ff000001e00742a */ /* 0x000fe20003f0d000 */
[----:B------:R-:W-:Y:S02]  /*11400*/  UIADD3 UR4, UPT, UPT, UR5, 0x2, URZ ;  /* 0x0000000205047890 */ /* 0x000fe4000fffe0ff */
[----:B------:R-:W-:-:S03]  /*11410*/  UIADD3 UR5, UPT, UPT, UR5, 0x4, URZ ;  /* 0x0000000405057890 */ /* 0x000fc6000fffe0ff */
[----:B------:R-:W-:Y:S02]  /*11420*/  FSEL R20, R4, RZ, P0 ;  /* 0x000000ff04147208 */ /* 0x000fe40000000000 */
[----:B------:R-:W-:Y:S02]  /*11430*/  FSEL R21, R5, 1.875, P0 ;  /* 0x3ff0000005157808 */ /* 0x000fe40000000000 */
[----:B------:R-:W-:-:S04]  /*11440*/  ISETP.NE.AND P0, PT, R16, UR4, PT ;  /* 0x0000000410007c0c */ /* 0x000fc8000bf05270 */
[----:B------:R-:W-:-:S09]  /*11450*/  DADD R20, R26, R20 ;  /* 0x000000001a147229 */ /* 0x000fd20000000014 */
[----:B------:R-:W-:Y:S05]  /*11460*/  @P0 BRA `(.L_x_407) ;  /* 0xfffffff4008c0947 */ /* 0x000fea000383ffff */
.L_x_380:
[----:B------:R-:W-:-:S13]  /*11470*/  ISETP.NE.AND P0, PT, R17, RZ, PT ;  /* 0x000000ff1100720c */ /* 0x000fda0003f05270 */
[----:B------:R-:W-:Y:S05]  /*11480*/  @!P0 BRA `(.L_x_379) ;  /* 0x0000000000b88947 */ /* 0x000fea0003800000 */
[----:B-1----:R-:W0:Y:S01]  /*11490*/  LDC.64 R24, c[0x0][0x3f8] ;  /* 0x0000fe00ff187b82 */ /* 0x002e220000000a00 */
[----:B------:R-:W-:-:S05]  /*114a0*/  UMOV UR4, URZ ;  /* 0x000000ff00047c82 */ /* 0x000fca0008000000 */
.L_x_415:
[----:B---34-:R-:W-:-:S04]  /*114b0*/  VIADD R27, R18, UR5 ;  /* 0x00000005121b7c36 */ /* 0x018fc80008000000 */
[----:B0-----:R-:W-:-:S06]  /*114c0*/  IMAD.WIDE R26, R27, 0x8, R24 ;  /* 0x000000081b1a7825 */ /* 0x001fcc00078e0218 */
[----:B------:R-:W2:Y:S01]  /*114d0*/  LDG.E.64 R26, desc[UR6][R26.64] ;  /* 0x000000061a1a7981 */ /* 0x000ea2000c1e1b00 */
[----:B------:R-:W-:Y:S01]  /*114e0*/  UIADD3 UR4, UPT, UPT, UR4, 0x1, URZ ;  /* 0x0000000104047890 */ /* 0x000fe2000fffe0ff */
[----:B------:R-:W-:Y:S05]  /*114f0*/  BSSY.RECONVERGENT B0, `(.L_x_408) ;  /* 0x0000011000007945 */ /* 0x000fea0003800200 */
[----:B------:R-:W-:Y:S01]  /*11500*/  ISETP.NE.AND P2, PT, R17, UR4, PT ;  /* 0x0000000411007c0c */ /* 0x000fe2000bf45270 */
        /* <DEDUP_REMOVED lines=11> */
.L_x_410:
[----:B------:R-:W-:Y:S02]  /*115c0*/  FSEL R4, R4, RZ, P3 ;  /* 0x000000ff04047208 */ /* 0x000fe40001800000 */
[----:B------:R-:W-:Y:S01]  /*115d0*/  FSEL R5, R3, -QNAN , P3 ;  /* 0xfff8000003057808 */ /* 0x000fe20001800000 */
[----:B------:R-:W-:Y:S06]  /*115e0*/  BRA `(.L_x_411) ;  /* 0x0000000000047947 */ /* 0x000fec0003800000 */
.L_x_409:
[----:B------:R-:W-:-:S07]  /*115f0*/  CS2R R4, SRZ ;  /* 0x0000000000047805 */ /* 0x000fce000001ff00 */
.L_x_411:
[----:B------:R-:W-:Y:S05]  /*11600*/  BSYNC.RECONVERGENT B0 ;  /* 0x0000000000007941 */ /* 0x000fea0003800200 */
.L_x_408:
        /* <DEDUP_REMOVED lines=14> */
.L_x_414:
[----:B------:R-:W-:-:S11]  /*116f0*/  DADD R4, R26, UR8 ;  /* 0x000000081a047e29 */ /* 0x000fd60008000000 */
.L_x_413:
[----:B------:R-:W-:Y:S05]  /*11700*/  BSYNC.RECONVERGENT B0 ;  /* 0x0000000000007941 */ /* 0x000fea0003800200 */
.L_x_412:
[----:B------:R-:W-:Y:S01]  /*11710*/  DSETP.NEU.AND P0, PT, R26, 1, PT ;  /* 0x3ff000001a00742a */ /* 0x000fe20003f0d000 */
[----:B------:R-:W-:-:S05]  /*11720*/  UIADD3 UR5, UPT, UPT, UR5, 0x1, URZ ;  /* 0x0000000105057890 */ /* 0x000fca000fffe0ff */
[----:B------:R-:W-:Y:S02]  /*11730*/  FSEL R2, R4, RZ, P0 ;  /* 0x000000ff04027208 */ /* 0x000fe40000000000 */
[----:B------:R-:W-:-:S06]  /*11740*/  FSEL R3, R5, 1.875, P0 ;  /* 0x3ff0000005037808 */ /* 0x000fcc0000000000 */
[----:B------:R-:W-:Y:S01]  /*11750*/  DADD R20, R20, R2 ;  /* 0x0000000014147229 */ /* 0x000fe20000000002 */
[----:B------:R-:W-:Y:S10]  /*11760*/  @P2 BRA `(.L_x_415) ;  /* 0xfffffffc00502947 */ /* 0x000ff4000383ffff */
.L_x_379:
[----:B------:R-:W2:Y:S01]  /*11770*/  LDC.64 R2, c[0x0][0x3f8] ;  /* 0x0000fe00ff027b82 */ /* 0x000ea20000000a00 */
[----:B------:R-:W-:-:S04]  /*11780*/  IMAD R19, R19, R14, RZ ;  /* 0x0000000e13137224 */ /* 0x000fc800078e02ff */
[----:B--2---:R-:W-:-:S05]  /*11790*/  IMAD.WIDE R2, R19, 0x8, R2 ;  /* 0x0000000813027825 */ /* 0x004fca00078e0202 */
[----:B------:R-:W2:Y:S01]  /*117a0*/  LDG.E.64 R4, desc[UR6][R2.64+0x8] ;  /* 0x0000080602047981 */ /* 0x000ea2000c1e1b00 */
[C---:B-1----:R-:W-:Y:S01]  /*117b0*/  DADD R24, R20.reuse, 1 ;  /* 0x3ff0000014187429 */ /* 0x042fe20000000000 */
[----:B---34-:R-:W-:Y:S02]  /*117c0*/  IMAD.MOV.U32 R6, RZ, RZ, 0x1 ;  /* 0x00000001ff067424 */ /* 0x018fe400078e00ff */
[----:B------:R1:W5:Y:S01]  /*117d0*/  LDG.E.64 R30, desc[UR6][R2.64] ;  /* 0x00000006021e7981 */ /* 0x000362000c1e1b00 */
[----:B------:R-:W-:Y:S01]  /*117e0*/  DADD R20, R20, R20 ;  /* 0x0000000014147229 */ /* 0x000fe20000000014 */
[----:B------:R-:W-:Y:S01]  /*117f0*/  BSSY.RECONVERGENT B1, `(.L_x_416) ;  /* 0x0000016000017945 */ /* 0x000fe20003800200 */
[----:B------:R-:W0:Y:S02]  /*11800*/  MUFU.RCP64H R7, R25 ;  /* 0x0000001900077308 */ /* 0x000e240000001800 */
[----:B0-----:R-:W-:-:S08]  /*11810*/  DFMA R8, -R24, R6, 1 ;  /* 0x3ff000001808742b */ /* 0x001fd00000000106 */
[----:B------:R-:W-:-:S08]  /*11820*/  DFMA R8, R8, R8, R8 ;  /* 0x000000080808722b */ /* 0x000fd00000000008 */
[----:B------:R-:W-:-:S08]  /*11830*/  DFMA R8, R6, R8, R6 ;  /* 0x000000080608722b */ /* 0x000fd00000000006 */
[----:B------:R-:W-:-:S08]  /*11840*/  DFMA R6, -R24, R8, 1 ;  /* 0x3ff000001806742b */ /* 0x000fd00000000108 */
[----:B------:R-:W-:Y:S02]  /*11850*/  DFMA R6, R8, R6, R8 ;  /* 0x000000060806722b */ /* 0x000fe40000000008 */
[----:B--2---:R-:W-:-:S08]  /*11860*/  DFMA R4, R4, R20, 1 ;  /* 0x3ff000000404742b */ /* 0x004fd00000000014 */
[----:B------:R-:W-:Y:S02]  /*11870*/  DMUL R26, R4, R6 ;  /* 0x00000006041a7228 */ /* 0x000fe40000000000 */
[----:B------:R-:W-:-:S06]  /*11880*/  FSETP.GEU.AND P1, PT, |R5|, 6.5827683646048100446e-37, PT ;  /* 0x036000000500780b */ /* 0x000fcc0003f2e200 */
[----:B-1----:R-:W-:-:S08]  /*11890*/  DFMA R2, -R24, R26, R4 ;  /* 0x0000001a1802722b */ /* 0x002fd00000000104 */
[----:B------:R-:W-:-:S10]  /*118a0*/  DFMA R26, R6, R2, R26 ;  /* 0x00000002061a722b */ /* 0x000fd4000000001a */
[----:B------:R-:W-:-:S05]  /*118b0*/  FFMA R2, RZ, R25, R27 ;  /* 0x00000019ff027223 */ /* 0x000fca000000001b */
[----:B------:R-:W-:-:S13]  /*118c0*/  FSETP.GT.AND P0, PT, |R2|, 1.469367938527859385e-39, PT ;  /* 0x001000000200780b */ /* 0x000fda0003f04200 */
[----:B------:R-:W-:Y:S05]  /*118d0*/  @P0 BRA P1, `(.L_x_417) ;  /* 0x00000000001c0947 */ /* 0x000fea0000800000 */
[----:B------:R-:W-:Y:S01]  /*118e0*/  IMAD.MOV.U32 R8, RZ, RZ, R4 ;  /* 0x000000ffff087224 */ /* 0x000fe200078e0004 */
[----:B------:R-:W-:Y:S01]  /*118f0*/  MOV R3, R25 ;  /* 0x0000001900037202 */ /* 0x000fe20000000f00 */
[----:B------:R-:W-:Y:S01]  /*11900*/  IMAD.MOV.U32 R2, RZ, RZ, R24 ;  /* 0x000000ffff027224 */ /* 0x000fe200078e0018 */
[----:B------:R-:W-:-:S07]  /*11910*/  MOV R4, 0x11930 ;  /* 0x0001193000047802 */ /* 0x000fce0000000f00 */
[----:B-----5:R-:W-:Y:S05]  /*11920*/  CALL.REL.NOINC `($__internal_4_$__cuda_sm20_div_rn_f64_full) ;  /* 0x000001a0003c7944 */ /* 0x020fea0003c00000 */
[----:B------:R-:W-:Y:S02]  /*11930*/  IMAD.MOV.U32 R26, RZ, RZ, R2 ;  /* 0x000000ffff1a7224 */ /* 0x000fe400078e0002 */
[----:B------:R-:W-:-:S07]  /*11940*/  IMAD.MOV.U32 R27, RZ, RZ, R3 ;  /* 0x000000ffff1b7224 */ /* 0x000fce00078e0003 */
.L_x_417:
[----:B------:R-:W-:Y:S05]  /*11950*/  BSYNC.RECONVERGENT B1 ;  /* 0x0000000000017941 */ /* 0x000fea0003800200 */
.L_x_416:
[----:B------:R-:W-:Y:S01]  /*11960*/  UMOV UR4, 0xfc8b007a ;  /* 0xfc8b007a00047882 */ /* 0x000fe20000000000 */
[----:B------:R-:W-:Y:S01]  /*11970*/  UMOV UR5, 0x3ff921fa ;  /* 0x3ff921fa00057882 */ /* 0x000fe20000000000 */
[----:B------:R-:W-:Y:S01]  /*11980*/  BSSY.RECONVERGENT B2, `(.L_x_418) ;  /* 0x000001f000027945 */ /* 0x000fe20003800200 */
[----:B-----5:R-:W-:-:S08]  /*11990*/  DMUL R30, R30, UR4 ;  /* 0x000000041e1e7c28 */ /* 0x020fd00008000000 */
        /* <DEDUP_REMOVED lines=27> */
.L_x_421:
[----:B------:R-:W-:Y:S05]  /*11b50*/  BSYNC.RECONVERGENT B3 ;  /* 0x0000000000037941 */ /* 0x000fea0003800200 */
.L_x_420:
[----:B------:R-:W-:-:S07]  /*11b60*/  VIADD R8, R8, 0x1 ;  /* 0x0000000108087836 */ /* 0x000fce0000000000 */
.L_x_419:
[----:B------:R-:W-:Y:S05]  /*11b70*/  BSYNC.RECONVERGENT B2 ;  /* 0x0000000000027941 */ /* 0x000fea0003800200 */
.L_x_418:
        /* <DEDUP_REMOVED lines=21> */
[----:B------:R-:W-:Y:S01]  /*11cd0*/  @!P1 IMAD.MOV.U32 R15, RZ, RZ, 0x1 ;  /* 0x00000001ff0f9424 */ /* 0x000fe200078e00ff */
        /* <DEDUP_REMOVED lines=39> */
.L_x_425:
[----:B------:R-:W-:Y:S05]  /*11f50*/  BSYNC.RECONVERGENT B3 ;  /* 0x0000000000037941 */ /* 0x000fea0003800200 */
.L_x_424:
[----:B------:R-:W-:-:S07]  /*11f60*/  VIADD R15, R8, 0x1 ;  /* 0x00000001080f7836 */ /* 0x000fce0000000000 */
.L_x_423:
[----:B------:R-:W-:Y:S05]  /*11f70*/  BSYNC.RECONVERGENT B2 ;  /* 0x0000000000027941 */ /* 0x000fea0003800200 */
.L_x_422:
        /* <DEDUP_REMOVED lines=59> */
.L_x_427:
[----:B------:R-:W-:Y:S05]  /*12330*/  BSYNC.RECONVERGENT B2 ;  /* 0x0000000000027941 */ /* 0x000fea0003800200 */
.L_x_426:
        /* <DEDUP_REMOVED lines=9> */
[----:B------:R-:W-:Y:S01]  /*123d0*/  DMUL R26, R2, R2 ;  /* 0x00000002021a7228 */ /* 0x000fe20000000000 */
[----:B------:R-:W-:Y:S01]  /*123e0*/  MOV R34, 0x20fd8164 ;  /* 0x20fd816400227802 */ /* 0x000fe20000000f00 */
        /* <DEDUP_REMOVED lines=45> */
[----:B0-----:R-:W-:Y:S05]  /*126c0*/  CALL.REL.NOINC `($differential_mutation$__internal_trig_reduction_slowpathd) ;  /* 0x000001a400dc7944 */ /* 0x001fea0003c00000 */
[----:B------:R-:W-:Y:S02]  /*126d0*/  IMAD.MOV.U32 R2, RZ, RZ, R6 ;  /* 0x000000ffff027224 */ /* 0x000fe400078e0006 */
[----:B------:R-:W-:-:S07]  /*126e0*/  IMAD.MOV.U32 R3, RZ, RZ, R7 ;  /* 0x000000ffff037224 */ /* 0x000fce00078e0007 */
.L_x_429:
[----:B------:R-:W-:Y:S05]  /*126f0*/  BSYNC.RECONVERGENT B2 ;  /* 0x0000000000027941 */ /* 0x000fea0003800200 */
.L_x_428:
        /* <DEDUP_REMOVED lines=9> */
[----:B------:R-:W-:Y:S01]  /*12790*/  DMUL R26, R2, R2 ;  /* 0x00000002021a7228 */ /* 0x000fe20000000000 */
[----:B------:R-:W-:-:S02]  /*127a0*/  MOV R30, 0x20fd8164 ;  /* 0x20fd8164001e7802 */ /* 0x000fc40000000f00 */
        /* <DEDUP_REMOVED lines=22> */
.L_x_378:
[----:B-----5:R-:W-:-:S13]  /*12910*/  ISETP.NE.AND P0, PT, R15, 0x7, PT ;  /* 0x000000070f00780c */ /* 0x020fda0003f05270 */
[----:B------:R-:W-:Y:S05]  /*12920*/  @P0 BRA `(.L_x_430) ;  /* 0x0000001000f80947 */ /* 0x000fea0003800000 */
[----:B-1-34-:R-:W1:Y:S02]  /*12930*/  LDC.64 R6, c[0x0][0x3a8] ;  /* 0x0000ea00ff067b82 */ /* 0x01ae640000000a00 */
[----:B-1----:R-:W3:Y:S01]  /*12940*/  LDG.E R6, desc[UR6][R6.64] ;  /* 0x0000000606067981 */ /* 0x002ee2000c1e1900 */
[----:B0-2---:R-:W-:Y:S02]  /*12950*/  CS2R R8, SRZ ;  /* 0x0000000000087805 */ /* 0x005fe4000001ff00 */
[----:B---3--:R-:W-:-:S13]  /*12960*/  ISETP.GE.AND P0, PT, R6, 0x3, PT ;  /* 0x000000030600780c */ /* 0x008fda0003f06270 */
[----:B------:R-:W-:Y:S05]  /*12970*/  @!P0 BRA `(.L_x_431) ;  /* 0x0000000400a48947 */ /* 0x000fea0003800000 */
[C---:B------:R-:W-:Y:S01]  /*12980*/  ISETP.GE.U32.AND P0, PT, R6.reuse, 0x12, PT ;  /* 0x000000120600780c */ /* 0x040fe20003f06070 */
[C---:B------:R-:W-:Y:S01]  /*12990*/  VIADD R2, R6.reuse, 0xfffffffe ;  /* 0xfffffffe06027836 */ /* 0x040fe20000000000 */
[----:B------:R-:W-:Y:S01]  /*129a0*/  UMOV UR5, 0x2 ;  /* 0x0000000200057882 */ /* 0x000fe20000000000 */
[----:B------:R-:W-:Y:S01]  /*129b0*/  IMAD R3, R6, R14, RZ ;  /* 0x0000000e06037224 */ /* 0x000fe200078e02ff */
[----:B------:R-:W-:Y:S02]  /*129c0*/  CS2R R8, SRZ ;  /* 0x0000000000087805 */ /* 0x000fe4000001ff00 */
[----:B------:R-:W-:-:S07]  /*129d0*/  LOP3.LUT R15, R2, 0xf, RZ, 0xc0, !PT ;  /* 0x0000000f020f7812 */ /* 0x000fce00078ec0ff */
[----:B------:R-:W-:Y:S05]  /*129e0*/  @!P0 BRA `(.L_x_432) ;  /* 0x0000000000ac8947 */ /* 0x000fea0003800000 */
[----:B------:R-:W-:Y:S02]  /*129f0*/  LOP3.LUT R7, R2, 0xfffffff0, RZ, 0xc0, !PT ;  /* 0xfffffff002077812 */ /* 0x000fe400078ec0ff */
[----:B------:R-:W-:Y:S01]  /*12a00*/  CS2R R8, SRZ ;  /* 0x0000000000087805 */ /* 0x000fe2000001ff00 */
[----:B------:R-:W-:-:S06]  /*12a10*/  UMOV UR4, 0x2 ;  /* 0x0000000200047882 */ /* 0x000fcc0000000000 */
.L_x_433:
[----:B------:R-:W0:Y:S01]  /*12a20*/  LDC.64 R40, c[0x0][0x3f8] ;  /* 0x0000fe00ff287b82 */ /* 0x000e220000000a00 */
[----:B------:R-:W-:-:S04]  /*12a30*/  VIADD R5, R3, UR4 ;  /* 0x0000000403057c36 */ /* 0x000fc80008000000 */
[----:B0-----:R-:W-:-:S05]  /*12a40*/  IMAD.WIDE.U32 R40, R5, 0x8, R40 ;  /* 0x0000000805287825 */ /* 0x001fca00078e0028 */
[----:B------:R-:W2:Y:S04]  /*12a50*/  LDG.E.64 R4, desc[UR6][R40.64] ;  /* 0x0000000628047981 */ /* 0x000ea8000c1e1b00 */
[----:B------:R-:W3:Y:S04]  /*12a60*/  LDG.E.64 R36, desc[UR6][R40.64+0x8] ;  /* 0x0000080628247981 */ /* 0x000ee8000c1e1b00 */
[----:B------:R-:W4:Y:S04]  /*12a70*/  LDG.E.64 R38, desc[UR6][R40.64+0x10] ;  /* 0x0000100628267981 */ /* 0x000f28000c1e1b00 */
[----:B------:R-:W5:Y:S04]  /*12a80*/  LDG.E.64 R34, desc[UR6][R40.64+0x18] ;  /* 0x0000180628227981 */ /* 0x000f68000c1e1b00 */
        /* <DEDUP_REMOVED lines=8> */
[----:B------:R-:W5:Y:S01]  /*12b10*/  LDG.E.64 R16, desc[UR6][R40.64+0x60] ;  /* 0x0000600628107981 */ /* 0x000f62000c1e1b00 */
[----:B--2---:R-:W-:-:S03]  /*12b20*/  DADD R4, R4, R8 ;  /* 0x0000000004047229 */ /* 0x004fc60000000008 */
[----:B------:R-:W2:Y:S05]  /*12b30*/  LDG.E.64 R8, desc[UR6][R40.64+0x68] ;  /* 0x0000680628087981 */ /* 0x000eaa000c1e1b00 */
[----:B---3--:R-:W-:Y:S02]  /*12b40*/  DADD R36, R4, R36 ;  /* 0x0000000004247229 */ /* 0x008fe40000000024 */
[----:B------:R-:W3:Y:S04]  /*12b50*/  LDG.E.64 R4, desc[UR6][R40.64+0x70] ;  /* 0x0000700628047981 */ /* 0x000ee8000c1e1b00 */
[----:B------:R-:W3:Y:S02]  /*12b60*/  LDG.E.64 R40, desc[UR6][R40.64+0x78] ;  /* 0x0000780628287981 */ /* 0x000ee4000c1e1b00 */
[----:B----4-:R-:W-:Y:S01]  /*12b70*/  DADD R36, R36, R38 ;  /* 0x0000000024247229 */ /* 0x010fe20000000026 */
[----:B------:R-:W-:-:S02]  /*12b80*/  UIADD3 UR5, UPT, UPT, UR4, 0xe, URZ ;  /* 0x0000000e04057890 */ /* 0x000fc4000fffe0ff */
[----:B------:R-:W-:-:S04]  /*12b90*/  UIADD3 UR4, UPT, UPT, UR4, 0x10, URZ ;  /* 0x0000001004047890 */ /* 0x000fc8000fffe0ff */
[----:B------:R-:W-:Y:S01]  /*12ba0*/  ISETP.NE.AND P0, PT, R7, UR5, PT ;  /* 0x0000000507007c0c */ /* 0x000fe2000bf05270 */
[----:B-----5:R-:W-:-:S08]  /*12bb0*/  DADD R34, R36, R34 ;  /* 0x0000000024227229 */ /* 0x020fd00000000022 */
[----:B------:R-:W-:-:S08]  /*12bc0*/  DADD R32, R34, R32 ;  /* 0x0000000022207229 */ /* 0x000fd00000000020 */
        /* <DEDUP_REMOVED lines=8> */
[----:B--2---:R-:W-:-:S08]  /*12c50*/  DADD R8, R16, R8 ;  /* 0x0000000010087229 */ /* 0x004fd00000000008 */
[----:B---3--:R-:W-:-:S08]  /*12c60*/  DADD R8, R8, R4 ;  /* 0x0000000008087229 */ /* 0x008fd00000000004 */
[----:B------:R-:W-:Y:S01]  /*12c70*/  DADD R8, R8, R40 ;  /* 0x0000000008087229 */ /* 0x000fe20000000028 */
[----:B------:R-:W-:Y:S10]  /*12c80*/  @P0 BRA `(.L_x_433) ;  /* 0xfffffffc00640947 */ /* 0x000ff4000383ffff */
[----:B------:R-:W-:-:S05]  /*12c90*/  UMOV UR5, UR4 ;  /* 0x0000000400057c82 */ /* 0x000fca0008000000 */
.L_x_432:
[----:B------:R-:W-:-:S13]  /*12ca0*/  ISETP.NE.AND P0, PT, R15, RZ, PT ;  /* 0x000000ff0f00720c */ /* 0x000fda0003f05270 */
[----:B------:R-:W-:Y:S05]  /*12cb0*/  @!P0 BRA `(.L_x_434) ;  /* 0x0000000000d08947 */ /* 0x000fea0003800000 */
[----:B------:R-:W-:Y:S02]  /*12cc0*/  ISETP.GE.U32.AND P0, PT, R15, 0x8, PT ;  /* 0x000000080f00780c */ /* 0x000fe40003f06070 */
[----:B------:R-:W-:-:S04]  /*12cd0*/  LOP3.LUT R7, R2, 0x7, RZ, 0xc0, !PT ;  /* 0x0000000702077812 */ /* 0x000fc800078ec0ff */
[----:B------:R-:W-:-:S07]  /*12ce0*/  ISETP.NE.AND P1, PT, R7, RZ, PT ;  /* 0x000000ff0700720c */ /* 0x000fce0003f25270 */
[----:B------:R-:W-:Y:S06]  /*12cf0*/  @!P0 BRA `(.L_x_435) ;  /* 0x0000000000508947 */ /* 0x000fec0003800000 */
[----:B------:R-:W0:Y:S01]  /*12d00*/  LDC.64 R20, c[0x0][0x3f8] ;  /* 0x0000fe00ff147b82 */ /* 0x000e220000000a00 */
[----:B------:R-:W-:-:S04]  /*12d10*/  VIADD R5, R3, UR5 ;  /* 0x0000000503057c36 */ /* 0x000fc80008000000 */
        /* <DEDUP_REMOVED lines=9> */
[----:B------:R-:W-:Y:S01]  /*12db0*/  UIADD3 UR5, UPT, UPT, UR5, 0x8, URZ ;  /* 0x0000000805057890 */ /* 0x000fe2000fffe0ff */
[----:B--2---:R-:W-:-:S08]  /*12dc0*/  DADD R22, R8, R22 ;  /* 0x0000000008167229 */ /* 0x004fd00000000016 */
[----:B---3--:R-:W-:-:S08]  /*12dd0*/  DADD R22, R22, R24 ;  /* 0x0000000016167229 */ /* 0x008fd00000000018 */
[----:B----4-:R-:W-:-:S08]  /*12de0*/  DADD R22, R22, R26 ;  /* 0x0000000016167229 */ /* 0x010fd0000000001a */
[----:B-----5:R-:W-:-:S08]  /*12df0*/  DADD R22, R22, R28 ;  /* 0x0000000016167229 */ /* 0x020fd0000000001c */
[----:B------:R-:W-:-:S08]  /*12e00*/  DADD R22, R22, R30 ;  /* 0x0000000016167229 */ /* 0x000fd0000000001e */
[----:B------:R-:W-:-:S08]  /*12e10*/  DADD R18, R22, R18 ;  /* 0x0000000016127229 */ /* 0x000fd00000000012 */
[----:B------:R-:W-:-:S08]  /*12e20*/  DADD R4, R18, R4 ;  /* 0x0000000012047229 */ /* 0x000fd00000000004 */
[----:B------:R-:W-:-:S11]  /*12e30*/  DADD R8, R4, R16 ;  /* 0x0000000004087229 */ /* 0x000fd60000000010 */
.L_x_435:
        /* <DEDUP_REMOVED lines=11> */
[----:B------:R-:W5:Y:S01]  /*12ef0*/  LDG.E.64 R22, desc[UR6][R4.64+0x18] ;  /* 0x0000180604167981 */ /* 0x000f62000c1e1b00 */
[----:B------:R-:W-:Y:S01]  /*12f00*/  UIADD3 UR5, UPT, UPT, UR5, 0x4, URZ ;  /* 0x0000000405057890 */ /* 0x000fe2000fffe0ff */
[----:B--2---:R-:W-:-:S08]  /*12f10*/  DADD R16, R8, R16 ;  /* 0x0000000008107229 */ /* 0x004fd00000000010 */
[----:B---3--:R-:W-:-:S08]  /*12f20*/  DADD R16, R16, R18 ;  /* 0x0000000010107229 */ /* 0x008fd00000000012 */
[----:B----4-:R-:W-:-:S08]  /*12f30*/  DADD R16, R16, R20 ;  /* 0x0000000010107229 */ /* 0x010fd00000000014 */
[----:B-----5:R-:W-:-:S11]  /*12f40*/  DADD R8, R16, R22 ;  /* 0x0000000010087229 */ /* 0x020fd60000000016 */
.L_x_436:
[----:B------:R-:W-:Y:S05]  /*12f50*/  @!P1 BRA `(.L_x_434) ;  /* 0x0000000000289947 */ /* 0x000fea0003800000 */
[----:B------:R-:W0:Y:S01]  /*12f60*/  LDC.64 R16, c[0x0][0x3f8] ;  /* 0x0000fe00ff107b82 */ /* 0x000e220000000a00 */
[----:B------:R-:W-:-:S05]  /*12f70*/  UMOV UR4, URZ ;  /* 0x000000ff00047c82 */ /* 0x000fca0008000000 */
.L_x_437:
[----:B------:R-:W-:-:S04]  /*12f80*/  VIADD R5, R3, UR5 ;  /* 0x0000000503057c36 */ /* 0x000fc80008000000 */
[----:B0-----:R-:W-:-:S06]  /*12f90*/  IMAD.WIDE R4, R5, 0x8, R16 ;  /* 0x0000000805047825 */ /* 0x001fcc00078e0210 */
[----:B------:R-:W2:Y:S01]  /*12fa0*/  LDG.E.64 R4, desc[UR6][R4.64] ;  /* 0x0000000604047981 */ /* 0x000ea2000c1e1b00 */
[----:B------:R-:W-:Y:S02]  /*12fb0*/  UIADD3 UR4, UPT, UPT, UR4, 0x1, URZ ;  /* 0x0000000104047890 */ /* 0x000fe4000fffe0ff */
[----:B------:R-:W-:-:S04]  /*12fc0*/  UIADD3 UR5, UPT, UPT, UR5, 0x1, URZ ;  /* 0x0000000105057890 */ /* 0x000fc8000fffe0ff */
[----:B------:R-:W-:Y:S01]  /*12fd0*/  ISETP.NE.AND P0, PT, R2, UR4, PT ;  /* 0x0000000402007c0c */ /* 0x000fe2000bf05270 */
[----:B--2---:R-:W-:-:S12]  /*12fe0*/  DADD R8, R4, R8 ;  /* 0x0000000004087229 */ /* 0x004fd80000000008 */
[----:B------:R-:W-:Y:S05]  /*12ff0*/  @P0 BRA `(.L_x_437) ;  /* 0xfffffffc00e00947 */ /* 0x000fea000383ffff */
.L_x_434:
[----:B------:R-:W-:-:S11]  /*13000*/  DMUL R8, R8, 9 ;  /* 0x4022000008087828 */ /* 0x000fd60000000000 */
.L_x_431:
[----:B------:R-:W-:Y:S01]  /*13010*/  VIADD R16, R6, 0xfffffffe ;  /* 0xfffffffe06107836 */ /* 0x000fe20000000000 */
[----:B------:R-:W-:Y:S01]  /*13020*/  FSETP.GEU.AND P1, PT, |R9|, 6.5827683646048100446e-37, PT ;  /* 0x036000000900780b */ /* 0x000fe20003f2e200 */
[----:B------:R-:W-:Y:S01]  /*13030*/  IMAD.MOV.U32 R2, RZ, RZ, 0x1 ;  /* 0x00000001ff027424 */ /* 0x000fe200078e00ff */
[----:B------:R-:W-:Y:S03]  /*13040*/  BSSY.RECONVERGENT B1, `(.L_x_438) ;  /* 0x0000013000017945 */ /* 0x000fe60003800200 */
[----:B------:R-:W0:Y:S08]  /*13050*/  I2F.F64 R16, R16 ;  /* 0x0000001000107312 */ /* 0x000e300000201c00 */
[----:B0-----:R-:W0:Y:S02]  /*13060*/  MUFU.RCP64H R3, R17 ;  /* 0x0000001100037308 */ /* 0x001e240000001800 */
        /* <DEDUP_REMOVED lines=14> */
[----:B------:R-:W-:-:S07]  /*13150*/  IMAD.MOV.U32 R3, RZ, RZ, R17 ;  /* 0x000000ffff037224 */ /* 0x000fce00078e0011 */
[----:B------:R-:W-:Y:S05]  /*13160*/  CALL.REL.NOINC `($__internal_4_$__cuda_sm20_div_rn_f64_full) ;  /* 0x00000188002c7944 */ /* 0x000fea0003c00000 */
.L_x_439:
[----:B------:R-:W-:Y:S05]  /*13170*/  BSYNC.RECONVERGENT B1 ;  /* 0x0000000000017941 */ /* 0x000fea0003800200 */
.L_x_438:
[----:B------:R-:W0:Y:S01]  /*13180*/  LDC.64 R28, c[0x0][0x3f8] ;  /* 0x0000fe00ff1c7b82 */ /* 0x000e220000000a00 */
[----:B------:R-:W-:-:S04]  /*13190*/  IMAD R25, R6, R14, RZ ;  /* 0x0000000e06197224 */ /* 0x000fc800078e02ff */
[----:B0-----:R-:W-:-:S06]  /*131a0*/  IMAD.WIDE R24, R25, 0x8, R28 ;  /* 0x0000000819187825 */ /* 0x001fcc00078e021c */
[----:B------:R-:W2:Y:S01]  /*131b0*/  LDG.E.64 R24, desc[UR6][R24.64] ;  /* 0x0000000618187981 */ /* 0x000ea2000c1e1b00 */
[----:B------:R-:W0:Y:S03]  /*131c0*/  LDC.64 R4, c[0x0][0x3a8] ;  /* 0x0000ea00ff047b82 */ /* 0x000e260000000a00 */
[----:B--2---:R1:W-:Y:S04]  /*131d0*/  STG.E.64 desc[UR6][R12.64], R24 ;  /* 0x000000180c007986 */ /* 0x0043e8000c101b06 */
[----:B0-----:R-:W2:Y:S02]  /*131e0*/  LDG.E R5, desc[UR6][R4.64] ;  /* 0x0000000604057981 */ /* 0x001ea4000c1e1900 */
[----:B--2---:R-:W-:-:S04]  /*131f0*/  IMAD R7, R5, R14, RZ ;  /* 0x0000000e05077224 */ /* 0x004fc800078e02ff */
[----:B------:R-:W-:-:S06]  /*13200*/  IMAD.WIDE R28, R7, 0x8, R28 ;  /* 0x00000008071c7825 */ /* 0x000fcc00078e021c */
[----:B------:R-:W2:Y:S01]  /*13210*/  LDG.E.64 R28, desc[UR6][R28.64+0x8] ;  /* 0x000008061c1c7981 */ /* 0x000ea2000c1e1b00 */
[----:B------:R-:W-:Y:S01]  /*13220*/  UMOV UR4, 0x7f3321d2 ;  /* 0x7f3321d200047882 */ /* 0x000fe20000000000 */
[----:B------:R-:W-:Y:S01]  /*13230*/  UMOV UR5, 0x4022d97c ;  /* 0x4022d97c00057882 */ /* 0x000fe20000000000 */
[----:B------:R-:W-:Y:S01]  /*13240*/  DADD R26, R2, 1 ;  /* 0x3ff00000021a7429 */ /* 0x000fe20000000000 */
[----:B------:R-:W-:Y:S01]  /*13250*/  BSSY.RECONVERGENT B2, `(.L_x_440) ;  /* 0x000001d000027945 */ /* 0x000fe20003800200 */
[----:B------:R-:W-:-:S06]  /*13260*/  DMUL R6, R24, UR4 ;  /* 0x0000000418067c28 */ /* 0x000fcc0008000000 */
[----:B------:R-:W-:Y:S02]  /*13270*/  DADD R26, R26, 1 ;  /* 0x3ff000001a1a7429 */ /* 0x000fe40000000000 */
[----:B------:R-:W-:-:S14]  /*13280*/  DSETP.NEU.AND P0, PT, |R6|, +INF , PT ;  /* 0x7ff000000600742a */ /* 0x000fdc0003f0d200 */
[----:B------:R-:W-:Y:S01]  /*13290*/  @!P0 DMUL R2, RZ, R6 ;  /* 0x00000006ff028228 */ /* 0x000fe20000000000 */
[----:B------:R-:W-:Y:S01]  /*132a0*/  @!P0 IMAD.MOV.U32 R8, RZ, RZ, RZ ;  /* 0x000000ffff088224 */ /* 0x000fe200078e00ff */
[----:B--2---:R1:W-:Y:S01]  /*132b0*/  STG.E.64 desc[UR6][R12.64+0x8], R28 ;  /* 0x0000081c0c007986 */ /* 0x0043e2000c101b06 */
[----:B------:R-:W-:Y:S08]  /*132c0*/  @!P0 BRA `(.L_x_441) ;  /* 0x0000000000548947 */ /* 0x000ff00003800000 */
        /* <DEDUP_REMOVED lines=18> */
[----:B-1----:R-:W-:Y:S05]  /*133f0*/  CALL.REL.NOINC `($differential_mutation$__internal_trig_reduction_slowpathd) ;  /* 0x0000019800907944 */ /* 0x002fea0003c00000 */
[----:B------:R-:W-:Y:S02]  /*13400*/  IMAD.MOV.U32 R2, RZ, RZ, R6 ;  /* 0x000000ffff027224 */ /* 0x000fe400078e0006 */
[----:B------:R-:W-:-:S07]  /*13410*/  IMAD.MOV.U32 R3, RZ, RZ, R7 ;  /* 0x000000ffff037224 */ /* 0x000fce00078e0007 */
.L_x_441:
[----:B------:R-:W-:Y:S05]  /*13420*/  BSYNC.RECONVERGENT B2 ;  /* 0x0000000000027941 */ /* 0x000fea0003800200 */
.L_x_440:
[----:B------:R-:W0:Y:S01]  /*13430*/  LDCU.64 UR4, c[0x4][0x1e0] ;  /* 0x01003c00ff0477ac */ /* 0x000e220008000a00 */
[----:B------:R-:W-:-:S05]  /*13440*/  IMAD.SHL.U32 R4, R8, 0x40, RZ ;  /* 0x0000004008047824 */ /* 0x000fca00078e00ff */
[----:B------:R-:W-:-:S04]  /*13450*/  LOP3.LUT R4, R4, 0x40, RZ, 0xc0, !PT ;  /* 0x0000004004047812 */ /* 0x000fc800078ec0ff */
[----:B0-----:R-:W-:-:S05]  /*13460*/  IADD3 R34, P0, PT, R4, UR4, RZ ;  /* 0x0000000404227c10 */ /* 0x001fca000ff1e0ff */
[----:B------:R-:W-:-:S05]  /*13470*/  IMAD.X R35, RZ, RZ, UR5, P0 ;  /* 0x00000005ff237e24 */ /* 0x000fca00080e06ff */
[----:B------:R-:W2:Y:S04]  /*13480*/  LDG.E.128.CONSTANT R4, desc[UR6][R34.64] ;  /* 0x0000000622047981 */ /* 0x000ea8000c1e9d00 */
[----:B------:R-:W3:Y:S04]  /*13490*/  LDG.E.128.CONSTANT R16, desc[UR6][R34.64+0x10] ;  /* 0x0000100622107981 */ /* 0x000ee8000c1e9d00 */
[----:B------:R0:W4:Y:S01]  /*134a0*/  LDG.E.128.CONSTANT R20, desc[UR6][R34.64+0x20] ;  /* 0x0000200622147981 */ /* 0x000122000c1e9d00 */
[----:B------:R-:W-:Y:S01]  /*134b0*/  LOP3.LUT R9, R8, 0x1, RZ, 0xc0, !PT ;  /* 0x0000000108097812 */ /* 0x000fe200078ec0ff */
[----:B------:R-:W0:Y:S01]  /*134c0*/  MUFU.RCP64H R33, R27 ;  /* 0x0000001b00217308 */ /* 0x000e220000001800 */
[----:B------:R-:W-:Y:S01]  /*134d0*/  MOV R36, 0x20fd8164 ;  /* 0x20fd816400247802 */ /* 0x000fe20000000f00 */
[----:B------:R-:W-:Y:S01]  /*134e0*/  DMUL R30, R2, R2 ;  /* 0x00000002021e7228 */ /* 0x000fe20000000000 */
[----:B------:R-:W-:Y:S01]  /*134f0*/  ISETP.NE.U32.AND P0, PT, R9, 0x1, PT ;  /* 0x000000010900780c */ /* 0x000fe20003f05070 */
[----:B------:R-:W-:Y:S01]  /*13500*/  IMAD.MOV.U32 R9, RZ, RZ, 0x3da8ff83 ;  /* 0x3da8ff83ff097424 */ /* 0x000fe200078e00ff */
[----:B------:R-:W-:Y:S01]  /*13510*/  FSETP.GEU.AND P1, PT, |R25|, 6.5827683646048100446e-37, PT ;  /* 0x036000001900780b */ /* 0x000fe20003f2e200 */
[----:B------:R-:W-:Y:S01]  /*13520*/  IMAD.MOV.U32 R32, RZ, RZ, 0x1 ;  /* 0x00000001ff207424 */ /* 0x000fe200078e00ff */
[----:B------:R-:W-:Y:S01]  /*13530*/  FSEL R36, R36, -8.06006814911005101289e+34, !P0 ;  /* 0xf9785eba24247808 */ /* 0x000fe20004000000 */
[----:B------:R-:W-:Y:S01]  /*13540*/  BSSY.RECONVERGENT B1, `(.L_x_442) ;  /* 0x0000022000017945 */ /* 0x000fe20003800200 */
[----:B------:R-:W-:-:S03]  /*13550*/  FSEL R37, -R9, 0.11223486810922622681, !P0 ;  /* 0x3de5db6509257808 */ /* 0x000fc60004000100 */
[----:B0-----:R-:W-:-:S08]  /*13560*/  DFMA R34, -R26, R32, 1 ;  /* 0x3ff000001a22742b */ /* 0x001fd00000000120 */
[----:B------:R-:W-:-:S08]  /*13570*/  DFMA R34, R34, R34, R34 ;  /* 0x000000222222722b */ /* 0x000fd00000000022 */
[----:B------:R-:W-:Y:S02]  /*13580*/  DFMA R34, R32, R34, R32 ;  /* 0x000000222022722b */ /* 0x000fe40000000020 */
[----:B--2---:R-:W-:-:S08]  /*13590*/  DFMA R4, R30, R36, R4 ;  /* 0x000000241e04722b */ /* 0x004fd00000000004 */
[----:B------:R-:W-:Y:S02]  /*135a0*/  DFMA R4, R30, R4, R6 ;  /* 0x000000041e04722b */ /* 0x000fe40000000006 */
[----:B------:R-:W-:-:S06]  /*135b0*/  DFMA R6, -R26, R34, 1 ;  /* 0x3ff000001a06742b */ /* 0x000fcc0000000122 */
[----:B---3--:R-:W-:Y:S02]  /*135c0*/  DFMA R4, R30, R4, R16 ;  /* 0x000000041e04722b */ /* 0x008fe40000000010 */
[----:B------:R-:W-:-:S06]  /*135d0*/  DFMA R6, R34, R6, R34 ;  /* 0x000000062206722b */ /* 0x000fcc0000000022 */
[----:B------:R-:W-:Y:S02]  /*135e0*/  DFMA R4, R30, R4, R18 ;  /* 0x000000041e04722b */ /* 0x000fe40000000012 */
[----:B------:R-:W-:-:S06]  /*135f0*/  DMUL R16, R24, R6 ;  /* 0x0000000618107228 */ /* 0x000fcc0000000000 */
[----:B----4-:R-:W-:Y:S02]  /*13600*/  DFMA R4, R30, R4, R20 ;  /* 0x000000041e04722b */ /* 0x010fe40000000014 */
[----:B------:R-:W-:-:S06]  /*13610*/  DFMA R18, -R26, R16, R24 ;  /* 0x000000101a12722b */ /* 0x000fcc0000000118 */
[----:B------:R-:W-:-:S08]  /*13620*/  DFMA R4, R30, R4, R22 ;  /* 0x000000041e04722b */ /* 0x000fd00000000016 */
[----:B------:R-:W-:Y:S02]  /*13630*/  DFMA R2, R4, R2, R2 ;  /* 0x000000020402722b */ /* 0x000fe40000000002 */
[----:B------:R-:W-:-:S10]  /*13640*/  DFMA R4, R30, R4, 1 ;  /* 0x3ff000001e04742b */ /* 0x000fd40000000004 */
[----:B------:R-:W-:Y:S02]  /*13650*/  FSEL R20, R4, R2, !P0 ;  /* 0x0000000204147208 */ /* 0x000fe40004000000 */
[----:B------:R-:W-:Y:S01]  /*13660*/  FSEL R21, R5, R3, !P0 ;  /* 0x0000000305157208 */ /* 0x000fe20004000000 */
[----:B------:R-:W-:Y:S01]  /*13670*/  DFMA R2, R6, R18, R16 ;  /* 0x000000120602722b */ /* 0x000fe20000000010 */
[----:B------:R-:W-:-:S04]  /*13680*/  LOP3.LUT P0, RZ, R8, 0x2, RZ, 0xc0, !PT ;  /* 0x0000000208ff7812 */ /* 0x000fc8000780c0ff */
[----:B------:R-:W-:-:S05]  /*13690*/  DADD R4, RZ, -R20 ;  /* 0x00000000ff047229 */ /* 0x000fca0000000814 */
[----:B------:R-:W-:-:S05]  /*136a0*/  FFMA R8, RZ, R27, R3 ;  /* 0x0000001bff087223 */ /* 0x000fca0000000003 */
[----:B------:R-:W-:Y:S02]  /*136b0*/  FSEL R6, R20, R4, !P0 ;  /* 0x0000000414067208 */ /* 0x000fe40004000000 */
[----:B------:R-:W-:Y:S02]  /*136c0*/  FSEL R7, R21, R5, !P0 ;  /* 0x0000000515077208 */ /* 0x000fe40004000000 */
[----:B------:R-:W-:-:S04]  /*136d0*/  FSETP.GT.AND P0, PT, |R8|, 1.469367938527859385e-39, PT ;  /* 0x001000000800780b */ /* 0x000fc80003f04200 */
[----:B------:R-:W-:-:S09]  /*136e0*/  DADD R6, R6, 1 ;  /* 0x3ff0000006067429 */ /* 0x000fd20000000000 */
[----:B------:R-:W-:Y:S05]  /*136f0*/  @P0 BRA P1, `(.L_x_443) ;  /* 0x0000000000180947 */ /* 0x000fea0000800000 */
[----:B------:R-:W-:Y:S01]  /*13700*/  IMAD.MOV.U32 R8, RZ, RZ, R24 ;  /* 0x000000ffff087224 */ /* 0x000fe200078e0018 */
[----:B------:R-:W-:Y:S01]  /*13710*/  MOV R4, 0x13760 ;  /* 0x0001376000047802 */ /* 0x000fe20000000f00 */
[----:B------:R-:W-:Y:S02]  /*13720*/  IMAD.MOV.U32 R5, RZ, RZ, R25 ;  /* 0x000000ffff057224 */ /* 0x000fe400078e0019 */
[----:B------:R-:W-:Y:S02]  /*13730*/  IMAD.MOV.U32 R2, RZ, RZ, R26 ;  /* 0x000000ffff027224 */ /* 0x000fe400078e001a */
[----:B------:R-:W-:-:S07]  /*13740*/  IMAD.MOV.U32 R3, RZ, RZ, R27 ;  /* 0x000000ffff037224 */ /* 0x000fce00078e001b */
[----:B-1----:R-:W-:Y:S05]  /*13750*/  CALL.REL.NOINC `($__internal_4_$__cuda_sm20_div_rn_f64_full) ;  /* 0x0000018000b07944 */ /* 0x002fea0003c00000 */
.L_x_443:
[----:B------:R-:W-:Y:S05]  /*13760*/  BSYNC.RECONVERGENT B1 ;  /* 0x0000000000017941 */ /* 0x000fea0003800200 */
.L_x_442:
[----:B------:R-:W-:Y:S01]  /*13770*/  UMOV UR4, 0x7f3321d2 ;  /* 0x7f3321d200047882 */ /* 0x000fe20000000000 */
[----:B------:R-:W-:Y:S01]  /*13780*/  UMOV UR5, 0x4022d97c ;  /* 0x4022d97c00057882 */ /* 0x000fe20000000000 */
[----:B-1----:R-:W-:Y:S01]  /*13790*/  DFMA R24, R6, R2, RZ ;  /* 0x000000020618722b */ /* 0x002fe200000000ff */
[----:B------:R-:W-:Y:S01]  /*137a0*/  BSSY.RECONVERGENT B2, `(.L_x_444) ;  /* 0x000001c000027945 */ /* 0x000fe20003800200 */
[----:B------:R-:W-:-:S08]  /*137b0*/  DMUL R4, R28, UR4 ;  /* 0x000000041c047c28 */ /* 0x000fd00008000000 */
        /* <DEDUP_REMOVED lines=21> */
[----:B------:R-:W-:Y:S02]  /*13910*/  MOV R20, R5 ;  /* 0x0000000500147202 */ /* 0x000fe40000000f00 */
[----:B------:R-:W-:-:S07]  /*13920*/  MOV R21, 0x13940 ;  /* 0x0001394000157802 */ /* 0x000fce0000000f00 */
[----:B------:R-:W-:Y:S05]  /*13930*/  CALL.REL.NOINC `($differential_mutation$__internal_trig_reduction_slowpathd) ;  /* 0x0000019400407944 */ /* 0x000fea0003c00000 */
[----:B------:R-:W-:Y:S02]  /*13940*/  IMAD.MOV.U32 R2, RZ, RZ, R6 ;  /* 0x000000ffff027224 */ /* 0x000fe400078e0006 */
[----:B------:R-:W-:-:S07]  /*13950*/  IMAD.MOV.U32 R3, RZ, RZ, R7 ;  /* 0x000000ffff037224 */ /* 0x000fce00078e0007 */
.L_x_445:
[----:B------:R-:W-:Y:S05]  /*13960*/  BSYNC.RECONVERGENT B2 ;  /* 0x0000000000027941 */ /* 0x000fea0003800200 */
.L_x_444:
        /* <DEDUP_REMOVED lines=10> */
[----:B------:R-:W-:Y:S01]  /*13a10*/  IMAD.MOV.U32 R36, RZ, RZ, 0x20fd8164 ;  /* 0x20fd8164ff247424 */ /* 0x000fe200078e00ff */
        /* <DEDUP_REMOVED lines=35> */
[----:B------:R-:W-:Y:S01]  /*13c50*/  MOV R5, R29 ;  /* 0x0000001d00057202 */ /* 0x000fe20000000f00 */
[----:B------:R-:W-:Y:S01]  /*13c60*/  IMAD.MOV.U32 R2, RZ, RZ, R26 ;  /* 0x000000ffff027224 */ /* 0x000fe200078e001a */
[----:B------:R-:W-:Y:S01]  /*13c70*/  MOV R4, 0x13ca0 ;  /* 0x00013ca000047802 */ /* 0x000fe20000000f00 */
[----:B------:R-:W-:-:S07]  /*13c80*/  IMAD.MOV.U32 R3, RZ, RZ, R27 ;  /* 0x000000ffff037224 */ /* 0x000fce00078e001b */
[----:B------:R-:W-:Y:S05]  /*13c90*/  CALL.REL.NOINC `($__internal_4_$__cuda_sm20_div_rn_f64_full) ;  /* 0x0000017c00607944 */ /* 0x000fea0003c00000 */
.L_x_447:
[----:B------:R-:W-:Y:S05]  /*13ca0*/  BSYNC.RECONVERGENT B1 ;  /* 0x0000000000017941 */ /* 0x000fea0003800200 */
.L_x_446:
[----:B------:R-:W-:Y:S01]  /*13cb0*/  DFMA R6, R6, R2, R24 ;  /* 0x000000020606722b */ /* 0x000fe20000000018 */
[----:B------:R-:W0:Y:S07]  /*13cc0*/  LDC.64 R2, c[0x0][0x380] ;  /* 0x0000e000ff027b82 */ /* 0x000e2e0000000a00 */
[----:B------:R-:W-:-:S08]  /*13cd0*/  DADD R6, -R6, 3 ;  /* 0x4008000006067429 */ /* 0x000fd00000000100 */
[----:B------:R-:W-:-:S07]  /*13ce0*/  DMUL R6, R26, R6 ;  /* 0x000000061a067228 */ /* 0x000fce0000000000 */
[----:B------:R1:W-:Y:S04]  /*13cf0*/  STG.E.64 desc[UR6][R12.64+0x10], R6 ;  /* 0x000010060c007986 */ /* 0x0003e8000c101b06 */
[----:B0-----:R1:W5:Y:S02]  /*13d00*/  LDG.E R15, desc[UR6][R2.64] ;  /* 0x00000006020f7981 */ /* 0x001364000c1e1900 */
.L_x_430:
[----:B-----5:R-:W-:-:S13]  /*13d10*/  ISETP.NE.AND P0, PT, R15, 0x15, PT ;  /* 0x000000150f00780c */ /* 0x020fda0003f05270 */
[----:B------:R-:W-:Y:S05]  /*13d20*/  @P0 BRA `(.L_x_448) ;  /* 0x0000005c00c00947 */ /* 0x000fea0003800000 */
[----:B-1----:R-:W1:Y:S02]  /*13d30*/  LDC.64 R2, c[0x0][0x3a8] ;  /* 0x0000ea00ff027b82 */ /* 0x002e640000000a00 */
[----:B-1----:R-:W5:Y:S02]  /*13d40*/  LDG.E R15, desc[UR6][R2.64] ;  /* 0x00000006020f7981 */ /* 0x002f64000c1e1900 */
[----:B-----5:R-:W-:-:S13]  /*13d50*/  ISETP.GE.AND P0, PT, R15, 0x1, PT ;  /* 0x000000010f00780c */ /* 0x020fda0003f06270 */
[----:B------:R-:W-:Y:S05]  /*13d60*/  @!P0 BRA `(.L_x_449) ;  /* 0x0000000800588947 */ /* 0x000fea0003800000 */
[C---:B------:R-:W-:Y:S01]  /*13d70*/  ISETP.GE.U32.AND P0, PT, R15.reuse, 0x4, PT ;  /* 0x000000040f00780c */ /* 0x040fe20003f06070 */
[C---:B---34-:R-:W-:Y:S01]  /*13d80*/  IMAD R27, R15.reuse, R14, RZ ;  /* 0x0000000e0f1b7224 */ /* 0x058fe200078e02ff */
[----:B------:R-:W-:Y:S01]  /*13d90*/  LOP3.LUT R26, R15, 0x3, RZ, 0xc0, !PT ;  /* 0x000000030f1a7812 */ /* 0x000fe200078ec0ff */
[----:B------:R-:W-:-:S10]  /*13da0*/  IMAD.MOV.U32 R25, RZ, RZ, RZ ;  /* 0x000000ffff197224 */ /* 0x000fd400078e00ff */
[----:B------:R-:W-:Y:S05]  /*13db0*/  @!P0 BRA `(.L_x_450) ;  /* 0x0000000400b08947 */ /* 0x000fea0003800000 */
[----:B------:R-:W-:Y:S01]  /*13dc0*/  LOP3.LUT R25, R15, 0x7ffffffc, RZ, 0xc0, !PT ;  /* 0x7ffffffc0f197812 */ /* 0x000fe200078ec0ff */
[----:B------:R-:W-:-:S07]  /*13dd0*/  IMAD.MOV.U32 R24, RZ, RZ, RZ ;  /* 0x000000ffff187224 */ /* 0x000fce00078e00ff */
.L_x_459:
[----:B------:R-:W1:Y:S01]  /*13de0*/  LDC.64 R28, c[0x0][0x3f8] ;  /* 0x0000fe00ff1c7b82 */ /* 0x000e620000000a00 */
[----:B------:R-:W-:-:S04]  /*13df0*/  IMAD.IADD R3, R27, 0x1, R24 ;  /* 0x000000011b037824 */ /* 0x000fc800078e0218 */
[----:B-1----:R-:W-:-:S05]  /*13e00*/  IMAD.WIDE.U32 R28, R3, 0x8, R28 ;  /* 0x00000008031c7825 */ /* 0x002fca00078e001c */
[----:B------:R-:W3:Y:S01]  /*13e10*/  LDG.E.64 R4, desc[UR6][R28.64] ;  /* 0x000000061c047981 */ /* 0x000ee2000c1e1b00 */
[----:B------:R-:W-:Y:S01]  /*13e20*/  IMAD.SHL.U32 R18, R24, 0x2, RZ ;  /* 0x0000000218127824 */ /* 0x000fe200078e00ff */
[----:B------:R-:W-:Y:S01]  /*13e30*/  BSSY.RECONVERGENT B1, `(.L_x_451) ;  /* 0x0000016000017945 */ /* 0x000fe20003800200 */
[----:B0-2---:R-:W-:Y:S02]  /*13e40*/  IMAD.MOV.U32 R8, RZ, RZ, 0x1 ;  /* 0x00000001ff087424 */ /* 0x005fe400078e00ff */
[----:B------:R-:W-:-:S04]  /*13e50*/  VIADD R6, R18, 0x2 ;  /* 0x0000000212067836 */ /* 0x000fc80000000000 */
[----:B------:R-:W0:Y:S08]  /*13e60*/  I2F.F64.U32 R2, R6 ;  /* 0x0000000600027312 */ /* 0x000e300000201800 */
[----:B0-----:R-:W0:Y:S02]  /*13e70*/  MUFU.RCP64H R9, R3 ;  /* 0x0000000300097308 */ /* 0x001e240000001800 */
[----:B0-----:R-:W-:-:S08]  /*13e80*/  DFMA R16, -R2, R8, 1 ;  /* 0x3ff000000210742b */ /* 0x001fd00000000108 */
[----:B------:R-:W-:-:S08]  /*13e90*/  DFMA R16, R16, R16, R16 ;  /* 0x000000101010722b */ /* 0x000fd00000000010 */
[----:B------:R-:W-:-:S08]  /*13ea0*/  DFMA R16, R8, R16, R8 ;  /* 0x000000100810722b */ /* 0x000fd00000000008 */
[----:B------:R-:W-:-:S08]  /*13eb0*/  DFMA R8, -R2, R16, 1 ;  /* 0x3ff000000208742b */ /* 0x000fd00000000110 */
[----:B------:R-:W-:-:S08]  /*13ec0*/  DFMA R8, R16, R8, R16 ;  /* 0x000000081008722b */ /* 0x000fd00000000010 */
[----:B---3--:R-:W-:Y:S01]  /*13ed0*/  DMUL R20, R4, R8 ;  /* 0x0000000804147228 */ /* 0x008fe20000000000 */
[----:B------:R-:W-:-:S07]  /*13ee0*/  FSETP.GEU.AND P1, PT, |R5|, 6.5827683646048100446e-37, PT ;  /* 0x036000000500780b */ /* 0x000fce0003f2e200 */
[----:B------:R-:W-:-:S08]  /*13ef0*/  DFMA R16, -R2, R20, R4 ;  /* 0x000000140210722b */ /* 0x000fd00000000104 */
[----:B------:R-:W-:-:S10]  /*13f00*/  DFMA R20, R8, R16, R20 ;  /* 0x000000100814722b */ /* 0x000fd40000000014 */
[----:B------:R-:W-:-:S05]  /*13f10*/  FFMA R7, RZ, R3, R21 ;  /* 0x00000003ff077223 */ /* 0x000fca0000000015 */
[----:B------:R-:W-:-:S13]  /*13f20*/  FSETP.GT.AND P0, PT, |R7|, 1.469367938527859385e-39, PT ;  /* 0x001000000700780b */ /* 0x000fda0003f04200 */
[----:B------:R-:W-:Y:S05]  /*13f30*/  @P0 BRA P1, `(.L_x_452) ;  /* 0x0000000000140947 */ /* 0x000fea0000800000 */
[----:B------:R-:W-:Y:S02]  /*13f40*/  MOV R8, R4 ;  /* 0x0000000400087202 */ /* 0x000fe40000000f00 */
[----:B------:R-:W-:-:S07]  /*13f50*/  MOV R4, 0x13f70 ;  /* 0x00013f7000047802 */ /* 0x000fce0000000f00 */
[----:B------:R-:W-:Y:S05]  /*13f60*/  CALL.REL.NOINC `($__internal_4_$__cuda_sm20_div_rn_f64_full) ;  /* 0x0000017800ac7944 */ /* 0x000fea0003c00000 */
[----:B------:R-:W-:Y:S02]  /*13f70*/  IMAD.MOV.U32 R20, RZ, RZ, R2 ;  /* 0x000000ffff147224 */ /* 0x000fe400078e0002 */
[----:B------:R-:W-:-:S07]  /*13f80*/  IMAD.MOV.U32 R21, RZ, RZ, R3 ;  /* 0x000000ffff157224 */ /* 0x000fce00078e0003 */
.L_x_452:
[----:B------:R-:W-:Y:S05]  /*13f90*/  BSYNC.RECONVERGENT B1 ;  /* 0x0000000000017941 */ /* 0x000fea0003800200 */
.L_x_451:
[----:B------:R-:W2:Y:S01]  /*13fa0*/  LDG.E.64 R4, desc[UR6][R28.64+0x8] ;  /* 0x000008061c047981 */ /* 0x000ea2000c1e1b00 */
[----:B------:R-:W-:Y:S01]  /*13fb0*/  VIADD R2, R18, 0x4 ;  /* 0x0000000412027836 */ /* 0x000fe20000000000 */
[----:B------:R-:W-:Y:S01]  /*13fc0*/  BSSY.RECONVERGENT B1, `(.L_x_453) ;  /* 0x0000016000017945 */ /* 0x000fe20003800200 */
[----:B------:R-:W-:-:S04]  /*13fd0*/  IMAD.MOV.U32 R8, RZ, RZ, 0x1 ;  /* 0x00000001ff087424 */ /* 0x000fc800078e00ff */
[----:B------:R-:W0:Y:S08]  /*13fe0*/  I2F.F64.U32 R2, R2 ;  /* 0x0000000200027312 */ /* 0x000e300000201800 */
[----:B0-----:R-:W0:Y:S02]  /*13ff0*/  MUFU.RCP64H R9, R3 ;  /* 0x0000000300097308 */ /* 0x001e240000001800 */
[----:B0-----:R-:W-:-:S08]  /*14000*/  DFMA R16, -R2, R8, 1 ;  /* 0x3ff000000210742b */ /* 0x001fd00000000108 */
[----:B------:R-:W-:-:S08]  /*14010*/  DFMA R16, R16, R16, R16 ;  /* 0x000000101010722b */ /* 0x000fd00000000010 */
[----:B------:R-:W-:-:S08]  /*14020*/  DFMA R16, R8, R16, R8 ;  /* 0x000000100810722b */ /* 0x000fd00000000008 */
[----:B------:R-:W-:-:S08]  /*14030*/  DFMA R8, -R2, R16, 1 ;  /* 0x3ff000000208742b */ /* 0x000fd00000000110 */
[----:B------:R-:W-:-:S08]  /*14040*/  DFMA R8, R16, R8, R16 ;  /* 0x000000081008722b */ /* 0x000fd00000000010 */
[----:B--2---:R-:W-:Y:S01]  /*14050*/  DMUL R22, R4, R8 ;  /* 0x0000000804167228 */ /* 0x004fe20000000000 */
[----:B------:R-:W-:-:S07]  /*14060*/  FSETP.GEU.AND P1, PT, |R5|, 6.5827683646048100446e-37, PT ;  /* 0x036000000500780b */ /* 0x000fce0003f2e200 */
[----:B------:R-:W-:-:S08]  /*14070*/  DFMA R16, -R2, R22, R4 ;  /* 0x000000160210722b */ /* 0x000fd00000000104 */
[----:B------:R-:W-:-:S10]  /*14080*/  DFMA R22, R8, R16, R22 ;  /* 0x000000100816722b */ /* 0x000fd40000000016 */
[----:B------:R-:W-:-:S05]  /*14090*/  FFMA R7, RZ, R3, R23 ;  /* 0x00000003ff077223 */ /* 0x000fca0000000017 */
[----:B------:R-:W-:Y:S01]  /*140a0*/  FSETP.GT.AND P0, PT, |R7|, 1.469367938527859385e-39, PT ;  /* 0x001000000700780b */ /* 0x000fe20003f04200 */
[----:B------:R-:W-:-:S12]  /*140b0*/  IMAD R7, R24, 0x8, R0 ;  /* 0x0000000818077824 */ /* 0x000fd800078e0200 */
[----:B------:R-:W-:Y:S05]  /*140c0*/  @P0 BRA P1, `(.L_x_454) ;  /* 0x0000000000140947 */ /* 0x000fea0000800000 */
[----:B------:R-:W-:Y:S01]  /*140d0*/  IMAD.MOV.U32 R8, RZ, RZ, R4 ;  /* 0x000000ffff087224 */ /* 0x000fe200078e0004 */
[----:B------:R-:W-:-:S07]  /*140e0*/  MOV R4, 0x14100 ;  /* 0x0001410000047802 */ /* 0x000fce0000000f00 */
[----:B------:R-:W-:Y:S05]  /*140f0*/  CALL.REL.NOINC `($__internal_4_$__cuda_sm20_div_rn_f64_full) ;  /* 0x0000017800487944 */ /* 0x000fea0003c00000 */
[----:B------:R-:W-:Y:S02]  /*14100*/  IMAD.MOV.U32 R22, RZ, RZ, R2 ;  /* 0x000000ffff167224 */ /* 0x000fe400078e0002 */
[----:B------:R-:W-:-:S07]  /*14110*/  IMAD.MOV.U32 R23, RZ, RZ, R3 ;  /* 0x000000ffff177224 */ /* 0x000fce00078e0003 */
.L_x_454:
[----:B------:R-:W-:Y:S05]  /*14120*/  BSYNC.RECONVERGENT B1 ;  /* 0x0000000000017941 */ /* 0x000fea0003800200 */
.L_x_453:
[----:B------:R-:W2:Y:S01]  /*14130*/  LDG.E.64 R4, desc[UR6][R28.64+0x10] ;  /* 0x000010061c047981 */ /* 0x000ea2000c1e1b00 */
[----:B------:R-:W-:Y:S01]  /*14140*/  IADD3 R2, PT, PT, R18, 0x6, RZ ;  /* 0x0000000612027810 */ /* 0x000fe20007ffe0ff */
[----:B------:R-:W-:Y:S01]  /*14150*/  IMAD.MOV.U32 R8, RZ, RZ, 0x1 ;  /* 0x00000001ff087424 */ /* 0x000fe200078e00ff */
[----:B------:R-:W-:Y:S01]  /*14160*/  BSSY.RECONVERGENT B1, `(.L_x_455) ;  /* 0x0000015000017945 */ /* 0x000fe20003800200 */
[----:B------:R0:W-:Y:S03]  /*14170*/  STL.128 [R7], R20 ;  /* 0x0000001407007387 */ /* 0x0001e60000100c00 */
[----:B------:R-:W1:Y:S08]  /*14180*/  I2F.F64.U32 R2, R2 ;  /* 0x0000000200027312 */ /* 0x000e700000201800 */
[----:B-1----:R-:W1:Y:S02]  /*14190*/  MUFU.RCP64H R9, R3 ;  /* 0x0000000300097308 */ /* 0x002e640000001800 */
[----:B-1----:R-:W-:-:S08]  /*141a0*/  DFMA R16, -R2, R8, 1 ;  /* 0x3ff000000210742b */ /* 0x002fd00000000108 */
        /* <DEDUP_REMOVED lines=9> */
[----:B------:R-:W-:-:S13]  /*14240*/  FSETP.GT.AND P0, PT, |R8|, 1.469367938527859385e-39, PT ;  /* 0x001000000800780b */ /* 0x000fda0003f04200 */
[----:B0-----:R-:W-:Y:S05]  /*14250*/  @P0 BRA P1, `(.L_x_456) ;  /* 0x0000000000140947 */ /* 0x001fea0000800000 */
[----:B------:R-:W-:Y:S01]  /*14260*/  IMAD.MOV.U32 R8, RZ, RZ, R4 ;  /* 0x000000ffff087224 */ /* 0x000fe200078e0004 */
[----:B------:R-:W-:-:S07]  /*14270*/  MOV R4, 0x14290 ;  /* 0x0001429000047802 */ /* 0x000fce0000000f00 */
[----:B------:R-:W-:Y:S05]  /*14280*/  CALL.REL.NOINC `($__internal_4_$__cuda_sm20_div_rn_f64_full) ;  /* 0x0000017400e47944 */ /* 0x000fea0003c00000 */
[----:B------:R-:W-:Y:S02]  /*14290*/  IMAD.MOV.U32 R16, RZ, RZ, R2 ;  /* 0x000000ffff107224 */ /* 0x000fe400078e0002 */
[----:B------:R-:W-:-:S07]  /*142a0*/  IMAD.MOV.U32 R17, RZ, RZ, R3 ;  /* 0x000000ffff117224 */ /* 0x000fce00078e0003 */
.L_x_456:
[----:B------:R-:W-:Y:S05]  /*142b0*/  BSYNC.RECONVERGENT B1 ;  /* 0x0000000000017941 */ /* 0x000fea0003800200 */
.L_x_455:
        /* <DEDUP_REMOVED lines=17> */
[----:B------:R-:W-:Y:S05]  /*143d0*/  @P0 BRA P1, `(.L_x_458) ;  /* 0x0000000000140947 */ /* 0x000fea0000800000 */
[----:B------:R-:W-:Y:S01]  /*143e0*/  IMAD.MOV.U32 R8, RZ, RZ, R4 ;  /* 0x000000ffff087224 */ /* 0x000fe200078e0004 */
[----:B------:R-:W-:-:S07]  /*143f0*/  MOV R4, 0x14410 ;  /* 0x0001441000047802 */ /* 0x000fce0000000f00 */
[----:B------:R-:W-:Y:S05]  /*14400*/  CALL.REL.NOINC `($__internal_4_$__cuda_sm20_div_rn_f64_full) ;  /* 0x0000017400847944 */ /* 0x000fea0003c00000 */
[----:B------:R-:W-:Y:S01]  /*14410*/  IMAD.MOV.U32 R18, RZ, RZ, R2 ;  /* 0x000000ffff127224 */ /* 0x000fe200078e0002 */
[----:B------:R-:W-:-:S07]  /*14420*/  MOV R19, R3 ;  /* 0x0000000300137202 */ /* 0x000fce0000000f00 */
.L_x_458:
[----:B------:R-:W-:Y:S05]  /*14430*/  BSYNC.RECONVERGENT B1 ;  /* 0x0000000000017941 */ /* 0x000fea0003800200 */
.L_x_457:
[----:B------:R1:W-:Y:S01]  /*14440*/  STL.128 [R7+0x10], R16 ;  /* 0x0000101007007387 */ /* 0x0003e20000100c00 */
[----:B------:R-:W-:-:S04]  /*14450*/  IADD3 R24, PT, PT, R6, 0x2, -R24 ;  /* 0x0000000206187810 */ /* 0x000fc80007ffe818 */
[----:B------:R-:W-:-:S13]  /*14460*/  ISETP.NE.AND P0, PT, R24, R25, PT ;  /* 0x000000191800720c */ /* 0x000fda0003f05270 */
[----:B-1----:R-:W-:Y:S05]  /*14470*/  @P0 BRA `(.L_x_459) ;  /* 0xfffffff800580947 */ /* 0x002fea000383ffff */
.L_x_450:
[----:B------:R-:W-:-:S13]  /*14480*/  ISETP.NE.AND P0, PT, R26, RZ, PT ;  /* 0x000000ff1a00720c */ /* 0x000fda0003f05270 */
[----:B------:R-:W-:Y:S05]  /*14490*/  @!P0 BRA `(.L_x_449) ;  /* 0x00000000008c8947 */ /* 0x000fea0003800000 */
[----:B0-2---:R-:W0:Y:S01]  /*144a0*/  LDC.64 R16, c[0x0][0x3f8] ;  /* 0x0000fe00ff107b82 */ /* 0x005e220000000a00 */
[----:B------:R-:W-:-:S05]  /*144b0*/  UMOV UR4, URZ ;  /* 0x000000ff00047c82 */ /* 0x000fca0008000000 */
.L_x_462:
[----:B-1----:R-:W-:-:S04]  /*144c0*/  IMAD.IADD R5, R27, 0x1, R25 ;  /* 0x000000011b057824 */ /* 0x002fc800078e0219 */
[----:B0-----:R-:W-:-:S06]  /*144d0*/  IMAD.WIDE R4, R5, 0x8, R16 ;  /* 0x0000000805047825 */ /* 0x001fcc00078e0210 */
[----:B------:R-:W2:Y:S01]  /*144e0*/  LDG.E.64 R4, desc[UR6][R4.64] ;  /* 0x0000000604047981 */ /* 0x000ea2000c1e1b00 */
[----:B------:R-:W-:Y:S01]  /*144f0*/  VIADD R6, R25, 0x1 ;  /* 0x0000000119067836 */ /* 0x000fe20000000000 */
[----:B------:R-:W-:Y:S01]  /*14500*/  UIADD3 UR4, UPT, UPT, UR4, 0x1, URZ ;  /* 0x0000000104047890 */ /* 0x000fe2000fffe0ff */
[----:B------:R-:W-:Y:S01]  /*14510*/  IMAD.MOV.U32 R2, RZ, RZ, 0x1 ;  /* 0x00000001ff027424 */ /* 0x000fe200078e00ff */
[----:B------:R-:W-:Y:S01]  /*14520*/  BSSY.RECONVERGENT B1, `(.L_x_460) ;  /* 0x0000016000017945 */ /* 0x000fe20003800200 */
[----:B------:R-:W-:-:S03]  /*14530*/  IMAD.SHL.U32 R18, R6, 0x2, RZ ;  /* 0x0000000206127824 */ /* 0x000fc600078e00ff */
[----:B------:R-:W-:-:S03]  /*14540*/  ISETP.NE.AND P1, PT, R26, UR4, PT ;  /* 0x000000041a007c0c */ /* 0x000fc6000bf25270 */
        /* <DEDUP_REMOVED lines=17> */
[----:B------:R-:W-:-:S07]  /*14660*/  IMAD.MOV.U32 R3, RZ, RZ, R19 ;  /* 0x000000ffff037224 */ /* 0x000fce00078e0013 */
[----:B------:R-:W-:Y:S05]  /*14670*/  CALL.REL.NOINC `($__internal_4_$__cuda_sm20_div_rn_f64_full) ;  /* 0x0000017000e87944 */ /* 0x000fea0003c00000 */
.L_x_461:
[----:B------:R-:W-:Y:S05]  /*14680*/  BSYNC.RECONVERGENT B1 ;  /* 0x0000000000017941 */ /* 0x000fea0003800200 */
.L_x_460:
[----:B------:R-:W-:Y:S01]  /*14690*/  IMAD R5, R25, 0x8, R0 ;  /* 0x0000000819057824 */ /* 0x000fe200078e0200 */
[----:B------:R-:W-:-:S04]  /*146a0*/  MOV R25, R6 ;  /* 0x0000000600197202 */ /* 0x000fc80000000f00 */
[----:B------:R1:W-:Y:S01]  /*146b0*/  STL.64 [R5], R2 ;  /* 0x0000000205007387 */ /* 0x0003e20000100a00 */
[----:B------:R-:W-:Y:S05]  /*146c0*/  @P1 BRA `(.L_x_462) ;  /* 0xfffffffc007c1947 */ /* 0x000fea000383ffff */
.L_x_449:
[----:B------:R-:W-:-:S13]  /*146d0*/  ISETP.GE.AND P0, PT, R15, 0x5, PT ;  /* 0x000000050f00780c */ /* 0x000fda0003f06270 */
[----:B------:R-:W-:Y:S05]  /*146e0*/  @!P0 BRA `(.L_x_463) ;  /* 0x0000002400308947 */ /* 0x000fea0003800000 */
[C---:B------:R-:W-:Y:S01]  /*146f0*/  ISETP.GE.U32.AND P0, PT, R15.reuse, 0x8, PT ;  /* 0x000000080f00780c */ /* 0x040fe20003f06070 */
[----:B------:R-:W-:Y:S01]  /*14700*/  IMAD.MOV.U32 R28, RZ, RZ, 0x4 ;  /* 0x00000004ff1c7424 */ /* 0x000fe200078e00ff */
[----:B------:R-:W-:-:S11]  /*14710*/  LOP3.LUT R24, R15, 0x3, RZ, 0xc0, !PT ;  /* 0x000000030f187812 */ /* 0x000fd600078ec0ff */
[----:B------:R-:W-:Y:S05]  /*14720*/  @!P0 BRA `(.L_x_464) ;  /* 0x0000000800508947 */ /* 0x000fea0003800000 */
[----:B---34-:R-:W-:Y:S01]  /*14730*/  LOP3.LUT R27, R15, 0x7ffffffc, RZ, 0xc0, !PT ;  /* 0x7ffffffc0f1b7812 */ /* 0x018fe200078ec0ff */
[----:B------:R-:W-:Y:S02]  /*14740*/  IMAD.MOV.U32 R26, RZ, RZ, RZ ;  /* 0x000000ffff1a7224 */ /* 0x000fe400078e00ff */
[----:B------:R-:W-:Y:S02]  /*14750*/  IMAD.MOV.U32 R28, RZ, RZ, 0x4 ;  /* 0x00000004ff1c7424 */ /* 0x000fe400078e00ff */
[----:B------:R-:W-:-:S07]  /*14760*/  VIADD R27, R27, 0xfffffff8 ;  /* 0xfffffff81b1b7836 */ /* 0x000fce0000000000 */
.L_x_473:
[----:B0-----:R-:W-:-:S05]  /*14770*/  IMAD R25, R28, 0x8, R0 ;  /* 0x000000081c197824 */ /* 0x001fca00078e0200 */
[----:B-1----:R-:W0:Y:S01]  /*14780*/  LDL.128 R4, [R25] ;  /* 0x0000000019047983 */ /* 0x002e220000100c00 */
[----:B------:R-:W-:Y:S01]  /*14790*/  UMOV UR4, 0x66666666 ;  /* 0x6666666600047882 */ /* 0x000fe20000000000 */
[----:B------:R-:W-:Y:S01]  /*147a0*/  UMOV UR5, 0x3fd66666 ;  /* 0x3fd6666600057882 */ /* 0x000fe20000000000 */
[----:B------:R-:W-:Y:S01]  /*147b0*/  IMAD.MOV.U32 R18, RZ, RZ, 0x1 ;  /* 0x00000001ff127424 */ /* 0x000fe200078e00ff */
[----:B------:R-:W-:Y:S01]  /*147c0*/  BSSY.RECONVERGENT B1, `(.L_x_465) ;  /* 0x000001e000017945 */ /* 0x000fe20003800200 */
[----:B------:R-:W-:Y:S01]  /*147d0*/  IMAD.MOV.U32 R29, RZ, RZ, R28 ;  /* 0x000000ffff1d7224 */ /* 0x000fe200078e001c */
[C---:B0-2---:R-:W-:Y:S02]  /*147e0*/  DADD R8, -R4.reuse, UR4 ;  /* 0x0000000404087e29 */ /* 0x045fe40008000100 */
[----:B------:R-:W-:-:S08]  /*147f0*/  DADD R4, R4, -UR4 ;  /* 0x8000000404047e29 */ /* 0x000fd00008000000 */
[----:B------:R-:W0:Y:S08]  /*14800*/  F2F.F32.F64 R8, R8 ;  /* 0x0000000800087310 */ /* 0x000e300000301000 */
[----:B------:R-:W1:Y:S08]  /*14810*/  F2F.F32.F64 R4, R4 ;  /* 0x0000000400047310 */ /* 0x000e700000301000 */
[----:B0-----:R-:W0:Y:S08]  /*14820*/  FRND.FLOOR R22, R8 ;  /* 0x0000000800167307 */ /* 0x001e300000205000 */
[----:B-1----:R-:W1:Y:S08]  /*14830*/  F2F.F64.F32 R4, |R4| ;  /* 0x4000000400047310 */ /* 0x002e700000201800 */
[----:B0-----:R-:W0:Y:S01]  /*14840*/  F2F.F64.F32 R2, R22 ;  /* 0x0000001600027310 */ /* 0x001e220000201800 */
[----:B-1----:R-:W-:Y:S01]  /*14850*/  FSETP.GEU.AND P1, PT, |R5|, 6.5827683646048100446e-37, PT ;  /* 0x036000000500780b */ /* 0x002fe20003f2e200 */
[----:B0-----:R-:W-:-:S06]  /*14860*/  DADD R16, R2, UR4 ;  /* 0x0000000402107e29 */ /* 0x001fcc0008000000 */
[----:B------:R-:W0:Y:S08]  /*14870*/  F2F.F32.F64 R2, R16 ;  /* 0x0000001000027310 */ /* 0x000e300000301000 */
[----:B0-----:R-:W0:Y:S08]  /*14880*/  F2F.F64.F32 R2, |R2| ;  /* 0x4000000200027310 */ /* 0x001e300000201800 */
        /* <DEDUP_REMOVED lines=15> */
[----:B------:R-:W-:Y:S01]  /*14980*/  MOV R16, R2 ;  /* 0x0000000200107202 */ /* 0x000fe20000000f00 */
[----:B------:R-:W-:-:S07]  /*14990*/  IMAD.MOV.U32 R17, RZ, RZ, R3 ;  /* 0x000000ffff117224 */ /* 0x000fce00078e0003 */
.L_x_466:
[----:B------:R-:W-:Y:S05]  /*149a0*/  BSYNC.RECONVERGENT B1 ;  /* 0x0000000000017941 */ /* 0x000fea0003800200 */
.L_x_465:
[----:B------:R-:W-:Y:S01]  /*149b0*/  UMOV UR4, 0x66666666 ;  /* 0x6666666600047882 */ /* 0x000fe20000000000 */
[----:B------:R-:W-:Y:S01]  /*149c0*/  UMOV UR5, 0x3fd66666 ;  /* 0x3fd6666600057882 */ /* 0x000fe20000000000 */
[----:B------:R-:W-:Y:S01]  /*149d0*/  IMAD.MOV.U32 R18, RZ, RZ, 0x1 ;  /* 0x00000001ff127424 */ /* 0x000fe200078e00ff */
[C---:B------:R-:W-:Y:S01]  /*149e0*/  DADD R4, -R6.reuse, UR4 ;  /* 0x0000000406047e29 */ /* 0x040fe20008000100 */
[----:B------:R-:W-:Y:S01]  /*149f0*/  BSSY.RECONVERGENT B1, `(.L_x_467) ;  /* 0x000001d000017945 */ /* 0x000fe20003800200 */
[----:B------:R-:W-:-:S08]  /*14a00*/  DADD R6, R6, -UR4 ;  /* 0x8000000406067e29 */ /* 0x000fd00008000000 */
[----:B------:R-:W0:Y:S08]  /*14a10*/  F2F.F32.F64 R4, R4 ;  /* 0x0000000400047310 */ /* 0x000e300000301000 */
[----:B------:R-:W1:Y:S08]  /*14a20*/  F2F.F32.F64 R6, R6 ;  /* 0x0000000600067310 */ /* 0x000e700000301000 */
[----:B0-----:R-:W0:Y:S08]  /*14a30*/  FRND.FLOOR R22, R4 ;  /* 0x0000000400167307 */ /* 0x001e300000205000 */
[----:B0-----:R-:W0:Y:S08]  /*14a40*/  F2F.F64.F32 R2, R22 ;  /* 0x0000001600027310 */ /* 0x001e300000201800 */
[----:B-1----:R-:W1:Y:S01]  /*14a50*/  F2F.F64.F32 R22, |R6| ;  /* 0x4000000600167310 */ /* 0x002e620000201800 */
[----:B0-----:R-:W-:-:S07]  /*14a60*/  DADD R8, R2, UR4 ;  /* 0x0000000402087e29 */ /* 0x001fce0008000000 */
[----:B------:R-:W0:Y:S01]  /*14a70*/  F2F.F32.F64 R2, R8 ;  /* 0x0000000800027310 */ /* 0x000e220000301000 */
[----:B-1----:R-:W-:-:S07]  /*14a80*/  FSETP.GEU.AND P1, PT, |R23|, 6.5827683646048100446e-37, PT ;  /* 0x036000001700780b */ /* 0x002fce0003f2e200 */
        /* <DEDUP_REMOVED lines=15> */
[----:B------:R-:W-:-:S07]  /*14b80*/  IMAD.MOV.U32 R5, RZ, RZ, R23 ;  /* 0x000000ffff057224 */ /* 0x000fce00078e0017 */
[----:B------:R-:W-:Y:S05]  /*14b90*/  CALL.REL.NOINC `($__internal_4_$__cuda_sm20_div_rn_f64_full) ;  /* 0x0000016c00a07944 */ /* 0x000fea0003c00000 */
[----:B------:R-:W-:Y:S02]  /*14ba0*/  IMAD.MOV.U32 R18, RZ, RZ, R2 ;  /* 0x000000ffff127224 */ /* 0x000fe400078e0002 */
[----:B------:R-:W-:-:S07]  /*14bb0*/  IMAD.MOV.U32 R19, RZ, RZ, R3 ;  /* 0x000000ffff137224 */ /* 0x000fce00078e0003 */
.L_x_468:
[----:B------:R-:W-:Y:S05]  /*14bc0*/  BSYNC.RECONVERGENT B1 ;  /* 0x0000000000017941 */ /* 0x000fea0003800200 */
.L_x_467:
[----:B------:R-:W2:Y:S01]  /*14bd0*/  LDL.128 R4, [R25+0x10] ;  /* 0x0000100019047983 */ /* 0x000ea20000100c00 */
[----:B------:R-:W-:Y:S01]  /*14be0*/  UMOV UR4, 0x66666666 ;  /* 0x6666666600047882 */ /* 0x000fe20000000000 */
[----:B------:R-:W-:Y:S01]  /*14bf0*/  UMOV UR5, 0x3fd66666 ;  /* 0x3fd6666600057882 */ /* 0x000fe20000000000 */
[----:B------:R-:W-:Y:S01]  /*14c00*/  IMAD.MOV.U32 R30, RZ, RZ, 0x1 ;  /* 0x00000001ff1e7424 */ /* 0x000fe200078e00ff */
[----:B------:R0:W-:Y:S01]  /*14c10*/  STL.128 [R25], R16 ;  /* 0x0000001019007387 */ /* 0x0001e20000100c00 */
[----:B------:R-:W-:Y:S01]  /*14c20*/  BSSY.RECONVERGENT B1, `(.L_x_469) ;  /* 0x000001d000017945 */ /* 0x000fe20003800200 */
[C---:B--2---:R-:W-:Y:S02]  /*14c30*/  DADD R8, -R4.reuse, UR4 ;  /* 0x0000000404087e29 */ /* 0x044fe40008000100 */
[----:B------:R-:W-:-:S06]  /*14c40*/  DADD R22, R4, -UR4 ;  /* 0x8000000404167e29 */ /* 0x000fcc0008000000 */
[----:B------:R-:W1:Y:S08]  /*14c50*/  F2F.F32.F64 R4, R22 ;  /* 0x0000001600047310 */ /* 0x000e700000301000 */
[----:B------:R-:W2:Y:S08]  /*14c60*/  F2F.F32.F64 R8, R8 ;  /* 0x0000000800087310 */ /* 0x000eb00000301000 */
[----:B-1----:R-:W1:Y:S08]  /*14c70*/  F2F.F64.F32 R4, |R4| ;  /* 0x4000000400047310 */ /* 0x002e700000201800 */
[----:B--2---:R-:W2:Y:S01]  /*14c80*/  FRND.FLOOR R34, R8 ;  /* 0x0000000800227307 */ /* 0x004ea20000205000 */
[----:B-1----:R-:W-:-:S07]  /*14c90*/  FSETP.GEU.AND P1, PT, |R5|, 6.5827683646048100446e-37, PT ;  /* 0x036000000500780b */ /* 0x002fce0003f2e200 */
[----:B--2---:R-:W1:Y:S02]  /*14ca0*/  F2F.F64.F32 R2, R34 ;  /* 0x0000002200027310 */ /* 0x004e640000201800 */
[----:B-1----:R-:W-:-:S06]  /*14cb0*/  DADD R20, R2, UR4 ;  /* 0x0000000402147e29 */ /* 0x002fcc0008000000 */
[----:B------:R-:W1:Y:S08]  /*14cc0*/  F2F.F32.F64 R2, R20 ;  /* 0x0000001400027310 */ /* 0x000e700000301000 */
[----:B-1----:R-:W1:Y:S08]  /*14cd0*/  F2F.F64.F32 R2, |R2| ;  /* 0x4000000200027310 */ /* 0x002e700000201800 */
        /* <DEDUP_REMOVED lines=15> */
[----:B------:R-:W-:Y:S01]  /*14dd0*/  MOV R20, R2 ;  /* 0x0000000200147202 */ /* 0x000fe20000000f00 */
[----:B------:R-:W-:-:S07]  /*14de0*/  IMAD.MOV.U32 R21, RZ, RZ, R3 ;  /* 0x000000ffff157224 */ /* 0x000fce00078e0003 */
.L_x_470:
[----:B------:R-:W-:Y:S05]  /*14df0*/  BSYNC.RECONVERGENT B1 ;  /* 0x0000000000017941 */ /* 0x000fea0003800200 */
.L_x_469:
[----:B------:R-:W-:Y:S01]  /*14e00*/  UMOV UR4, 0x66666666 ;  /* 0x6666666600047882 */ /* 0x000fe20000000000 */
[----:B------:R-:W-:Y:S01]  /*14e10*/  UMOV UR5, 0x3fd66666 ;  /* 0x3fd6666600057882 */ /* 0x000fe20000000000 */
[----:B------:R-:W-:Y:S01]  /*14e20*/  IMAD.MOV.U32 R16, RZ, RZ, 0x1 ;  /* 0x00000001ff107424 */ /* 0x000fe200078e00ff */
[C---:B------:R-:W-:Y:S01]  /*14e30*/  DADD R4, -R6.reuse, UR4 ;  /* 0x0000000406047e29 */ /* 0x040fe20008000100 */
[----:B------:R-:W-:Y:S01]  /*14e40*/  BSSY.RECONVERGENT B1, `(.L_x_471) ;  /* 0x000001d000017945 */ /* 0x000fe20003800200 */
[----:B------:R-:W-:-:S08]  /*14e50*/  DADD R6, R6, -UR4 ;  /* 0x8000000406067e29 */ /* 0x000fd00008000000 */
[----:B------:R-:W0:Y:S08]  /*14e60*/  F2F.F32.F64 R4, R4 ;  /* 0x0000000400047310 */ /* 0x000e300000301000 */
[----:B------:R-:W-:Y:S08]  /*14e70*/  F2F.F32.F64 R6, R6 ;  /* 0x0000000600067310 */ /* 0x000ff00000301000 */
[----:B0-----:R-:W0:Y:S08]  /*14e80*/  FRND.FLOOR R22, R4 ;  /* 0x0000000400167307 */ /* 0x001e300000205000 */
[----:B0-----:R-:W0:Y:S02]  /*14e90*/  F2F.F64.F32 R2, R22 ;  /* 0x0000001600027310 */ /* 0x001e240000201800 */
[----:B0-----:R-:W-:-:S06]  /*14ea0*/  DADD R8, R2, UR4 ;  /* 0x0000000402087e29 */ /* 0x001fcc0008000000 */
[----:B------:R-:W0:Y:S08]  /*14eb0*/  F2F.F32.F64 R2, R8 ;  /* 0x0000000800027310 */ /* 0x000e300000301000 */
[----:B0-----:R-:W0:Y:S08]  /*14ec0*/  F2F.F64.F32 R2, |R2| ;  /* 0x4000000200027310 */ /* 0x001e300000201800 */
[----:B0-----:R-:W0:Y:S02]  /*14ed0*/  MUFU.RCP64H R17, R3 ;  /* 0x0000000300117308 */ /* 0x001e240000001800 */
[----:B0-----:R-:W-:-:S08]  /*14ee0*/  DFMA R18, -R2, R16, 1 ;  /* 0x3ff000000212742b */ /* 0x001fd00000000110 */
[----:B------:R-:W-:-:S08]  /*14ef0*/  DFMA R18, R18, R18, R18 ;  /* 0x000000121212722b */ /* 0x000fd00000000012 */
[----:B------:R-:W-:Y:S01]  /*14f00*/  DFMA R18, R16, R18, R16 ;  /* 0x000000121012722b */ /* 0x000fe20000000010 */
[----:B------:R-:W0:Y:S07]  /*14f10*/  F2F.F64.F32 R16, |R6| ;  /* 0x4000000600107310 */ /* 0x000e2e0000201800 */
[----:B------:R-:W-:-:S08]  /*14f20*/  DFMA R4, -R2, R18, 1 ;  /* 0x3ff000000204742b */ /* 0x000fd00000000112 */
[----:B------:R-:W-:Y:S01]  /*14f30*/  DFMA R4, R18, R4, R18 ;  /* 0x000000041204722b */ /* 0x000fe20000000012 */
[----:B0-----:R-:W-:-:S07]  /*14f40*/  FSETP.GEU.AND P1, PT, |R17|, 6.5827683646048100446e-37, PT ;  /* 0x036000001100780b */ /* 0x001fce0003f2e200 */
        /* <DEDUP_REMOVED lines=12> */
.L_x_472:
[----:B------:R-:W-:Y:S05]  /*15010*/  BSYNC.RECONVERGENT B1 ;  /* 0x0000000000017941 */ /* 0x000fea0003800200 */
.L_x_471:
[----:B------:R0:W-:Y:S01]  /*15020*/  STL.128 [R25+0x10], R20 ;  /* 0x0000101419007387 */ /* 0x0001e20000100c00 */
[----:B------:R-:W-:Y:S01]  /*15030*/  ISETP.NE.AND P0, PT, R26, R27, PT ;  /* 0x0000001b1a00720c */ /* 0x000fe20003f05270 */
[----:B------:R-:W-:Y:S02]  /*15040*/  VIADD R28, R28, 0x4 ;  /* 0x000000041c1c7836 */ /* 0x000fe40000000000 */
[----:B------:R-:W-:-:S10]  /*15050*/  IMAD.MOV.U32 R26, RZ, RZ, R29 ;  /* 0x000000ffff1a7224 */ /* 0x000fd400078e001d */
[----:B------:R-:W-:Y:S05]  /*15060*/  @P0 BRA `(.L_x_473) ;  /* 0xfffffff400c00947 */ /* 0x000fea000383ffff */
.L_x_464:
[----:B------:R-:W-:-:S13]  /*15070*/  ISETP.NE.AND P0, PT, R24, RZ, PT ;  /* 0x000000ff1800720c */ /* 0x000fda0003f05270 */
[----:B------:R-:W-:Y:S05]  /*15080*/  @!P0 BRA `(.L_x_474) ;  /* 0x0000000000a88947 */ /* 0x000fea0003800000 */
[----:B------:R-:W-:-:S05]  /*15090*/  UMOV UR4, URZ ;  /* 0x000000ff00047c82 */ /* 0x000fca0008000000 */
.L_x_477:
[----:B0--34-:R-:W-:-:S05]  /*150a0*/  LEA R6, R28, R0, 0x3 ;  /* 0x000000001c067211 */ /* 0x019fca00078e18ff */
[----:B-1----:R-:W3:Y:S01]  /*150b0*/  LDL.64 R2, [R6] ;  /* 0x0000000006027983 */ /* 0x002ee20000100a00 */
[----:B------:R-:W-:Y:S01]  /*150c0*/  UMOV UR8, 0x66666666 ;  /* 0x6666666600087882 */ /* 0x000fe20000000000 */
[----:B------:R-:W-:Y:S01]  /*150d0*/  UMOV UR9, 0x3fd66666 ;  /* 0x3fd6666600097882 */ /* 0x000fe20000000000 */
[----:B0-2---:R-:W-:Y:S01]  /*150e0*/  IMAD.MOV.U32 R20, RZ, RZ, 0x1 ;  /* 0x00000001ff147424 */ /* 0x005fe200078e00ff */
[----:B------:R-:W-:Y:S01]  /*150f0*/  UIADD3 UR4, UPT, UPT, UR4, 0x1, URZ ;  /* 0x0000000104047890 */ /* 0x000fe2000fffe0ff */
[----:B------:R-:W-:Y:S05]  /*15100*/  BSSY.RECONVERGENT B1, `(.L_x_475) ;  /* 0x000001f000017945 */ /* 0x000fea0003800200 */
[----:B------:R-:W-:Y:S01]  /*15110*/  ISETP.NE.AND P1, PT, R24, UR4, PT ;  /* 0x0000000418007c0c */ /* 0x000fe2000bf25270 */
[----:B---3--:R-:W-:-:S02]  /*15120*/  DADD R4, -R2, UR8 ;  /* 0x0000000802047e29 */ /* 0x008fc40008000100 */
[----:B------:R-:W-:-:S08]  /*15130*/  DADD R18, R2, -UR8 ;  /* 0x8000000802127e29 */ /* 0x000fd00008000000 */
[----:B------:R-:W0:Y:S08]  /*15140*/  F2F.F32.F64 R4, R4 ;  /* 0x0000000400047310 */ /* 0x000e300000301000 */
[----:B------:R-:W-:Y:S08]  /*15150*/  F2F.F32.F64 R18, R18 ;  /* 0x0000001200127310 */ /* 0x000ff00000301000 */
[----:B0-----:R-:W0:Y:S08]  /*15160*/  FRND.FLOOR R7, R4 ;  /* 0x0000000400077307 */ /* 0x001e300000205000 */
[----:B0-----:R-:W0:Y:S02]  /*15170*/  F2F.F64.F32 R8, R7 ;  /* 0x0000000700087310 */ /* 0x001e240000201800 */
[----:B0-----:R-:W-:-:S10]  /*15180*/  DADD R8, R8, UR8 ;  /* 0x0000000808087e29 */ /* 0x001fd40008000000 */
        /* <DEDUP_REMOVED lines=22> */
.L_x_476:
[----:B------:R-:W-:Y:S05]  /*152f0*/  BSYNC.RECONVERGENT B1 ;  /* 0x0000000000017941 */ /* 0x000fea0003800200 */
.L_x_475:
[----:B------:R0:W-:Y:S01]  /*15300*/  STL.64 [R6], R2 ;  /* 0x0000000206007387 */ /* 0x0001e20000100a00 */
[----:B------:R-:W-:Y:S01]  /*15310*/  VIADD R28, R28, 0x1 ;  /* 0x000000011c1c7836 */ /* 0x000fe20000000000 */
[----:B------:R-:W-:Y:S06]  /*15320*/  @P1 BRA `(.L_x_477) ;  /* 0xfffffffc005c1947 */ /* 0x000fec000383ffff */
.L_x_474:
[----:B------:R-:W-:Y:S01]  /*15330*/  ISETP.GE.U32.AND P0, PT, R15, 0x8, PT ;  /* 0x000000080f00780c */ /* 0x000fe20003f06070 */
[----:B---34-:R-:W-:-:S12]  /*15340*/  IMAD.MOV.U32 R27, RZ, RZ, 0x4 ;  /* 0x00000004ff1b7424 */ /* 0x018fd800078e00ff */
[----:B------:R-:W-:Y:S05]  /*15350*/  @!P0 BRA `(.L_x_478) ;  /* 0x0000001000c48947 */ /* 0x000fea0003800000 */
[----:B0-----:R-:W-:Y:S01]  /*15360*/  LOP3.LUT R6, R15, 0x7ffffffc, RZ, 0xc0, !PT ;  /* 0x7ffffffc0f067812 */ /* 0x001fe200078ec0ff */
[----:B------:R-:W-:Y:S01]  /*15370*/  IMAD.MOV.U32 R26, RZ, RZ, RZ ;  /* 0x000000ffff1a7224 */ /* 0x000fe200078e00ff */
[----:B------:R-:W-:-:S03]  /*15380*/  MOV R27, 0x4 ;  /* 0x00000004001b7802 */ /* 0x000fc60000000f00 */
[----:B------:R-:W-:-:S07]  /*15390*/  VIADD R6, R6, 0xfffffff8 ;  /* 0xfffffff806067836 */ /* 0x000fce0000000000 */
.L_x_495:
[----:B---3--:R-:W-:-:S05]  /*153a0*/  IMAD R25, R27, 0x8, R0 ;  /* 0x000000081b197824 */ /* 0x008fca00078e0200 */
[----:B--2---:R-:W2:Y:S01]  /*153b0*/  LDL.128 R20, [R25] ;  /* 0x0000000019147983 */ /* 0x004ea20000100c00 */
[----:B-1----:R-:W0:Y:S01]  /*153c0*/  MUFU.RCP64H R3, 0.75 ;  /* 0x3fe8000000037908 */ /* 0x002e220000001800 */
[----:B------:R-:W-:Y:S01]  /*153d0*/  IMAD.MOV.U32 R8, RZ, RZ, 0x0 ;  /* 0x00000000ff087424 */ /* 0x000fe200078e00ff */
[----:B------:R-:W-:Y:S01]  /*153e0*/  UMOV UR4, 0x9999999a ;  /* 0x9999999a00047882 */ /* 0x000fe20000000000 */
[----:B------:R-:W-:Y:S01]  /*153f0*/  IMAD.MOV.U32 R9, RZ, RZ, 0x3fe80000 ;  /* 0x3fe80000ff097424 */ /* 0x000fe200078e00ff */
[----:B------:R-:W-:Y:S01]  /*15400*/  UMOV UR5, 0x3fe99999 ;  /* 0x3fe9999900057882 */ /* 0x000fe20000000000 */
[----:B------:R-:W-:Y:S01]  /*15410*/  IMAD.MOV.U32 R2, RZ, RZ, 0x1 ;  /* 0x00000001ff027424 */ /* 0x000fe200078e00ff */
[----:B------:R-:W-:Y:S01]  /*15420*/  BSSY.RECONVERGENT B1, `(.L_x_479) ;  /* 0x0000018000017945 */ /* 0x000fe20003800200 */
[----:B------:R-:W-:-:S04]  /*15430*/  IMAD.MOV.U32 R7, RZ, RZ, R27 ;  /* 0x000000ffff077224 */ /* 0x000fc800078e001b */
[----:B0-----:R-:W-:-:S08]  /*15440*/  DFMA R4, R2, -R8, 1 ;  /* 0x3ff000000204742b */ /* 0x001fd00000000808 */
[----:B------:R-:W-:-:S08]  /*15450*/  DFMA R4, R4, R4, R4 ;  /* 0x000000040404722b */ /* 0x000fd00000000004 */
[----:B------:R-:W-:-:S08]  /*15460*/  DFMA R4, R2, R4, R2 ;  /* 0x000000040204722b */ /* 0x000fd00000000002 */
[----:B------:R-:W-:-:S08]  /*15470*/  DFMA R8, R4, -R8, 1 ;  /* 0x3ff000000408742b */ /* 0x000fd00000000808 */
[----:B------:R-:W-:Y:S02]  /*15480*/  DFMA R8, R4, R8, R4 ;  /* 0x000000080408722b */ /* 0x000fe40000000004 */
[----:B--2---:R-:W-:-:S08]  /*15490*/  DADD R2, -R20, 0.75 ;  /* 0x3fe8000014027429 */ /* 0x004fd00000000100 */
[----:B------:R-:W-:-:S08]  /*154a0*/  DMUL R16, R2, UR4 ;  /* 0x0000000402107c28 */ /* 0x000fd00008000000 */
[----:B------:R-:W-:Y:S02]  /*154b0*/  DMUL R18, R16, R8 ;  /* 0x0000000810127228 */ /* 0x000fe40000000000 */
[----:B------:R-:W-:-:S06]  /*154c0*/  FSETP.GEU.AND P1, PT, |R17|, 6.5827683646048100446e-37, PT ;  /* 0x036000001100780b */ /* 0x000fcc0003f2e200 */
[----:B------:R-:W-:-:S08]  /*154d0*/  DFMA R2, R18, -0.75, R16 ;  /* 0xbfe800001202782b */ /* 0x000fd00000000010 */
[----:B------:R-:W-:-:S10]  /*154e0*/  DFMA R18, R8, R2, R18 ;  /* 0x000000020812722b */ /* 0x000fd40000000012 */
[----:B------:R-:W-:-:S05]  /*154f0*/  FFMA R2, RZ, 1.8125, R19 ;  /* 0x3fe80000ff027823 */ /* 0x000fca0000000013 */
[----:B------:R-:W-:-:S13]  /*15500*/  FSETP.GT.AND P0, PT, |R2|, 1.469367938527859385e-39, PT ;  /* 0x001000000200780b */ /* 0x000fda0003f04200 */
[----:B------:R-:W-:Y:S05]  /*15510*/  @P0 BRA P1, `(.L_x_480) ;  /* 0x0000000000200947 */ /* 0x000fea0000800000 */
[----:B------:R-:W-:Y:S01]  /*15520*/  IMAD.MOV.U32 R8, RZ, RZ, R16 ;  /* 0x000000ffff087224 */ /* 0x000fe200078e0010 */
[----:B------:R-:W-:Y:S01]  /*15530*/  MOV R2, RZ ;  /* 0x000000ff00027202 */ /* 0x000fe20000000f00 */
[----:B------:R-:W-:Y:S01]  /*15540*/  IMAD.MOV.U32 R5, RZ, RZ, R17 ;  /* 0x000000ffff057224 */ /* 0x000fe200078e0011 */
[----:B------:R-:W-:Y:S01]  /*15550*/  MOV R4, 0x15580 ;  /* 0x0001558000047802 */ /* 0x000fe20000000f00 */
[----:B------:R-:W-:-:S07]  /*15560*/  IMAD.MOV.U32 R3, RZ, RZ, 0x3fe80000 ;  /* 0x3fe80000ff037424 */ /* 0x000fce00078e00ff */
[----:B------:R-:W-:Y:S05]  /*15570*/  CALL.REL.NOINC `($__internal_4_$__cuda_sm20_div_rn_f64_full) ;  /* 0x0000016400287944 */ /* 0x000fea0003c00000 */
[----:B------:R-:W-:Y:S02]  /*15580*/  IMAD.MOV.U32 R18, RZ, RZ, R2 ;  /* 0x000000ffff127224 */ /* 0x000fe400078e0002 */
[----:B------:R-:W-:-:S07]  /*15590*/  IMAD.MOV.U32 R19, RZ, RZ, R3 ;  /* 0x000000ffff137224 */ /* 0x000fce00078e0003 */
.L_x_480:
[----:B------:R-:W-:Y:S05]  /*155a0*/  BSYNC.RECONVERGENT B1 ;  /* 0x0000000000017941 */ /* 0x000fea0003800200 */
.L_x_479:
[----:B------:R-:W0:Y:S01]  /*155b0*/  MUFU.RCP64H R5, 0.14999997615814208984 ;  /* 0x3fc3333300057908 */ /* 0x000e220000001800 */
[----:B------:R-:W-:Y:S01]  /*155c0*/  IMAD.MOV.U32 R2, RZ, RZ, 0x33333334 ;  /* 0x33333334ff027424 */ /* 0x000fe200078e00ff */
[----:B------:R-:W-:Y:S01]  /*155d0*/  UMOV UR4, 0x33333333 ;  /* 0x3333333300047882 */ /* 0x000fe20000000000 */
[----:B------:R-:W-:Y:S01]  /*155e0*/  IMAD.MOV.U32 R3, RZ, RZ, 0x3fc33333 ;  /* 0x3fc33333ff037424 */ /* 0x000fe200078e00ff */
[----:B------:R-:W-:Y:S01]  /*155f0*/  UMOV UR5, 0x3feb3333 ;  /* 0x3feb333300057882 */ /* 0x000fe20000000000 */
[----:B------:R-:W-:Y:S01]  /*15600*/  IMAD.MOV.U32 R4, RZ, RZ, 0x1 ;  /* 0x00000001ff047424 */ /* 0x000fe200078e00ff */
[----:B------:R-:W-:Y:S05]  /*15610*/  BSSY.RECONVERGENT B1, `(.L_x_481) ;  /* 0x000001b000017945 */ /* 0x000fea0003800200 */
[----:B0-----:R-:W-:-:S08]  /*15620*/  DFMA R8, R4, -R2, 1 ;  /* 0x3ff000000408742b */ /* 0x001fd00000000802 */
[----:B------:R-:W-:-:S08]  /*15630*/  DFMA R8, R8, R8, R8 ;  /* 0x000000080808722b */ /* 0x000fd00000000008 */
[----:B------:R-:W-:Y:S02]  /*15640*/  DFMA R16, R4, R8, R4 ;  /* 0x000000080410722b */ /* 0x000fe40000000004 */
[C---:B------:R-:W-:Y:S01]  /*15650*/  DADD R4, R20.reuse, -UR4 ;  /* 0x8000000414047e29 */ /* 0x040fe20008000000 */
[----:B------:R-:W-:Y:S01]  /*15660*/  UMOV UR4, 0x99999998 ;  /* 0x9999999800047882 */ /* 0x000fe20000000000 */
[----:B------:R-:W-:Y:S01]  /*15670*/  DADD R8, R20, -0.75 ;  /* 0xbfe8000014087429 */ /* 0x000fe20000000000 */
[----:B------:R-:W-:-:S03]  /*15680*/  UMOV UR5, 0x3fc99999 ;  /* 0x3fc9999900057882 */ /* 0x000fc60000000000 */
[----:B------:R-:W-:Y:S02]  /*15690*/  DFMA R28, R16, -R2, 1 ;  /* 0x3ff00000101c742b */ /* 0x000fe40000000802 */
[----:B------:R-:W-:-:S04]  /*156a0*/  DMUL R4, R4, UR4 ;  /* 0x0000000404047c28 */ /* 0x000fc80008000000 */
[----:B------:R-:W0:Y:S02]  /*156b0*/  F2F.F32.F64 R8, R8 ;  /* 0x0000000800087310 */ /* 0x000e240000301000 */
[----:B------:R-:W-:-:S04]  /*156c0*/  DFMA R28, R16, R28, R16 ;  /* 0x0000001c101c722b */ /* 0x000fc80000000010 */
[----:B------:R-:W-:-:S04]  /*156d0*/  FSETP.GEU.AND P1, PT, |R5|, 6.5827683646048100446e-37, PT ;  /* 0x036000000500780b */ /* 0x000fc80003f2e200 */
[----:B------:R-:W-:Y:S01]  /*156e0*/  DMUL R16, R4, R28 ;  /* 0x0000001c04107228 */ /* 0x000fe20000000000 */
[----:B0-----:R-:W0:Y:S07]  /*156f0*/  FRND.FLOOR R30, R8 ;  /* 0x00000008001e7307 */ /* 0x001e2e0000205000 */
[----:B------:R-:W-:-:S08]  /*15700*/  DFMA R2, R16, -R2, R4 ;  /* 0x800000021002722b */ /* 0x000fd00000000004 */
[----:B------:R-:W-:Y:S01]  /*15710*/  DFMA R2, R28, R2, R16 ;  /* 0x000000021c02722b */ /* 0x000fe20000000010 */
[----:B0-----:R-:W-:-:S09]  /*15720*/  FMNMX R16, RZ, R30, PT ;  /* 0x0000001eff107209 */ /* 0x001fd20003800000 */
[----:B------:R-:W-:Y:S01]  /*15730*/  FFMA R28, RZ, 1.5249999761581420898, R3 ;  /* 0x3fc33333ff1c7823 */ /* 0x000fe20000000003 */
[----:B------:R-:W0:Y:S04]  /*15740*/  F2F.F64.F32 R16, R16 ;  /* 0x0000001000107310 */ /* 0x000e280000201800 */
[----:B------:R-:W-:-:S13]  /*15750*/  FSETP.GT.AND P0, PT, |R28|, 1.469367938527859385e-39, PT ;  /* 0x001000001c00780b */ /* 0x000fda0003f04200 */
[----:B0-----:R-:W-:Y:S05]  /*15760*/  @P0 BRA P1, `(.L_x_482) ;  /* 0x0000000000140947 */ /* 0x001fea0000800000 */
[----:B------:R-:W-:Y:S01]  /*15770*/  IMAD.MOV.U32 R8, RZ, RZ, R4 ;  /* 0x000000ffff087224 */ /* 0x000fe200078e0004 */
[----:B------:R-:W-:Y:S01]  /*15780*/  MOV R3, 0x3fc33333 ;  /* 0x3fc3333300037802 */ /* 0x000fe20000000f00 */
[----:B------:R-:W-:Y:S01]  /*15790*/  IMAD.MOV.U32 R2, RZ, RZ, 0x33333334 ;  /* 0x33333334ff027424 */ /* 0x000fe200078e00ff */
[----:B------:R-:W-:-:S07]  /*157a0*/  MOV R4, 0x157c0 ;  /* 0x000157c000047802 */ /* 0x000fce0000000f00 */
[----:B------:R-:W-:Y:S05]  /*157b0*/  CALL.REL.NOINC `($__internal_4_$__cuda_sm20_div_rn_f64_full) ;  /* 0x0000016000987944 */ /* 0x000fea0003c00000 */
.L_x_482:
[----:B------:R-:W-:Y:S05]  /*157c0*/  BSYNC.RECONVERGENT B1 ;  /* 0x0000000000017941 */ /* 0x000fea0003800200 */
.L_x_481:
[----:B------:R-:W0:Y:S01]  /*157d0*/  MUFU.RCP64H R9, 0.75 ;  /* 0x3fe8000000097908 */ /* 0x000e220000001800 */
[----:B------:R-:W-:Y:S01]  /*157e0*/  IMAD.MOV.U32 R4, RZ, RZ, 0x0 ;  /* 0x00000000ff047424 */ /* 0x000fe200078e00ff */
[----:B------:R-:W-:Y:S01]  /*157f0*/  UMOV UR4, 0x33333333 ;  /* 0x3333333300047882 */ /* 0x000fe20000000000 */
[----:B------:R-:W-:Y:S01]  /*15800*/  IMAD.MOV.U32 R5, RZ, RZ, 0x3fe80000 ;  /* 0x3fe80000ff057424 */ /* 0x000fe200078e00ff */
[----:B------:R-:W-:Y:S01]  /*15810*/  UMOV UR5, 0x3feb3333 ;  /* 0x3feb333300057882 */ /* 0x000fe20000000000 */
[----:B------:R-:W-:Y:S01]  /*15820*/  IMAD.MOV.U32 R8, RZ, RZ, 0x1 ;  /* 0x00000001ff087424 */ /* 0x000fe200078e00ff */
[----:B------:R-:W-:Y:S01]  /*15830*/  DADD R20, -R20, UR4 ;  /* 0x0000000414147e29 */ /* 0x000fe20008000100 */
[----:B------:R-:W-:Y:S01]  /*15840*/  UMOV UR4, 0x9999999a ;  /* 0x9999999a00047882 */ /* 0x000fe20000000000 */
[----:B------:R-:W-:Y:S01]  /*15850*/  UMOV UR5, 0x3fe99999 ;  /* 0x3fe9999900057882 */ /* 0x000fe20000000000 */
[----:B------:R-:W-:Y:S01]  /*15860*/  BSSY.RECONVERGENT B1, `(.L_x_483) ;  /* 0x000001c000017945 */ /* 0x000fe20003800200 */
[----:B------:R-:W-:-:S02]  /*15870*/  DFMA R16, R16, R18, UR4 ;  /* 0x0000000410107e2b */ /* 0x000fc40008000012 */
[----:B------:R-:W1:Y:S01]  /*15880*/  F2F.F32.F64 R32, R20 ;  /* 0x0000001400207310 */ /* 0x000e620000301000 */
[----:B0-----:R-:W-:-:S08]  /*15890*/  DFMA R28, R8, -R4, 1 ;  /* 0x3ff00000081c742b */ /* 0x001fd00000000804 */
[----:B------:R-:W-:Y:S01]  /*158a0*/  DFMA R28, R28, R28, R28 ;  /* 0x0000001c1c1c722b */ /* 0x000fe2000000001c */
[----:B-1----:R-:W0:Y:S07]  /*158b0*/  FRND.FLOOR R32, R32 ;  /* 0x0000002000207307 */ /* 0x002e2e0000205000 */
[----:B------:R-:W-:Y:S02]  /*158c0*/  DFMA R8, R8, R28, R8 ;  /* 0x0000001c0808722b */ /* 0x000fe40000000008 */
[----:B------:R-:W-:-:S06]  /*158d0*/  DADD R28, -R22, 0.75 ;  /* 0x3fe80000161c7429 */ /* 0x000fcc0000000100 */
[----:B------:R-:W-:Y:S01]  /*158e0*/  DFMA R30, R8, -R4, 1 ;  /* 0x3ff00000081e742b */ /* 0x000fe20000000804 */
[----:B0-----:R-:W-:Y:S01]  /*158f0*/  FMNMX R33, RZ, R32, PT ;  /* 0x00000020ff217209 */ /* 0x001fe20003800000 */
[----:B------:R-:W-:-:S06]  /*15900*/  DMUL R4, R28, UR4 ;  /* 0x000000041c047c28 */ /* 0x000fcc0008000000 */
[----:B------:R-:W-:-:S04]  /*15910*/  DFMA R28, R8, R30, R8 ;  /* 0x0000001e081c722b */ /* 0x000fc80000000008 */
[----:B------:R-:W-:-:S04]  /*15920*/  FSETP.GEU.AND P1, PT, |R5|, 6.5827683646048100446e-37, PT ;  /* 0x036000000500780b */ /* 0x000fc80003f2e200 */
[----:B------:R-:W-:-:S08]  /*15930*/  DMUL R30, R28, R4 ;  /* 0x000000041c1e7228 */ /* 0x000fd00000000000 */
[----:B------:R-:W-:-:S08]  /*15940*/  DFMA R8, R30, -0.75, R4 ;  /* 0xbfe800001e08782b */ /* 0x000fd00000000004 */
[----:B------:R-:W-:Y:S02]  /*15950*/  DFMA R30, R28, R8, R30 ;  /* 0x000000081c1e722b */ /* 0x000fe4000000001e */
[----:B------:R-:W0:Y:S08]  /*15960*/  F2F.F64.F32 R8, R33 ;  /* 0x0000002100087310 */ /* 0x000e300000201800 */
[----:B------:R-:W-:-:S05]  /*15970*/  FFMA R18, RZ, 1.8125, R31 ;  /* 0x3fe80000ff127823 */ /* 0x000fca000000001f */
[----:B------:R-:W-:Y:S01]  /*15980*/  FSETP.GT.AND P0, PT, |R18|, 1.469367938527859385e-39, PT ;  /* 0x001000001200780b */ /* 0x000fe20003f04200 */
[----:B0-----:R-:W-:-:S12]  /*15990*/  DFMA R20, R8, -R2, R16 ;  /* 0x800000020814722b */ /* 0x001fd80000000010 */
[----:B------:R-:W-:Y:S05]  /*159a0*/  @P0 BRA P1, `(.L_x_484) ;  /* 0x00000000001c0947 */ /* 0x000fea0000800000 */
[----:B------:R-:W-:Y:S01]  /*159b0*/  IMAD.MOV.U32 R8, RZ, RZ, R4 ;  /* 0x000000ffff087224 */ /* 0x000fe200078e0004 */
[----:B------:R-:W-:Y:S01]  /*159c0*/  MOV R4, 0x15a00 ;  /* 0x00015a0000047802 */ /* 0x000fe20000000f00 */
[----:B------:R-:W-:Y:S02]  /*159d0*/  IMAD.MOV.U32 R2, RZ, RZ, RZ ;  /* 0x000000ffff027224 */ /* 0x000fe400078e00ff */
[----:B------:R-:W-:-:S07]  /*159e0*/  IMAD.MOV.U32 R3, RZ, RZ, 0x3fe80000 ;  /* 0x3fe80000ff037424 */ /* 0x000fce00078e00ff */
[----:B------:R-:W-:Y:S05]  /*159f0*/  CALL.REL.NOINC `($__internal_4_$__cuda_sm20_div_rn_f64_full) ;  /* 0x0000016000087944 */ /* 0x000fea0003c00000 */
[----:B------:R-:W-:Y:S02]  /*15a00*/  IMAD.MOV.U32 R30, RZ, RZ, R2 ;  /* 0x000000ffff1e7224 */ /* 0x000fe400078e0002 */
[----:B------:R-:W-:-:S07]  /*15a10*/  IMAD.MOV.U32 R31, RZ, RZ, R3 ;  /* 0x000000ffff1f7224 */ /* 0x000fce00078e0003 */
.L_x_484:
[----:B------:R-:W-:Y:S05]  /*15a20*/  BSYNC.RECONVERGENT B1 ;  /* 0x0000000000017941 */ /* 0x000fea0003800200 */
.L_x_483:
[----:B------:R-:W0:Y:S01]  /*15a30*/  MUFU.RCP64H R5, 0.14999997615814208984 ;  /* 0x3fc3333300057908 */ /* 0x000e220000001800 */
[----:B------:R-:W-:Y:S01]  /*15a40*/  MOV R2, 0x33333334 ;  /* 0x3333333400027802 */ /* 0x000fe20000000f00 */
[----:B------:R-:W-:Y:S01]  /*15a50*/  IMAD.MOV.U32 R3, RZ, RZ, 0x3fc33333 ;  /* 0x3fc33333ff037424 */ /* 0x000fe200078e00ff */
[----:B------:R-:W-:Y:S01]  /*15a60*/  UMOV UR4, 0x33333333 ;  /* 0x3333333300047882 */ /* 0x000fe20000000000 */
[----:B------:R-:W-:Y:S01]  /*15a70*/  IMAD.MOV.U32 R4, RZ, RZ, 0x1 ;  /* 0x00000001ff047424 */ /* 0x000fe200078e00ff */
[----:B------:R-:W-:Y:S01]  /*15a80*/  UMOV UR5, 0x3feb3333 ;  /* 0x3feb333300057882 */ /* 0x000fe20000000000 */
[----:B------:R-:W-:Y:S04]  /*15a90*/  BSSY.RECONVERGENT B1, `(.L_x_485) ;  /* 0x000001b000017945 */ /* 0x000fe80003800200 */
        /* <DEDUP_REMOVED lines=23> */
[----:B------:R-:W-:Y:S02]  /*15c10*/  IMAD.MOV.U32 R2, RZ, RZ, 0x33333334 ;  /* 0x33333334ff027424 */ /* 0x000fe400078e00ff */
[----:B------:R-:W-:-:S07]  /*15c20*/  IMAD.MOV.U32 R3, RZ, RZ, 0x3fc33333 ;  /* 0x3fc33333ff037424 */ /* 0x000fce00078e00ff */
[----:B------:R-:W-:Y:S05]  /*15c30*/  CALL.REL.NOINC `($__internal_4_$__cuda_sm20_div_rn_f64_full) ;  /* 0x0000015c00787944 */ /* 0x000fea0003c00000 */
.L_x_486:
[----:B------:R-:W-:Y:S05]  /*15c40*/  BSYNC.RECONVERGENT B1 ;  /* 0x0000000000017941 */ /* 0x000fea0003800200 */
.L_x_485:
[----:B------:R-:W2:Y:S01]  /*15c50*/  LDL.128 R16, [R25+0x10] ;  /* 0x0000100019107983 */ /* 0x000ea20000100c00 */
        /* <DEDUP_REMOVED lines=10> */
[----:B------:R-:W-:-:S06]  /*15d00*/  DFMA R28, R28, R30, UR4 ;  /* 0x000000041c1c7e2b */ /* 0x000fcc000800001e */
[----:B------:R-:W1:Y:S01]  /*15d10*/  F2F.F32.F64 R34, R34 ;  /* 0x0000002200227310 */ /* 0x000e620000301000 */
[----:B0-----:R-:W-:-:S08]  /*15d20*/  DFMA R22, R8, -R4, 1 ;  /* 0x3ff000000816742b */ /* 0x001fd00000000804 */
[----:B------:R-:W-:Y:S01]  /*15d30*/  DFMA R22, R22, R22, R22 ;  /* 0x000000161616722b */ /* 0x000fe20000000016 */
[----:B-1----:R-:W0:Y:S07]  /*15d40*/  FRND.FLOOR R36, R34 ;  /* 0x0000002200247307 */ /* 0x002e2e0000205000 */
[----:B------:R-:W-:-:S08]  /*15d50*/  DFMA R8, R8, R22, R8 ;  /* 0x000000160808722b */ /* 0x000fd00000000008 */
[----:B------:R-:W-:Y:S01]  /*15d60*/  DFMA R32, R8, -R4, 1 ;  /* 0x3ff000000820742b */ /* 0x000fe20000000804 */
[----:B0-----:R-:W-:-:S07]  /*15d70*/  FMNMX R36, RZ, R36, PT ;  /* 0x00000024ff247209 */ /* 0x001fce0003800000 */
[----:B------:R-:W-:Y:S02]  /*15d80*/  DFMA R32, R8, R32, R8 ;  /* 0x000000200820722b */ /* 0x000fe40000000008 */
[----:B--2---:R-:W-:-:S08]  /*15d90*/  DADD R22, -R16, 0.75 ;  /* 0x3fe8000010167429 */ /* 0x004fd00000000100 */
[----:B------:R-:W-:Y:S02]  /*15da0*/  DMUL R4, R22, UR4 ;  /* 0x0000000416047c28 */ /* 0x000fe40008000000 */
[----:B------:R-:W0:Y:S06]  /*15db0*/  F2F.F64.F32 R22, R36 ;  /* 0x0000002400167310 */ /* 0x000e2c0000201800 */
[----:B------:R-:W-:Y:S02]  /*15dc0*/  DMUL R8, R32, R4 ;  /* 0x0000000420087228 */ /* 0x000fe40000000000 */
[----:B------:R-:W-:-:S06]  /*15dd0*/  FSETP.GEU.AND P1, PT, |R5|, 6.5827683646048100446e-37, PT ;  /* 0x036000000500780b */ /* 0x000fcc0003f2e200 */
[----:B------:R-:W-:Y:S02]  /*15de0*/  DFMA R30, R8, -0.75, R4 ;  /* 0xbfe80000081e782b */ /* 0x000fe40000000004 */
[----:B0-----:R-:W-:-:S06]  /*15df0*/  DFMA R22, R22, -R2, R28 ;  /* 0x800000021616722b */ /* 0x001fcc000000001c */
[----:B------:R-:W-:Y:S01]  /*15e00*/  DFMA R28, R32, R30, R8 ;  /* 0x0000001e201c722b */ /* 0x000fe20000000008 */
[----:B------:R0:W-:Y:S09]  /*15e10*/  STL.128 [R25], R20 ;  /* 0x0000001419007387 */ /* 0x0001f20000100c00 */
[----:B------:R-:W-:-:S05]  /*15e20*/  FFMA R2, RZ, 1.8125, R29 ;  /* 0x3fe80000ff027823 */ /* 0x000fca000000001d */
[----:B------:R-:W-:-:S13]  /*15e30*/  FSETP.GT.AND P0, PT, |R2|, 1.469367938527859385e-39, PT ;  /* 0x001000000200780b */ /* 0x000fda0003f04200 */
[----:B0-----:R-:W-:Y:S05]  /*15e40*/  @P0 BRA P1, `(.L_x_488) ;  /* 0x00000000001c0947 */ /* 0x001fea0000800000 */
[----:B------:R-:W-:Y:S01]  /*15e50*/  MOV R8, R4 ;  /* 0x0000000400087202 */ /* 0x000fe20000000f00 */
[----:B------:R-:W-:Y:S01]  /*15e60*/  IMAD.MOV.U32 R2, RZ, RZ, RZ ;  /* 0x000000ffff027224 */ /* 0x000fe200078e00ff */
[----:B------:R-:W-:Y:S01]  /*15e70*/  MOV R4, 0x15ea0 ;  /* 0x00015ea000047802 */ /* 0x000fe20000000f00 */
[----:B------:R-:W-:-:S07]  /*15e80*/  IMAD.MOV.U32 R3, RZ, RZ, 0x3fe80000 ;  /* 0x3fe80000ff037424 */ /* 0x000fce00078e00ff */
[----:B------:R-:W-:Y:S05]  /*15e90*/  CALL.REL.NOINC `($__internal_4_$__cuda_sm20_div_rn_f64_full) ;  /* 0x0000015800e07944 */ /* 0x000fea0003c00000 */
[----:B------:R-:W-:Y:S02]  /*15ea0*/  IMAD.MOV.U32 R28, RZ, RZ, R2 ;  /* 0x000000ffff1c7224 */ /* 0x000fe400078e0002 */
[----:B------:R-:W-:-:S07]  /*15eb0*/  IMAD.MOV.U32 R29, RZ, RZ, R3 ;  /* 0x000000ffff1d7224 */ /* 0x000fce00078e0003 */
.L_x_488:
[----:B------:R-:W-:Y:S05]  /*15ec0*/  BSYNC.RECONVERGENT B1 ;  /* 0x0000000000017941 */ /* 0x000fea0003800200 */
.L_x_487:
        /* <DEDUP_REMOVED lines=33> */
.L_x_490:
[----:B------:R-:W-:Y:S05]  /*160e0*/  BSYNC.RECONVERGENT B1 ;  /* 0x0000000000017941 */ /* 0x000fea0003800200 */
.L_x_489:
        /* <DEDUP_REMOVED lines=9> */
[----:B------:R-:W-:Y:S03]  /*16180*/  BSSY.RECONVERGENT B1, `(.L_x_491) ;  /* 0x000001c000017945 */ /* 0x000fe60003800200 */
[----:B------:R1:W2:Y:S01]  /*16190*/  F2F.F32.F64 R32, R16 ;  /* 0x0000001000207310 */ /* 0x0002a20000301000 */
[----:B0-----:R-:W-:-:S02]  /*161a0*/  DFMA R22, R8, -R4, 1 ;  /* 0x3ff000000816742b */ /* 0x001fc40000000804 */
[----:B-1----:R-:W-:-:S06]  /*161b0*/  DFMA R16, R20, R28, UR4 ;  /* 0x0000000414107e2b */ /* 0x002fcc000800001c */
[----:B------:R-:W-:Y:S01]  /*161c0*/  DFMA R22, R22, R22, R22 ;  /* 0x000000161616722b */ /* 0x000fe20000000016 */
[----:B--2---:R-:W0:Y:S07]  /*161d0*/  FRND.FLOOR R32, R32 ;  /* 0x0000002000207307 */ /* 0x004e2e0000205000 */
        /* <DEDUP_REMOVED lines=20> */
[----:B------:R-:W-:Y:S01]  /*16320*/  IMAD.MOV.U32 R22, RZ, RZ, R2 ;  /* 0x000000ffff167224 */ /* 0x000fe200078e0002 */
[----:B------:R-:W-:-:S07]  /*16330*/  MOV R23, R3 ;  /* 0x0000000300177202 */ /* 0x000fce0000000f00 */
.L_x_492:
[----:B------:R-:W-:Y:S05]  /*16340*/  BSYNC.RECONVERGENT B1 ;  /* 0x0000000000017941 */ /* 0x000fea0003800200 */
.L_x_491:
        /* <DEDUP_REMOVED lines=33> */
.L_x_494:
[----:B------:R-:W-:Y:S05]  /*16560*/  BSYNC.RECONVERGENT B1 ;  /* 0x0000000000017941 */ /* 0x000fea0003800200 */
.L_x_493:
[----:B------:R-:W-:Y:S01]  /*16570*/  UMOV UR4, 0x33333333 ;  /* 0x3333333300047882 */ /* 0x000fe20000000000 */
[----:B------:R-:W-:Y:S01]  /*16580*/  UMOV UR5, 0x3feb3333 ;  /* 0x3feb333300057882 */ /* 0x000fe20000000000 */
[----:B------:R-:W-:Y:S01]  /*16590*/  ISETP.NE.AND P0, PT, R26, R6, PT ;  /* 0x000000061a00720c */ /* 0x000fe20003f05270 */
[----:B------:R-:W-:Y:S01]  /*165a0*/  DADD R4, -R18, UR4 ;  /* 0x0000000412047e29 */ /* 0x000fe20008000100 */
[----:B------:R-:W-:Y:S01]  /*165b0*/  UMOV UR4, 0x9999999a ;  /* 0x9999999a00047882 */ /* 0x000fe20000000000 */
[----:B------:R-:W-:Y:S01]  /*165c0*/  UMOV UR5, 0x3fe99999 ;  /* 0x3fe9999900057882 */ /* 0x000fe20000000000 */
[----:B------:R-:W-:Y:S01]  /*165d0*/  VIADD R27, R27, 0x4 ;  /* 0x000000041b1b7836 */ /* 0x000fe20000000000 */
[----:B------:R-:W-:Y:S01]  /*165e0*/  DFMA R20, R20, R22, UR4 ;  /* 0x0000000414147e2b */ /* 0x000fe20008000016 */
[----:B------:R-:W-:-:S05]  /*165f0*/  IMAD.MOV.U32 R26, RZ, RZ, R7 ;  /* 0x000000ffff1a7224 */ /* 0x000fca00078e0007 */
[----:B------:R-:W0:Y:S08]  /*16600*/  F2F.F32.F64 R4, R4 ;  /* 0x0000000400047310 */ /* 0x000e300000301000 */
[----:B0-----:R-:W0:Y:S02]  /*16610*/  FRND.FLOOR R8, R4 ;  /* 0x0000000400087307 */ /* 0x001e240000205000 */
[----:B0-----:R-:W-:-:S06]  /*16620*/  FMNMX R8, RZ, R8, PT ;  /* 0x00000008ff087209 */ /* 0x001fcc0003800000 */
[----:B------:R-:W0:Y:S02]  /*16630*/  F2F.F64.F32 R18, R8 ;  /* 0x0000000800127310 */ /* 0x000e240000201800 */
[----:B0-----:R-:W-:-:S07]  /*16640*/  DFMA R18, R18, -R2, R20 ;  /* 0x800000021212722b */ /* 0x001fce0000000014 */
[----:B------:R3:W-:Y:S01]  /*16650*/  STL.128 [R25+0x10], R16 ;  /* 0x0000101019007387 */ /* 0x0007e20000100c00 */
[----:B------:R-:W-:Y:S05]  /*16660*/  @P0 BRA `(.L_x_495) ;  /* 0xffffffec004c0947 */ /* 0x000fea000383ffff */
.L_x_478:
[----:B------:R-:W-:-:S13]  /*16670*/  ISETP.NE.AND P0, PT, R24, RZ, PT ;  /* 0x000000ff1800720c */ /* 0x000fda0003f05270 */
[----:B------:R-:W-:Y:S05]  /*16680*/  @!P0 BRA `(.L_x_463) ;  /* 0x0000000400488947 */ /* 0x000fea0003800000 */
[----:B------:R-:W-:-:S05]  /*16690*/  UMOV UR4, URZ ;  /* 0x000000ff00047c82 */ /* 0x000fca0008000000 */
.L_x_500:
[----:B0-----:R-:W-:-:S05]  /*166a0*/  LEA R6, R27, R0, 0x3 ;  /* 0x000000001b067211 */ /* 0x001fca00078e18ff */
[----:B---3--:R-:W3:Y:S01]  /*166b0*/  LDL.64 R18, [R6] ;  /* 0x0000000006127983 */ /* 0x008ee20000100a00 */
[----:B-1----:R-:W2:Y:S01]  /*166c0*/  MUFU.RCP64H R3, 0.75 ;  /* 0x3fe8000000037908 */ /* 0x002ea20000001800 */
[----:B------:R-:W-:Y:S01]  /*166d0*/  IMAD.MOV.U32 R4, RZ, RZ, 0x0 ;  /* 0x00000000ff047424 */ /* 0x000fe200078e00ff */
[----:B------:R-:W-:Y:S01]  /*166e0*/  UMOV UR8, 0x9999999a ;  /* 0x9999999a00087882 */ /* 0x000fe20000000000 */
[----:B------:R-:W-:Y:S01]  /*166f0*/  IMAD.MOV.U32 R5, RZ, RZ, 0x3fe80000 ;  /* 0x3fe80000ff057424 */ /* 0x000fe200078e00ff */
[----:B------:R-:W-:Y:S01]  /*16700*/  UMOV UR9, 0x3fe99999 ;  /* 0x3fe9999900097882 */ /* 0x000fe20000000000 */
[----:B------:R-:W-:Y:S01]  /*16710*/  IMAD.MOV.U32 R2, RZ, RZ, 0x1 ;  /* 0x00000001ff027424 */ /* 0x000fe200078e00ff */
[----:B------:R-:W-:Y:S05]  /*16720*/  BSSY.RECONVERGENT B1, `(.L_x_496) ;  /* 0x0000016000017945 */ /* 0x000fea0003800200 */
[----:B--2---:R-:W-:-:S08]  /*16730*/  DFMA R8, R2, -R4, 1 ;  /* 0x3ff000000208742b */ /* 0x004fd00000000804 */
[----:B------:R-:W-:-:S08]  /*16740*/  DFMA R8, R8, R8, R8 ;  /* 0x000000080808722b */ /* 0x000fd00000000008 */
[----:B------:R-:W-:-:S08]  /*16750*/  DFMA R8, R2, R8, R2 ;  /* 0x000000080208722b */ /* 0x000fd00000000002 */
[----:B------:R-:W-:-:S08]  /*16760*/  DFMA R16, R8, -R4, 1 ;  /* 0x3ff000000810742b */ /* 0x000fd00000000804 */
[----:B------:R-:W-:Y:S02]  /*16770*/  DFMA R16, R8, R16, R8 ;  /* 0x000000100810722b */ /* 0x000fe40000000008 */
[----:B---3--:R-:W-:-:S08]  /*16780*/  DADD R2, -R18, 0.75 ;  /* 0x3fe8000012027429 */ /* 0x008fd00000000100 */
        /* <DEDUP_REMOVED lines=15> */
.L_x_497:
[----:B------:R-:W-:Y:S05]  /*16880*/  BSYNC.RECONVERGENT B1 ;  /* 0x0000000000017941 */ /* 0x000fea0003800200 */
.L_x_496:
[----:B------:R-:W0:Y:S01]  /*16890*/  MUFU.RCP64H R3, 0.14999997615814208984 ;  /* 0x3fc3333300037908 */ /* 0x000e220000001800 */
[----:B------:R-:W-:Y:S01]  /*168a0*/  MOV R16, 0x33333334 ;  /* 0x3333333400107802 */ /* 0x000fe20000000f00 */
[----:B------:R-:W-:Y:S01]  /*168b0*/  IMAD.MOV.U32 R17, RZ, RZ, 0x3fc33333 ;  /* 0x3fc33333ff117424 */ /* 0x000fe200078e00ff */
[----:B------:R-:W-:Y:S01]  /*168c0*/  UMOV UR8, 0x33333333 ;  /* 0x3333333300087882 */ /* 0x000fe20000000000 */
[----:B------:R-:W-:Y:S01]  /*168d0*/  IMAD.MOV.U32 R2, RZ, RZ, 0x1 ;  /* 0x00000001ff027424 */ /* 0x000fe200078e00ff */
[----:B------:R-:W-:Y:S01]  /*168e0*/  UMOV UR9, 0x3feb3333 ;  /* 0x3feb333300097882 */ /* 0x000fe20000000000 */
[----:B------:R-:W-:Y:S01]  /*168f0*/  DADD R8, R18, -0.75 ;  /* 0xbfe8000012087429 */ /* 0x000fe20000000000 */
[----:B------:R-:W-:Y:S09]  /*16900*/  BSSY.RECONVERGENT B1, `(.L_x_498) ;  /* 0x000001a000017945 */ /* 0x000ff20003800200 */
[----:B------:R-:W1:Y:S01]  /*16910*/  F2F.F32.F64 R8, R8 ;  /* 0x0000000800087310 */ /* 0x000e620000301000 */
[----:B0-----:R-:W-:-:S08]  /*16920*/  DFMA R4, R2, -R16, 1 ;  /* 0x3ff000000204742b */ /* 0x001fd00000000810 */
[----:B------:R-:W-:Y:S01]  /*16930*/  DFMA R4, R4, R4, R4 ;  /* 0x000000040404722b */ /* 0x000fe20000000004 */
[----:B-1----:R-:W0:Y:S07]  /*16940*/  FRND.FLOOR R7, R8 ;  /* 0x0000000800077307 */ /* 0x002e2e0000205000 */
[----:B------:R-:W-:Y:S02]  /*16950*/  DFMA R2, R2, R4, R2 ;  /* 0x000000040202722b */ /* 0x000fe40000000002 */
[----:B------:R-:W-:Y:S01]  /*16960*/  DADD R4, R18, -UR8 ;  /* 0x8000000812047e29 */ /* 0x000fe20008000000 */
[----:B------:R-:W-:Y:S01]  /*16970*/  UMOV UR8, 0x99999998 ;  /* 0x9999999800087882 */ /* 0x000fe20000000000 */
[----:B------:R-:W-:-:S04]  /*16980*/  UMOV UR9, 0x3fc99999 ;  /* 0x3fc9999900097882 */ /* 0x000fc80000000000 */
[----:B------:R-:W-:Y:S02]  /*16990*/  DFMA R22, R2, -R16, 1 ;  /* 0x3ff000000216742b */ /* 0x000fe40000000810 */
[----:B------:R-:W-:Y:S01]  /*169a0*/  DMUL R4, R4, -UR8 ;  /* 0x8000000804047c28 */ /* 0x000fe20008000000 */
[----:B0-----:R-:W-:-:S05]  /*169b0*/  FMNMX R7, RZ, R7, PT ;  /* 0x00000007ff077209 */ /* 0x001fca0003800000 */
[----:B------:R-:W-:-:S04]  /*169c0*/  DFMA R22, R2, R22, R2 ;  /* 0x000000160216722b */ /* 0x000fc80000000002 */
[----:B------:R-:W-:-:S04]  /*169d0*/  FSETP.GEU.AND P1, PT, |R5|, 6.5827683646048100446e-37, PT ;  /* 0x036000000500780b */ /* 0x000fc80003f2e200 */
[----:B------:R-:W-:-:S08]  /*169e0*/  DMUL R2, R22, R4 ;  /* 0x0000000416027228 */ /* 0x000fd00000000000 */
[----:B------:R-:W-:-:S08]  /*169f0*/  DFMA R16, R2, -R16, R4 ;  /* 0x800000100210722b */ /* 0x000fd00000000004 */
[----:B------:R-:W-:Y:S02]  /*16a00*/  DFMA R2, R22, R16, R2 ;  /* 0x000000101602722b */ /* 0x000fe40000000002 */
[----:B------:R0:W1:Y:S08]  /*16a10*/  F2F.F64.F32 R16, R7 ;  /* 0x0000000700107310 */ /* 0x0000700000201800 */
[----:B------:R-:W-:-:S05]  /*16a20*/  FFMA R22, RZ, 1.5249999761581420898, R3 ;  /* 0x3fc33333ff167823 */ /* 0x000fca0000000003 */
[----:B------:R-:W-:-:S13]  /*16a30*/  FSETP.GT.AND P0, PT, |R22|, 1.469367938527859385e-39, PT ;  /* 0x001000001600780b */ /* 0x000fda0003f04200 */
[----:B01----:R-:W-:Y:S05]  /*16a40*/  @P0 BRA P1, `(.L_x_499) ;  /* 0x0000000000140947 */ /* 0x003fea0000800000 */
[----:B------:R-:W-:Y:S01]  /*16a50*/  IMAD.MOV.U32 R8, RZ, RZ, R4 ;  /* 0x000000ffff087224 */ /* 0x000fe200078e0004 */
[----:B------:R-:W-:Y:S01]  /*16a60*/  MOV R4, 0x16aa0 ;  /* 0x00016aa000047802 */ /* 0x000fe20000000f00 */
[----:B------:R-:W-:Y:S02]  /*16a70*/  IMAD.MOV.U32 R2, RZ, RZ, 0x33333334 ;  /* 0x33333334ff027424 */ /* 0x000fe400078e00ff */
[----:B------:R-:W-:-:S07]  /*16a80*/  IMAD.MOV.U32 R3, RZ, RZ, 0x3fc33333 ;  /* 0x3fc33333ff037424 */ /* 0x000fce00078e00ff */
[----:B------:R-:W-:Y:S05]  /*16a90*/  CALL.REL.NOINC `($__internal_4_$__cuda_sm20_div_rn_f64_full) ;  /* 0x0000014c00e07944 */ /* 0x000fea0003c00000 */
.L_x_499:
[----:B------:R-:W-:Y:S05]  /*16aa0*/  BSYNC.RECONVERGENT B1 ;  /* 0x0000000000017941 */ /* 0x000fea0003800200 */
.L_x_498:
[----:B------:R-:W-:Y:S01]  /*16ab0*/  UMOV UR8, 0x33333333 ;  /* 0x3333333300087882 */ /* 0x000fe20000000000 */
[----:B------:R-:W-:Y:S01]  /*16ac0*/  UMOV UR9, 0x3feb3333 ;  /* 0x3feb333300097882 */ /* 0x000fe20000000000 */
[----:B------:R-:W-:Y:S01]  /*16ad0*/  UIADD3 UR4, UPT, UPT, UR4, 0x1, URZ ;  /* 0x0000000104047890 */ /* 0x000fe2000fffe0ff */
[----:B------:R-:W-:Y:S01]  /*16ae0*/  DADD R18, -R18, UR8 ;  /* 0x0000000812127e29 */ /* 0x000fe20008000100 */
[----:B------:R-:W-:Y:S01]  /*16af0*/  UMOV UR8, 0x9999999a ;  /* 0x9999999a00087882 */ /* 0x000fe20000000000 */
[----:B------:R-:W-:Y:S01]  /*16b00*/  UMOV UR9, 0x3fe99999 ;  /* 0x3fe9999900097882 */ /* 0x000fe20000000000 */
[----:B------:R-:W-:Y:S01]  /*16b10*/  VIADD R27, R27, 0x1 ;  /* 0x000000011b1b7836 */ /* 0x000fe20000000000 */
[----:B------:R-:W-:Y:S01]  /*16b20*/  DFMA R16, R16, R20, UR8 ;  /* 0x0000000810107e2b */ /* 0x000fe20008000014 */
[----:B------:R-:W-:-:S05]  /*16b30*/  ISETP.NE.AND P0, PT, R24, UR4, PT ;  /* 0x0000000418007c0c */ /* 0x000fca000bf05270 */
[----:B------:R-:W0:Y:S08]  /*16b40*/  F2F.F32.F64 R18, R18 ;  /* 0x0000001200127310 */ /* 0x000e300000301000 */
[----:B0-----:R-:W0:Y:S02]  /*16b50*/  FRND.FLOOR R4, R18 ;  /* 0x0000001200047307 */ /* 0x001e240000205000 */
[----:B0-----:R-:W-:-:S06]  /*16b60*/  FMNMX R7, RZ, R4, PT ;  /* 0x00000004ff077209 */ /* 0x001fcc0003800000 */
[----:B------:R-:W0:Y:S02]  /*16b70*/  F2F.F64.F32 R4, R7 ;  /* 0x0000000700047310 */ /* 0x000e240000201800 */
[----:B0-----:R-:W-:-:S07]  /*16b80*/  DFMA R4, R4, R2, R16 ;  /* 0x000000020404722b */ /* 0x001fce0000000010 */
[----:B------:R0:W-:Y:S01]  /*16b90*/  STL.64 [R6], R4 ;  /* 0x0000000406007387 */ /* 0x0001e20000100a00 */
[----:B------:R-:W-:Y:S05]  /*16ba0*/  @P0 BRA `(.L_x_500) ;  /* 0xfffffff800bc0947 */ /* 0x000fea000383ffff */
.L_x_463:
[----:B------:R-:W-:-:S13]  /*16bb0*/  ISETP.GE.AND P0, PT, R15, 0x1, PT ;  /* 0x000000010f00780c */ /* 0x000fda0003f06270 */
[----:B------:R-:W-:Y:S05]  /*16bc0*/  @!P0 BRA `(.L_x_501) ;  /* 0x0000000c00e88947 */ /* 0x000fea0003800000 */
[----:B------:R-:W-:Y:S01]  /*16bd0*/  ISETP.NE.AND P0, PT, R15, 0x1, PT ;  /* 0x000000010f00780c */ /* 0x000fe20003f05270 */
[----:B01----:R-:W-:-:S12]  /*16be0*/  IMAD.MOV.U32 R2, RZ, RZ, RZ ;  /* 0x000000ffff027224 */ /* 0x003fd800078e00ff */
[----:B------:R-:W-:Y:S05]  /*16bf0*/  @!P0 BRA `(.L_x_502) ;  /* 0x00000008008c8947 */ /* 0x000fea0003800000 */
[----:B------:R-:W-:Y:S01]  /*16c00*/  LOP3.LUT R2, R15, 0x7ffffffe, RZ, 0xc0, !PT ;  /* 0x7ffffffe0f027812 */ /* 0x000fe200078ec0ff */
[----:B------:R-:W-:-:S07]  /*16c10*/  IMAD.MOV.U32 R3, RZ, RZ, RZ ;  /* 0x000000ffff037224 */ /* 0x000fce00078e00ff */
.L_x_509:
[----:B0-----:R-:W-:-:S05]  /*16c20*/  LEA R4, R3, R0, 0x3 ;  /* 0x0000000003047211 */ /* 0x001fca00078e18ff */
[----:B---34-:R-:W3:Y:S01]  /*16c30*/  LDL.64 R6, [R4] ;  /* 0x0000000004067983 */ /* 0x018ee20000100a00 */
[----:B------:R-:W-:Y:S01]  /*16c40*/  VIADD R3, R3, 0x2 ;  /* 0x0000000203037836 */ /* 0x000fe20000000000 */
[----:B------:R-:W-:Y:S01]  /*16c50*/  BSSY.RECONVERGENT B0, `(.L_x_503) ;  /* 0x000004a000007945 */ /* 0x000fe20003800200 */
[----:B--2---:R-:W-:-:S03]  /*16c60*/  IMAD.MOV.U32 R16, RZ, RZ, 0x3f800000 ;  /* 0x3f800000ff107424 */ /* 0x004fc600078e00ff */
[----:B------:R-:W-:Y:S01]  /*16c70*/  ISETP.NE.AND P1, PT, R3, R2, PT ;  /* 0x000000020300720c */ /* 0x000fe20003f25270 */
[----:B---3--:R-:W0:Y:S02]  /*16c80*/  F2F.F32.F64 R5, R6 ;  /* 0x0000000600057310 */ /* 0x008e240000301000 */
[----:B0-----:R-:W-:-:S13]  /*16c90*/  FSETP.NEU.AND P0, PT, R5, 1, PT ;  /* 0x3f8000000500780b */ /* 0x001fda0003f0d000 */
[----:B------:R-:W-:Y:S05]  /*16ca0*/  @!P0 BRA `(.L_x_504) ;  /* 0x0000000400108947 */ /* 0x000fea0003800000 */
[----:B------:R-:W-:-:S13]  /*16cb0*/  FSETP.NAN.AND P0, PT, |R5|, |R5|, PT ;  /* 0x400000050500720b */ /* 0x000fda0003f08200 */
[----:B------:R-:W-:Y:S01]  /*16cc0*/  @P0 FADD R16, R5, 0.019999999552965164185 ;  /* 0x3ca3d70a05100421 */ /* 0x000fe20000000000 */
[----:B------:R-:W-:Y:S06]  /*16cd0*/  @P0 BRA `(.L_x_504) ;  /* 0x0000000400040947 */ /* 0x000fec0003800000 */
[----:B------:R-:W-:-:S04]  /*16ce0*/  FSETP.NEU.AND P0, PT, |R5|, +INF , PT ;  /* 0x7f8000000500780b */ /* 0x000fc80003f0d200 */
[----:B------:R-:W-:-:S13]  /*16cf0*/  FSETP.NEU.AND P0, PT, R5, RZ, P0 ;  /* 0x000000ff0500720b */ /* 0x000fda000070d000 */
[----:B------:R-:W-:-:S05]  /*16d00*/  @!P0 FADD R16, R5, R5 ;  /* 0x0000000505108221 */ /* 0x000fca0000000000 */
[----:B------:R-:W-:Y:S01]  /*16d10*/  @!P0 LOP3.LUT R16, R16, 0x7fffffff, RZ, 0xc0, !PT ;  /* 0x7fffffff10108812 */ /* 0x000fe200078ec0ff */
[----:B------:R-:W-:Y:S06]  /*16d20*/  @!P0 BRA `(.L_x_504) ;  /* 0x0000000000f08947 */ /* 0x000fec0003800000 */
[C---:B------:R-:W-:Y:S01]  /*16d30*/  FMUL R6, |R5|.reuse, 16777216 ;  /* 0x4b80000005067820 */ /* 0x040fe20000400200 */
[C---:B------:R-:W-:Y:S01]  /*16d40*/  FSETP.GEU.AND P0, PT, |R5|.reuse, 1.175494350822287508e-38, PT ;  /* 0x008000000500780b */ /* 0x040fe20003f0e200 */
[----:B------:R-:W-:Y:S01]  /*16d50*/  IMAD.MOV.U32 R18, RZ, RZ, 0x3a2c32e4 ;  /* 0x3a2c32e4ff127424 */ /* 0x000fe200078e00ff */
[----:B------:R-:W-:Y:S02]  /*16d60*/  FSETP.GEU.AND P3, PT, R5, RZ, PT ;  /* 0x000000ff0500720b */ /* 0x000fe40003f6e000 */
[----:B------:R-:W-:-:S05]  /*16d70*/  FSEL R6, R6, |R5|, !P0 ;  /* 0x4000000506067208 */ /* 0x000fca0004000000 */
[----:B------:R-:W-:-:S05]  /*16d80*/  VIADD R7, R6, 0xc0cafb0d ;  /* 0xc0cafb0d06077836 */ /* 0x000fca0000000000 */
[----:B------:R-:W-:-:S05]  /*16d90*/  LOP3.LUT R7, R7, 0xff800000, RZ, 0xc0, !PT ;  /* 0xff80000007077812 */ /* 0x000fca00078ec0ff */
[----:B------:R-:W-:Y:S01]  /*16da0*/  IMAD.IADD R6, R6, 0x1, -R7 ;  /* 0x0000000106067824 */ /* 0x000fe200078e0a07 */
[----:B------:R-:W-:-:S03]  /*16db0*/  I2FP.F32.S32 R7, R7 ;  /* 0x0000000700077245 */ /* 0x000fc60000201400 */
[C---:B------:R-:W-:Y:S01]  /*16dc0*/  FADD R9, R6.reuse, 1 ;  /* 0x3f80000006097421 */ /* 0x040fe20000000000 */
[----:B------:R-:W-:Y:S01]  /*16dd0*/  FADD R8, R6, -1 ;  /* 0xbf80000006087421 */ /* 0x000fe20000000000 */
[----:B------:R-:W-:-:S03]  /*16de0*/  FSEL R6, RZ, -24, P0 ;  /* 0xc1c00000ff067808 */ /* 0x000fc60000000000 */
[----:B------:R-:W-:Y:S01]  /*16df0*/  FADD R16, R8, R8 ;  /* 0x0000000808107221 */ /* 0x000fe20000000000 */
[----:B------:R-:W0:Y:S01]  /*16e00*/  MUFU.RCP R9, R9 ;  /* 0x0000000900097308 */ /* 0x000e220000001000 */
[----:B------:R-:W-:Y:S02]  /*16e10*/  FFMA R6, R7, 1.1920928955078125e-07, R6 ;  /* 0x3400000007067823 */ /* 0x000fe40000000006 */
        /* <DEDUP_REMOVED lines=20> */
[----:B------:R-:W-:Y:S01]  /*16f60*/  FMUL R7, R6, 0.019999999552965164185 ;  /* 0x3ca3d70a06077820 */ /* 0x000fe20000400000 */
[----:B------:R-:W-:-:S03]  /*16f70*/  FADD R21, -R21, R6 ;  /* 0x0000000615157221 */ /* 0x000fc60000000100 */
[----:B------:R-:W0:Y:S01]  /*16f80*/  FRND R8, R7 ;  /* 0x0000000700087307 */ /* 0x000e220000201000 */
[----:B------:R-:W-:Y:S01]  /*16f90*/  FADD R21, R16, -R21 ;  /* 0x8000001510157221 */ /* 0x000fe20000000000 */
[----:B------:R-:W-:Y:S01]  /*16fa0*/  FFMA R6, R6, 0.019999999552965164185, -R7 ;  /* 0x3ca3d70a06067823 */ /* 0x000fe20000000807 */
[----:B------:R-:W-:-:S03]  /*16fb0*/  FSETP.GT.AND P2, PT, |R7|, 152, PT ;  /* 0x431800000700780b */ /* 0x000fc60003f44200 */
[----:B------:R-:W-:Y:S01]  /*16fc0*/  FFMA R21, R21, 0.019999999552965164185, R6 ;  /* 0x3ca3d70a15157823 */ /* 0x000fe20000000006 */
[----:B0-----:R-:W-:Y:S01]  /*16fd0*/  FADD R6, R7, -R8 ;  /* 0x8000000807067221 */ /* 0x001fe20000000000 */
[----:B------:R-:W-:-:S03]  /*16fe0*/  FSETP.GT.AND P0, PT, R8, RZ, PT ;  /* 0x000000ff0800720b */ /* 0x000fc60003f04000 */
[----:B------:R-:W-:Y:S01]  /*16ff0*/  FADD R6, R6, R21 ;  /* 0x0000001506067221 */ /* 0x000fe20000000000 */
[----:B------:R-:W-:Y:S02]  /*17000*/  SEL R8, RZ, 0x83000000, P0 ;  /* 0x83000000ff087807 */ /* 0x000fe40000000000 */
[----:B------:R-:W-:Y:S01]  /*17010*/  FSETP.GEU.AND P0, PT, R7, RZ, PT ;  /* 0x000000ff0700720b */ /* 0x000fe20003f0e000 */
[----:B------:R-:W-:Y:S02]  /*17020*/  FFMA R9, R6, R9, 0.0013391353422775864601 ;  /* 0x3aaf85ed06097423 */ /* 0x000fe40000000009 */
[----:B------:R-:W-:Y:S01]  /*17030*/  VIADD R5, R8, 0x7f000000 ;  /* 0x7f00000008057836 */ /* 0x000fe20000000000 */
[----:B------:R-:W-:Y:S01]  /*17040*/  FSEL R16, RZ, +INF , !P0 ;  /* 0x7f800000ff107808 */ /* 0x000fe20004000000 */
[C---:B------:R-:W-:Y:S02]  /*17050*/  FFMA R17, R6.reuse, R9, 0.0096188392490148544312 ;  /* 0x3c1d985606117423 */ /* 0x040fe40000000009 */
[----:B------:R-:W0:Y:S02]  /*17060*/  F2I.NTZ R9, R7 ;  /* 0x0000000700097305 */ /* 0x000e240000203100 */
[----:B------:R-:W-:-:S04]  /*17070*/  FFMA R17, R6, R17, 0.055503588169813156128 ;  /* 0x3d6357bb06117423 */ /* 0x000fc80000000011 */
[----:B------:R-:W-:-:S04]  /*17080*/  FFMA R17, R6, R17, 0.24022644758224487305 ;  /* 0x3e75fdec06117423 */ /* 0x000fc80000000011 */
[----:B------:R-:W-:-:S04]  /*17090*/  FFMA R17, R6, R17, 0.69314718246459960938 ;  /* 0x3f31721806117423 */ /* 0x000fc80000000011 */
[----:B------:R-:W-:Y:S01]  /*170a0*/  FFMA R6, R6, R17, 1 ;  /* 0x3f80000006067423 */ /* 0x000fe20000000011 */
[----:B0-----:R-:W-:-:S03]  /*170b0*/  IMAD R9, R9, 0x800000, -R8 ;  /* 0x0080000009097824 */ /* 0x001fc600078e0a08 */
[----:B------:R-:W-:-:S04]  /*170c0*/  FMUL R6, R5, R6 ;  /* 0x0000000605067220 */ /* 0x000fc80000400000 */
[----:B------:R-:W-:Y:S01]  /*170d0*/  @!P2 FMUL R16, R9, R6 ;  /* 0x000000060910a220 */ /* 0x000fe20000400000 */
[----:B------:R-:W-:-:S07]  /*170e0*/  @!P3 MOV R16, 0x7fffffff ;  /* 0x7fffffff0010b802 */ /* 0x000fce0000000f00 */
.L_x_504:
[----:B------:R-:W-:Y:S05]  /*170f0*/  BSYNC.RECONVERGENT B0 ;  /* 0x0000000000007941 */ /* 0x000fea0003800200 */
.L_x_503:
[----:B------:R-:W2:Y:S01]  /*17100*/  LDL.64 R8, [R4+0x8] ;  /* 0x0000080004087983 */ /* 0x000ea20000100a00 */
[----:B------:R-:W0:Y:S01]  /*17110*/  F2F.F64.F32 R6, R16 ;  /* 0x0000001000067310 */ /* 0x000e220000201800 */
[----:B------:R-:W-:Y:S01]  /*17120*/  BSSY.RECONVERGENT B0, `(.L_x_505) ;  /* 0x000004d000007945 */ /* 0x000fe20003800200 */
[----:B------:R-:W-:Y:S01]  /*17130*/  IMAD.MOV.U32 R17, RZ, RZ, 0x3f800000 ;  /* 0x3f800000ff117424 */ /* 0x000fe200078e00ff */
[----:B0-----:R0:W-:Y:S05]  /*17140*/  STL.64 [R4], R6 ;  /* 0x0000000604007387 */ /* 0x0011ea0000100a00 */
[----:B--2---:R-:W1:Y:S02]  /*17150*/  F2F.F32.F64 R5, R8 ;  /* 0x0000000800057310 */ /* 0x004e640000301000 */
[----:B-1----:R-:W-:-:S13]  /*17160*/  FSETP.NEU.AND P0, PT, R5, 1, PT ;  /* 0x3f8000000500780b */ /* 0x002fda0003f0d000 */
[----:B0-----:R-:W-:Y:S05]  /*17170*/  @!P0 BRA `(.L_x_506) ;  /* 0x00000004001c8947 */ /* 0x001fea0003800000 */
[----:B------:R-:W-:-:S13]  /*17180*/  FSETP.NAN.AND P0, PT, |R5|, |R5|, PT ;  /* 0x400000050500720b */ /* 0x000fda0003f08200 */
[----:B------:R-:W-:Y:S05]  /*17190*/  @P0 BRA `(.L_x_507) ;  /* 0x0000000400100947 */ /* 0x000fea0003800000 */
[----:B------:R-:W-:-:S04]  /*171a0*/  FSETP.NEU.AND P0, PT, |R5|, +INF , PT ;  /* 0x7f8000000500780b */ /* 0x000fc80003f0d200 */
[----:B------:R-:W-:-:S13]  /*171b0*/  FSETP.EQ.OR P0, PT, R5, RZ, !P0 ;  /* 0x000000ff0500720b */ /* 0x000fda0004702400 */
[----:B------:R-:W-:Y:S05]  /*171c0*/  @P0 BRA `(.L_x_508) ;  /* 0x0000000000f80947 */ /* 0x000fea0003800000 */
        /* <DEDUP_REMOVED lines=48> */
[----:B------:R-:W-:Y:S02]  /*174d0*/  VIADD R16, R8, 0x7f000000 ;  /* 0x7f00000008107836 */ /* 0x000fe40000000000 */
[C---:B------:R-:W-:Y:S02]  /*174e0*/  FFMA R17, R6.reuse, R9, 0.0096188392490148544312 ;  /* 0x3c1d985606117423 */ /* 0x040fe40000000009 */
[----:B------:R-:W0:Y:S02]  /*174f0*/  F2I.NTZ R9, R7 ;  /* 0x0000000700097305 */ /* 0x000e240000203100 */
[----:B------:R-:W-:-:S04]  /*17500*/  FFMA R17, R6, R17, 0.055503588169813156128 ;  /* 0x3d6357bb06117423 */ /* 0x000fc80000000011 */
[----:B------:R-:W-:-:S04]  /*17510*/  FFMA R17, R6, R17, 0.24022644758224487305 ;  /* 0x3e75fdec06117423 */ /* 0x000fc80000000011 */
[----:B------:R-:W-:-:S04]  /*17520*/  FFMA R17, R6, R17, 0.69314718246459960938 ;  /* 0x3f31721806117423 */ /* 0x000fc80000000011 */
[----:B------:R-:W-:Y:S01]  /*17530*/  FFMA R19, R6, R17, 1 ;  /* 0x3f80000006137423 */ /* 0x000fe20000000011 */
[----:B0-----:R-:W-:Y:S01]  /*17540*/  IMAD R9, R9, 0x800000, -R8 ;  /* 0x0080000009097824 */ /* 0x001fe200078e0a08 */
[----:B------:R-:W-:Y:S02]  /*17550*/  FSEL R17, RZ, +INF , !P0 ;  /* 0x7f800000ff117808 */ /* 0x000fe40004000000 */
[----:B------:R-:W-:-:S04]  /*17560*/  FMUL R16, R16, R19 ;  /* 0x0000001310107220 */ /* 0x000fc80000400000 */
[----:B------:R-:W-:Y:S01]  /*17570*/  @!P2 FMUL R17, R9, R16 ;  /* 0x000000100911a220 */ /* 0x000fe20000400000 */
[----:B------:R-:W-:Y:S06]  /*17580*/  @P3 BRA `(.L_x_506) ;  /* 0x0000000000183947 */ /* 0x000fec0003800000 */
[----:B------:R-:W-:Y:S01]  /*17590*/  IMAD.MOV.U32 R17, RZ, RZ, 0x7fffffff ;  /* 0x7fffffffff117424 */ /* 0x000fe200078e00ff */
[----:B------:R-:W-:Y:S06]  /*175a0*/  BRA `(.L_x_506) ;  /* 0x0000000000107947 */ /* 0x000fec0003800000 */
.L_x_508:
[----:B------:R-:W-:-:S05]  /*175b0*/  FADD R5, R5, R5 ;  /* 0x0000000505057221 */ /* 0x000fca0000000000 */
[----:B------:R-:W-:Y:S01]  /*175c0*/  LOP3.LUT R17, R5, 0x7fffffff, RZ, 0xc0, !PT ;  /* 0x7fffffff05117812 */ /* 0x000fe200078ec0ff */
[----:B------:R-:W-:Y:S06]  /*175d0*/  BRA `(.L_x_506) ;  /* 0x0000000000047947 */ /* 0x000fec0003800000 */
.L_x_507:
[----:B------:R-:W-:-:S07]  /*175e0*/  FADD R17, R5, 0.019999999552965164185 ;  /* 0x3ca3d70a05117421 */ /* 0x000fce0000000000 */
.L_x_506:
[----:B------:R-:W-:Y:S05]  /*175f0*/  BSYNC.RECONVERGENT B0 ;  /* 0x0000000000007941 */ /* 0x000fea0003800200 */
.L_x_505:
[----:B------:R-:W0:Y:S02]  /*17600*/  F2F.F64.F32 R6, R17 ;  /* 0x0000001100067310 */ /* 0x000e240000201800 */
[----:B0-----:R0:W-:Y:S01]  /*17610*/  STL.64 [R4+0x8], R6 ;  /* 0x0000080604007387 */ /* 0x0011e20000100a00 */
[----:B------:R-:W-:Y:S05]  /*17620*/  @P1 BRA `(.L_x_509) ;  /* 0xfffffff4007c1947 */ /* 0x000fea000383ffff */
.L_x_502:
[----:B------:R-:W-:-:S04]  /*17630*/  LOP3.LUT R3, R15, 0x1, RZ, 0xc0, !PT ;  /* 0x000000010f037812 */ /* 0x000fc800078ec0ff */
[----:B------:R-:W-:-:S13]  /*17640*/  ISETP.NE.U32.AND P0, PT, R3, 0x1, PT ;  /* 0x000000010300780c */ /* 0x000fda0003f05070 */
[----:B------:R-:W-:Y:S05]  /*17650*/  @P0 BRA `(.L_x_501) ;  /* 0x0000000400440947 */ /* 0x000fea0003800000 */
[----:B------:R-:W-:-:S05]  /*17660*/  LEA R2, R2, R1, 0x3 ;  /* 0x0000000102027211 */ /* 0x000fca00078e18ff */
[----:B0-----:R-:W5:Y:S01]  /*17670*/  LDL.64 R4, [R2] ;  /* 0x0000000002047983 */ /* 0x001f620000100a00 */
[----:B------:R-:W-:Y:S01]  /*17680*/  BSSY.RECONVERGENT B0, `(.L_x_510) ;  /* 0x000004c000007945 */ /* 0x000fe20003800200 */
[----:B---34-:R-:W-:Y:S01]  /*17690*/  IMAD.MOV.U32 R6, RZ, RZ, 0x3f800000 ;  /* 0x3f800000ff067424 */ /* 0x018fe200078e00ff */
[----:B-----5:R-:W0:Y:S02]  /*176a0*/  F2F.F32.F64 R3, R4 ;  /* 0x0000000400037310 */ /* 0x020e240000301000 */
[----:B0-----:R-:W-:-:S13]  /*176b0*/  FSETP.NEU.AND P0, PT, R3, 1, PT ;  /* 0x3f8000000300780b */ /* 0x001fda0003f0d000 */
[----:B------:R-:W-:Y:S05]  /*176c0*/  @!P0 BRA `(.L_x_511) ;  /* 0x00000004001c8947 */ /* 0x000fea0003800000 */
[----:B------:R-:W-:-:S13]  /*176d0*/  FSETP.NAN.AND P0, PT, |R3|, |R3|, PT ;  /* 0x400000030300720b */ /* 0x000fda0003f08200 */
[----:B------:R-:W-:Y:S05]  /*176e0*/  @P0 BRA `(.L_x_512) ;  /* 0x0000000400100947 */ /* 0x000fea0003800000 */
[----:B------:R-:W-:-:S04]  /*176f0*/  FSETP.NEU.AND P0, PT, |R3|, +INF , PT ;  /* 0x7f8000000300780b */ /* 0x000fc80003f0d200 */
[----:B------:R-:W-:-:S13]  /*17700*/  FSETP.EQ.OR P0, PT, R3, RZ, !P0 ;  /* 0x000000ff0300720b */ /* 0x000fda0004702400 */
[----:B------:R-:W-:Y:S05]  /*17710*/  @P0 BRA `(.L_x_513) ;  /* 0x0000000000f80947 */ /* 0x000fea0003800000 */
[C---:B------:R-:W-:Y:S01]  /*17720*/  FMUL R4, |R3|.reuse, 16777216 ;  /* 0x4b80000003047820 */ /* 0x040fe20000400200 */
[C---:B------:R-:W-:Y:S01]  /*17730*/  FSETP.GEU.AND P0, PT, |R3|.reuse, 1.175494350822287508e-38, PT ;  /* 0x008000000300780b */ /* 0x040fe20003f0e200 */
[----:B--2---:R-:W-:Y:S01]  /*17740*/  IMAD.MOV.U32 R16, RZ, RZ, 0x3a2c32e4 ;  /* 0x3a2c32e4ff107424 */ /* 0x004fe200078e00ff */
        /* <DEDUP_REMOVED lines=59> */
.L_x_513:
[----:B------:R-:W-:-:S05]  /*17b00*/  FADD R3, R3, R3 ;  /* 0x0000000303037221 */ /* 0x000fca0000000000 */
[----:B------:R-:W-:Y:S01]  /*17b10*/  LOP3.LUT R6, R3, 0x7fffffff, RZ, 0xc0, !PT ;  /* 0x7fffffff03067812 */ /* 0x000fe200078ec0ff */
[----:B------:R-:W-:Y:S06]  /*17b20*/  BRA `(.L_x_511) ;  /* 0x0000000000047947 */ /* 0x000fec0003800000 */
.L_x_512:
[----:B------:R-:W-:-:S07]  /*17b30*/  FADD R6, R3, 0.019999999552965164185 ;  /* 0x3ca3d70a03067421 */ /* 0x000fce0000000000 */
.L_x_511:
[----:B------:R-:W-:Y:S05]  /*17b40*/  BSYNC.RECONVERGENT B0 ;  /* 0x0000000000007941 */ /* 0x000fea0003800200 */
.L_x_510:
[----:B------:R-:W0:Y:S02]  /*17b50*/  F2F.F64.F32 R4, R6 ;  /* 0x0000000600047310 */ /* 0x000e240000201800 */
[----:B0-----:R0:W-:Y:S02]  /*17b60*/  STL.64 [R2], R4 ;  /* 0x0000000402007387 */ /* 0x0011e40000100a00 */
.L_x_501:
[----:B0-2---:R-:W2:Y:S04]  /*17b70*/  LDL.128 R20, [R1] ;  /* 0x0000000001147983 */ /* 0x005ea80000100c00 */
[----:B-1-34-:R-:W3:Y:S01]  /*17b80*/  LDL.128 R4, [R1+0x10] ;  /* 0x0000100001047983 */ /* 0x01aee20000100c00 */
[----:B------:R-:W0:Y:S01]  /*17b90*/  MUFU.RCP64H R17, 20 ;  /* 0x4034000000117908 */ /* 0x000e220000001800 */
[----:B------:R-:W-:Y:S02]  /*17ba0*/  HFMA2 R24, -RZ, RZ, 0, 0 ;  /* 0x00000000ff187431 */ /* 0x000fe400000001ff */
[----:B------:R-:W-:Y:S01]  /*17bb0*/  IMAD.MOV.U32 R25, RZ, RZ, 0x40340000 ;  /* 0x40340000ff197424 */ /* 0x000fe200078e00ff */
[----:B------:R-:W-:Y:S01]  /*17bc0*/  BSSY.RECONVERGENT B1, `(.L_x_514) ;  /* 0x000001d000017945 */ /* 0x000fe20003800200 */
[----:B------:R-:W-:Y:S01]  /*17bd0*/  IMAD.MOV.U32 R16, RZ, RZ, 0x1 ;  /* 0x00000001ff107424 */ /* 0x000fe200078e00ff */
[----:B------:R-:W-:-:S05]  /*17be0*/  ISETP.GE.AND P1, PT, R15, 0x5, PT ;  /* 0x000000050f00780c */ /* 0x000fca0003f26270 */
[----:B0-----:R-:W-:-:S08]  /*17bf0*/  DFMA R18, R16, -R24, 1 ;  /* 0x3ff000001012742b */ /* 0x001fd00000000818 */
[----:B------:R-:W-:-:S08]  /*17c00*/  DFMA R18, R18, R18, R18 ;  /* 0x000000121212722b */ /* 0x000fd00000000012 */
[----:B------:R-:W-:-:S08]  /*17c10*/  DFMA R18, R16, R18, R16 ;  /* 0x000000121012722b */ /* 0x000fd00000000010 */
[----:B------:R-:W-:-:S08]  /*17c20*/  DFMA R24, R18, -R24, 1 ;  /* 0x3ff000001218742b */ /* 0x000fd00000000818 */
[----:B------:R-:W-:Y:S02]  /*17c30*/  DFMA R24, R18, R24, R18 ;  /* 0x000000181218722b */ /* 0x000fe40000000012 */
[----:B--2---:R-:W-:Y:S02]  /*17c40*/  DFMA R2, R20, 2, RZ ;  /* 0x400000001402782b */ /* 0x004fe400000000ff */
[----:B------:R-:W-:Y:S02]  /*17c50*/  DADD R8, R22, R22 ;  /* 0x0000000016087229 */ /* 0x000fe40000000016 */
[----:B---3--:R-:W-:Y:S02]  /*17c60*/  DMUL R4, R4, 3 ;  /* 0x4008000004047828 */ /* 0x008fe40000000000 */
[----:B------:R-:W-:-:S04]  /*17c70*/  DMUL R6, R6, 4 ;  /* 0x4010000006067828 */ /* 0x000fc80000000000 */
[----:B------:R-:W-:-:S08]  /*17c80*/  DFMA R2, R8, 2, R2 ;  /* 0x400000000802782b */ /* 0x000fd00000000002 */
[----:B------:R-:W-:-:S08]  /*17c90*/  DFMA R2, R4, 2, R2 ;  /* 0x400000000402782b */ /* 0x000fd00000000002 */
[----:B------:R-:W-:-:S08]  /*17ca0*/  DFMA R4, R6, 2, R2 ;  /* 0x400000000604782b */ /* 0x000fd00000000002 */
[----:B------:R-:W-:Y:S02]  /*17cb0*/  DMUL R32, R4, R24 ;  /* 0x0000001804207228 */ /* 0x000fe40000000000 */
[----:B------:R-:W-:-:S06]  /*17cc0*/  FSETP.GEU.AND P2, PT, |R5|, 6.5827683646048100446e-37, PT ;  /* 0x036000000500780b */ /* 0x000fcc0003f4e200 */
[----:B------:R-:W-:-:S08]  /*17cd0*/  DFMA R2, R32, -20, R4 ;  /* 0xc03400002002782b */ /* 0x000fd00000000004 */
        /* <DEDUP_REMOVED lines=11> */
.L_x_515:
[----:B------:R-:W-:Y:S05]  /*17d90*/  BSYNC.RECONVERGENT B1 ;  /* 0x0000000000017941 */ /* 0x000fea0003800200 */
.L_x_514:
[----:B------:R0:W-:Y:S01]  /*17da0*/  STL.64 [R1], R32 ;  /* 0x0000002001007387 */ /* 0x0001e20000100a00 */
[----:B------:R-:W-:Y:S01]  /*17db0*/  IMAD.MOV.U32 R24, RZ, RZ, 0x0 ;  /* 0x00000000ff187424 */ /* 0x000fe200078e00ff */
[----:B------:R-:W-:Y:S01]  /*17dc0*/  MOV R25, 0x7ff80000 ;  /* 0x7ff8000000197802 */ /* 0x000fe20000000f00 */
[----:B------:R-:W-:Y:S06]  /*17dd0*/  @!P1 BRA `(.L_x_516) ;  /* 0x0000001000609947 */ /* 0x000fec0003800000 */
[C---:B------:R-:W-:Y:S01]  /*17de0*/  ISETP.GE.U32.AND P0, PT, R15.reuse, 0x14, PT ;  /* 0x000000140f00780c */ /* 0x040fe20003f06070 */
[----:B------:R-:W-:Y:S01]  /*17df0*/  VIADD R34, R15, 0xfffffffc ;  /* 0xfffffffc0f227836 */ /* 0x000fe20000000000 */
[----:B------:R-:W-:Y:S01]  /*17e00*/  CS2R R22, SRZ ;  /* 0x0000000000167805 */ /* 0x000fe2000001ff00 */
[----:B------:R-:W-:Y:S01]  /*17e10*/  IMAD.MOV.U32 R3, RZ, RZ, 0x4 ;  /* 0x00000004ff037424 */ /* 0x000fe200078e00ff */
[----:B------:R-:W-:Y:S02]  /*17e20*/  CS2R R20, SRZ ;  /* 0x0000000000147805 */ /* 0x000fe4000001ff00 */
[----:B------:R-:W-:-:S04]  /*17e30*/  LOP3.LUT R2, R34, 0xf, RZ, 0xc0, !PT ;  /* 0x0000000f22027812 */ /* 0x000fc800078ec0ff */
[----:B------:R-:W-:-:S03]  /*17e40*/  ISETP.NE.AND P1, PT, R2, RZ, PT ;  /* 0x000000ff0200720c */ /* 0x000fc60003f25270 */
[----:B------:R-:W-:Y:S10]  /*17e50*/  @!P0 BRA `(.L_x_517) ;  /* 0x0000000400f88947 */ /* 0x000ff40003800000 */
[----:B------:R-:W-:Y:S01]  /*17e60*/  LOP3.LUT R8, R34, 0xfffffff0, RZ, 0xc0, !PT ;  /* 0xfffffff022087812 */ /* 0x000fe200078ec0ff */
[----:B------:R-:W-:Y:S01]  /*17e70*/  IMAD.MOV.U32 R3, RZ, RZ, 0x4 ;  /* 0x00000004ff037424 */ /* 0x000fe200078e00ff */
[----:B------:R-:W-:-:S07]  /*17e80*/  CS2R R22, SRZ ;  /* 0x0000000000167805 */ /* 0x000fce000001ff00 */
.L_x_518:
[----:B------:R-:W-:-:S05]  /*17e90*/  IMAD R35, R3, 0x8, R0 ;  /* 0x0000000803237824 */ /* 0x000fca00078e0200 */
[----:B------:R-:W2:Y:S04]  /*17ea0*/  LDL.128 R16, [R35] ;  /* 0x0000000023107983 */ /* 0x000ea80000100c00 */
[----:B------:R-:W3:Y:S04]  /*17eb0*/  LDL.128 R4, [R35+0x10] ;  /* 0x0000100023047983 */ /* 0x000ee80000100c00 */
[----:B------:R-:W4:Y:S01]  /*17ec0*/  LDL.128 R28, [R35+0x20] ;  /* 0x00002000231c7983 */ /* 0x000f220000100c00 */
[C---:B------:R-:W-:Y:S01]  /*17ed0*/  VIADD R27, R3.reuse, 0x1 ;  /* 0x00000001031b7836 */ /* 0x040fe20000000000 */
[C---:B------:R-:W-:Y:S01]  /*17ee0*/  IADD3 R41, PT, PT, R3.reuse, 0x3, RZ ;  /* 0x0000000303297810 */ /* 0x040fe20007ffe0ff */
[----:B------:R-:W-:-:S02]  /*17ef0*/  VIADD R26, R3, 0x2 ;  /* 0x00000002031a7836 */ /* 0x000fc40000000000 */
[----:B------:R-:W-:Y:S02]  /*17f00*/  IMAD.SHL.U32 R9, R27, 0x2, RZ ;  /* 0x000000021b097824 */ /* 0x000fe400078e00ff */
[----:B------:R-:W-:Y:S02]  /*17f10*/  IMAD.SHL.U32 R38, R26, 0x2, RZ ;  /* 0x000000021a267824 */ /* 0x000fe400078e00ff */
[----:B------:R1:W5:Y:S01]  /*17f20*/  I2F.F64.U32 R36, R9 ;  /* 0x0000000900247312 */ /* 0x0003620000201800 */
[----:B------:R-:W-:Y:S02]  /*17f30*/  IMAD.SHL.U32 R39, R41, 0x2, RZ ;  /* 0x0000000229277824 */ /* 0x000fe400078e00ff */
[C---:B------:R-:W-:Y:S02]  /*17f40*/  VIADD R44, R3.reuse, 0x4 ;  /* 0x00000004032c7836 */ /* 0x040fe40000000000 */
[----:B------:R-:W-:Y:S02]  /*17f50*/  VIADD R40, R3, 0x5 ;  /* 0x0000000503287836 */ /* 0x000fe40000000000 */
[----:B------:R-:W-:Y:S01]  /*17f60*/  IMAD.SHL.U32 R42, R44, 0x2, RZ ;  /* 0x000000022c2a7824 */ /* 0x000fe200078e00ff */
[----:B------:R-:W0:Y:S01]  /*17f70*/  I2F.F64.U32 R24, R38 ;  /* 0x0000002600187312 */ /* 0x000e220000201800 */
[----:B------:R-:W-:-:S02]  /*17f80*/  IMAD.SHL.U32 R43, R40, 0x2, RZ ;  /* 0x00000002282b7824 */ /* 0x000fc400078e00ff */
[----:B-1----:R-:W-:Y:S01]  /*17f90*/  VIADD R9, R3, 0x7 ;  /* 0x0000000703097836 */ /* 0x002fe20000000000 */
[----:B-----5:R-:W-:-:S04]  /*17fa0*/  DADD R22, R36, R22 ;  /* 0x0000000024167229 */ /* 0x020fc80000000016 */
[----:B------:R-:W-:Y:S01]  /*17fb0*/  SHF.L.U32 R45, R9, 0x1, RZ ;  /* 0x00000001092d7819 */ /* 0x000fe200000006ff */
[----:B------:R-:W1:Y:S03]  /*17fc0*/  I2F.F64.U32 R36, R39 ;  /* 0x0000002700247312 */ /* 0x000e660000201800 */
[----:B0-----:R-:W-:-:S05]  /*17fd0*/  DADD R24, R22, R24 ;  /* 0x0000000016187229 */ /* 0x001fca0000000018 */
[----:B------:R-:W0:Y:S03]  /*17fe0*/  I2F.F64.U32 R22, R42 ;  /* 0x0000002a00167312 */ /* 0x000e260000201800 */
[----:B-1----:R-:W-:-:S05]  /*17ff0*/  DADD R36, R24, R36 ;  /* 0x0000000018247229 */ /* 0x002fca0000000024 */
[----:B------:R-:W-:Y:S03]  /*18000*/  I2F.F64.U32 R38, R45 ;  /* 0x0000002d00267312 */ /* 0x000fe60000201800 */
[----:B0-----:R-:W-:-:S05]  /*18010*/  DADD R22, R36, R22 ;  /* 0x0000000024167229 */ /* 0x001fca0000000016 */
[----:B------:R-:W0:Y:S01]  /*18020*/  I2F.F64.U32 R24, R43 ;  /* 0x0000002b00187312 */ /* 0x000e220000201800 */
[----:B------:R-:W-:-:S04]  /*18030*/  VIADD R37, R3, 0x6 ;  /* 0x0000000603257836 */ /* 0x000fc80000000000 */
[----:B------:R-:W-:Y:S01]  /*18040*/  IMAD.SHL.U32 R36, R37, 0x2, RZ ;  /* 0x0000000225247824 */ /* 0x000fe200078e00ff */
[----:B0-----:R-:W-:-:S03]  /*18050*/  DADD R24, R22, R24 ;  /* 0x0000000016187229 */ /* 0x001fc60000000018 */
[----:B------:R-:W0:Y:S05]  /*18060*/  I2F.F64.U32 R22, R36 ;  /* 0x0000002400167312 */ /* 0x000e2a0000201800 */
[----:B0-----:R-:W-:-:S03]  /*18070*/  DADD R22, R24, R22 ;  /* 0x0000000018167229 */ /* 0x001fc60000000016 */
[----:B------:R-:W2:Y:S05]  /*18080*/  I2F.F64.U32 R24, R27 ;  /* 0x0000001b00187312 */ /* 0x000eaa0000201800 */
[----:B------:R-:W-:-:S03]  /*18090*/  DADD R38, R22, R38 ;  /* 0x0000000016267229 */ /* 0x000fc60000000026 */
[----:B------:R0:W1:Y:S01]  /*180a0*/  I2F.F64.U32 R22, R26 ;  /* 0x0000001a00167312 */ /* 0x0000620000201800 */
[----:B------:R-:W-:-:S04]  /*180b0*/  VIADD R36, R3, 0x8 ;  /* 0x0000000803247836 */ /* 0x000fc80000000000 */
[----:B------:R-:W-:-:S03]  /*180c0*/  IMAD.SHL.U32 R46, R36, 0x2, RZ ;  /* 0x00000002242e7824 */ /* 0x000fc600078e00ff */
[----:B------:R-:W-:Y:S01]  /*180d0*/  I2F.F64.U32 R44, R44 ;  /* 0x0000002c002c7312 */ /* 0x000fe20000201800 */
[----:B--2---:R-:W-:Y:S01]  /*180e0*/  DMUL R16, R16, R24 ;  /* 0x0000001810107228 */ /* 0x004fe20000000000 */
[----:B0-----:R-:W2:Y:S01]  /*180f0*/  LDL.128 R24, [R35+0x30] ;  /* 0x0000300023187983 */ /* 0x001ea20000100c00 */
[----:B-1----:R-:W-:-:S05]  /*18100*/  DMUL R18, R18, R22 ;  /* 0x0000001612127228 */ /* 0x002fca0000000000 */
[----:B------:R-:W0:Y:S01]  /*18110*/  I2F.F64.U32 R22, R46 ;  /* 0x0000002e00167312 */ /* 0x000e220000201800 */
[----:B------:R-:W-:-:S08]  /*18120*/  DFMA R16, R16, 2, R20 ;  /* 0x400000001010782b */ /* 0x000fd00000000014 */
[----:B------:R-:W-:Y:S02]  /*18130*/  DFMA R42, R18, 2, R16 ;  /* 0x40000000122a782b */ /* 0x000fe40000000010 */
[----:B------:R-:W1:Y:S01]  /*18140*/  I2F.F64.U32 R16, R41 ;  /* 0x0000002900107312 */ /* 0x000e620000201800 */
[----:B0-----:R-:W-:Y:S01]  /*18150*/  DADD R38, R38, R22 ;  /* 0x0000000026267229 */ /* 0x001fe20000000016 */
[----:B------:R-:W5:Y:S01]  /*18160*/  LDL.128 R20, [R35+0x40] ;  /* 0x0000400023147983 */ /* 0x000f620000100c00 */
[----:B---3--:R-:W-:Y:S02]  /*18170*/  DMUL R6, R6, R44 ;  /* 0x0000002c06067228 */ /* 0x008fe40000000000 */
[----:B-1----:R-:W-:Y:S01]  /*18180*/  DMUL R4, R4, R16 ;  /* 0x0000001004047228 */ /* 0x002fe20000000000 */
[----:B------:R-:W3:Y:S07]  /*18190*/  LDL.128 R16, [R35+0x50] ;  /* 0x0000500023107983 */ /* 0x000eee0000100c00 */
[----:B------:R-:W-:-:S02]  /*181a0*/  DFMA R42, R4, 2, R42 ;  /* 0x40000000042a782b */ /* 0x000fc4000000002a */
[----:B------:R0:W4:Y:S06]  /*181b0*/  I2F.F64.U32 R4, R40 ;  /* 0x0000002800047312 */ /* 0x00012c0000201800 */
[----:B0-----:R-:W-:Y:S02]  /*181c0*/  DFMA R40, R6, 2, R42 ;  /* 0x400000000628782b */ /* 0x001fe4000000002a */
[----:B------:R-:W0:Y:S01]  /*181d0*/  I2F.F64.U32 R42, R37 ;  /* 0x00000025002a7312 */ /* 0x000e220000201800 */
[----:B----4-:R-:W-:Y:S01]  /*181e0*/  DMUL R28, R28, R4 ;  /* 0x000000041c1c7228 */ /* 0x010fe20000000000 */
[----:B------:R-:W4:Y:S07]  /*181f0*/  LDL.128 R4, [R35+0x60] ;  /* 0x0000600023047983 */ /* 0x000f2e0000100c00 */
[----:B------:R-:W-:-:S02]  /*18200*/  DFMA R40, R28, 2, R40 ;  /* 0x400000001c28782b */ /* 0x000fc40000000028 */
[----:B0-----:R-:W-:Y:S01]  /*18210*/  DMUL R42, R30, R42 ;  /* 0x0000002a1e2a7228 */ /* 0x001fe20000000000 */
[----:B------:R0:W4:Y:S01]  /*18220*/  LDL.128 R28, [R35+0x70] ;  /* 0x00007000231c7983 */ /* 0x0001220000100c00 */
[----:B------:R1:W2:Y:S01]  /*18230*/  I2F.F64.U32 R44, R9 ;  /* 0x00000009002c7312 */ /* 0x0002a20000201800 */
[----:B------:R-:W-:-:S04]  /*18240*/  VIADD R37, R3, 0x9 ;  /* 0x0000000903257836 */ /* 0x000fc80000000000 */
[----:B------:R-:W-:Y:S01]  /*18250*/  IMAD.SHL.U32 R46, R37, 0x2, RZ ;  /* 0x00000002252e7824 */ /* 0x000fe200078e00ff */
[----:B------:R-:W-:Y:S01]  /*18260*/  DFMA R40, R42, 2, R40 ;  /* 0x400000002a28782b */ /* 0x000fe20000000028 */
[C---:B0-----:R-:W-:Y:S01]  /*18270*/  VIADD R35, R3.reuse, 0xb ;  /* 0x0000000b03237836 */ /* 0x041fe20000000000 */
[----:B------:R-:W0:Y:S01]  /*18280*/  I2F.F64.U32 R42, R36 ;  /* 0x00000024002a7312 */ /* 0x000e220000201800 */
[----:B-1----:R-:W-:-:S07]  /*18290*/  VIADD R9, R3, 0xa ;  /* 0x0000000a03097836 */ /* 0x002fce0000000000 */
[----:B------:R-:W-:Y:S01]  /*182a0*/  I2F.F64.U32 R36, R37 ;  /* 0x0000002500247312 */ /* 0x000fe20000201800 */
[----:B--2---:R-:W-:-:S07]  /*182b0*/  DMUL R44, R24, R44 ;  /* 0x0000002c182c7228 */ /* 0x004fce0000000000 */
[----:B------:R-:W1:Y:S01]  /*182c0*/  I2F.F64.U32 R24, R46 ;  /* 0x0000002e00187312 */ /* 0x000e620000201800 */
[----:B0-----:R-:W-:Y:S01]  /*182d0*/  DMUL R26, R26, R42 ;  /* 0x0000002a1a1a7228 */ /* 0x001fe20000000000 */
[----:B------:R-:W-:Y:S02]  /*182e0*/  IMAD.SHL.U32 R42, R9, 0x2, RZ ;  /* 0x00000002092a7824 */ /* 0x000fe400078e00ff */
[----:B------:R-:W-:Y:S01]  /*182f0*/  IMAD.SHL.U32 R43, R35, 0x2, RZ ;  /* 0x00000002232b7824 */ /* 0x000fe200078e00ff */
[----:B------:R-:W-:-:S08]  /*18300*/  DFMA R40, R44, 2, R40 ;  /* 0x400000002c28782b */ /* 0x000fd00000000028 */
[----:B------:R-:W-:Y:S02]  /*18310*/  DFMA R40, R26, 2, R40 ;  /* 0x400000001a28782b */ /* 0x000fe40000000028 */
[----:B-1----:R-:W-:Y:S01]  /*18320*/  DADD R38, R38, R24 ;  /* 0x0000000026267229 */ /* 0x002fe20000000018 */
[----:B------:R0:W3:Y:S01]  /*18330*/  I2F.F64.U32 R26, R35 ;  /* 0x00000023001a7312 */ /* 0x0000e20000201800 */
[----:B-----5:R-:W-:-:S07]  /*18340*/  DMUL R36, R20, R36 ;  /* 0x0000002414247228 */ /* 0x020fce0000000000 */
[----:B------:R1:W2:Y:S01]  /*18350*/  I2F.F64.U32 R24, R9 ;  /* 0x0000000900187312 */ /* 0x0002a20000201800 */
[----:B------:R-:W-:Y:S01]  /*18360*/  DFMA R40, R36, 2, R40 ;  /* 0x400000002428782b */ /* 0x000fe20000000028 */
[----:B0-----:R-:W-:Y:S01]  /*18370*/  VIADD R35, R3, 0xd ;  /* 0x0000000d03237836 */ /* 0x001fe20000000000 */
[----:B---3--:R-:W-:-:S05]  /*18380*/  DMUL R26, R16, R26 ;  /* 0x0000001a101a7228 */ /* 0x008fca0000000000 */
[----:B------:R0:W3:Y:S01]  /*18390*/  I2F.F64.U32 R20, R42 ;  /* 0x0000002a00147312 */ /* 0x0000e20000201800 */
[----:B-1----:R-:W-:-:S04]  /*183a0*/  IADD3 R9, PT, PT, R3, 0xc, RZ ;  /* 0x0000000c03097810 */ /* 0x002fc80007ffe0ff */
[C---:B------:R-:W-:Y:S01]  /*183b0*/  ISETP.NE.AND P0, PT, R9.reuse, R8, PT ;  /* 0x000000080900720c */ /* 0x040fe20003f05270 */
[----:B--2---:R-:W-:Y:S02]  /*183c0*/  DMUL R22, R22, R24 ;  /* 0x0000001816167228 */ /* 0x004fe40000000000 */
[----:B------:R-:W1:Y:S01]  /*183d0*/  I2F.F64.U32 R36, R9 ;  /* 0x0000000900247312 */ /* 0x000e620000201800 */
[----:B0-----:R-:W-:Y:S01]  /*183e0*/  IMAD.SHL.U32 R42, R9, 0x2, RZ ;  /* 0x00000002092a7824 */ /* 0x001fe200078e00ff */
[----:B---3--:R-:W-:-:S06]  /*183f0*/  DADD R20, R38, R20 ;  /* 0x0000000026147229 */ /* 0x008fcc0000000014 */
[----:B------:R0:W2:Y:S01]  /*18400*/  I2F.F64.U32 R24, R43 ;  /* 0x0000002b00187312 */ /* 0x0000a20000201800 */
[----:B------:R-:W-:Y:S01]  /*18410*/  DFMA R40, R22, 2, R40 ;  /* 0x400000001628782b */ /* 0x000fe20000000028 */
[C---:B------:R-:W-:Y:S02]  /*18420*/  VIADD R38, R3.reuse, 0xe ;  /* 0x0000000e03267836 */ /* 0x040fe40000000000 */
[C---:B------:R-:W-:Y:S02]  /*18430*/  VIADD R39, R3.reuse, 0xf ;  /* 0x0000000f03277836 */ /* 0x040fe40000000000 */
[----:B------:R-:W-:Y:S01]  /*18440*/  VIADD R3, R3, 0x10 ;  /* 0x0000001003037836 */ /* 0x000fe20000000000 */
[----:B-1----:R-:W-:Y:S01]  /*18450*/  DMUL R36, R18, R36 ;  /* 0x0000002412247228 */ /* 0x002fe20000000000 */
[----:B------:R1:W4:Y:S01]  /*18460*/  I2F.F64.U32 R22, R35 ;  /* 0x0000002300167312 */ /* 0x0003220000201800 */
[----:B0-----:R-:W-:Y:S01]  /*18470*/  IMAD.SHL.U32 R43, R35, 0x2, RZ ;  /* 0x00000002232b7824 */ /* 0x001fe200078e00ff */
[----:B------:R-:W-:-:S02]  /*18480*/  DFMA R40, R26, 2, R40 ;  /* 0x400000001a28782b */ /* 0x000fc40000000028 */
[----:B--2---:R-:W-:-:S04]  /*18490*/  DADD R24, R20, R24 ;  /* 0x0000000014187229 */ /* 0x004fc80000000018 */
[----:B------:R0:W2:Y:S01]  /*184a0*/  I2F.F64.U32 R16, R38 ;  /* 0x0000002600107312 */ /* 0x0000a20000201800 */
[----:B-1----:R-:W-:Y:S01]  /*184b0*/  IMAD.SHL.U32 R35, R38, 0x2, RZ ;  /* 0x0000000226237824 */ /* 0x002fe200078e00ff */
[----:B------:R-:W-:Y:S02]  /*184c0*/  DFMA R36, R36, 2, R40 ;  /* 0x400000002424782b */ /* 0x000fe40000000028 */
[----:B----4-:R-:W-:-:S04]  /*184d0*/  DMUL R22, R4, R22 ;  /* 0x0000001604167228 */ /* 0x010fc80000000000 */
[----:B------:R-:W1:Y:S01]  /*184e0*/  I2F.F64.U32 R20, R42 ;  /* 0x0000002a00147312 */ /* 0x000e620000201800 */
[----:B0-----:R-:W-:-:S03]  /*184f0*/  IMAD.SHL.U32 R38, R39, 0x2, RZ ;  /* 0x0000000227267824 */ /* 0x001fc600078e00ff */
[----:B------:R-:W-:-:S04]  /*18500*/  DFMA R22, R22, 2, R36 ;  /* 0x400000001616782b */ /* 0x000fc80000000024 */
[----:B------:R-:W0:Y:S01]  /*18510*/  I2F.F64.U32 R18, R43 ;  /* 0x0000002b00127312 */ /* 0x000e220000201800 */
[----:B--2---:R-:W-:Y:S02]  /*18520*/  DMUL R6, R6, R16 ;  /* 0x0000001006067228 */ /* 0x004fe40000000000 */
[----:B-1----:R-:W-:-:S05]  /*18530*/  DADD R24, R24, R20 ;  /* 0x0000000018187229 */ /* 0x002fca0000000014 */
[----:B------:R-:W1:Y:S01]  /*18540*/  I2F.F64.U32 R26, R39 ;  /* 0x00000027001a7312 */ /* 0x000e620000201800 */
[----:B------:R-:W-:Y:S02]  /*18550*/  DFMA R6, R6, 2, R22 ;  /* 0x400000000606782b */ /* 0x000fe40000000016 */
[----:B0-----:R-:W-:-:S05]  /*18560*/  DADD R18, R24, R18 ;  /* 0x0000000018127229 */ /* 0x001fca0000000012 */
[----:B------:R-:W0:Y:S01]  /*18570*/  I2F.F64.U32 R20, R35 ;  /* 0x0000002300147312 */ /* 0x000e220000201800 */
[----:B------:R-:W-:Y:S01]  /*18580*/  SHF.L.U32 R24, R3, 0x1, RZ ;  /* 0x0000000103187819 */ /* 0x000fe200000006ff */
[----:B-1----:R-:W-:-:S06]  /*18590*/  DMUL R26, R28, R26 ;  /* 0x0000001a1c1a7228 */ /* 0x002fcc0000000000 */
[----:B------:R-:W1:Y:S01]  /*185a0*/  I2F.F64.U32 R4, R38 ;  /* 0x0000002600047312 */ /* 0x000e620000201800 */
[----:B0-----:R-:W-:-:S07]  /*185b0*/  DADD R18, R18, R20 ;  /* 0x0000000012127229 */ /* 0x001fce0000000014 */
[----:B------:R-:W0:Y:S01]  /*185c0*/  I2F.F64.U32 R16, R3 ;  /* 0x0000000300107312 */ /* 0x000e220000201800 */
[----:B------:R-:W-:Y:S02]  /*185d0*/  DFMA R6, R26, 2, R6 ;  /* 0x400000001a06782b */ /* 0x000fe40000000006 */
[----:B-1----:R-:W-:-:S05]  /*185e0*/  DADD R4, R18, R4 ;  /* 0x0000000012047229 */ /* 0x002fca0000000004 */
[----:B------:R-:W1:Y:S01]  /*185f0*/  I2F.F64.U32 R22, R24 ;  /* 0x0000001800167312 */ /* 0x000e620000201800 */
[----:B0-----:R-:W-:Y:S02]  /*18600*/  DMUL R16, R30, R16 ;  /* 0x000000101e107228 */ /* 0x001fe40000000000 */
[----:B-1----:R-:W-:-:S06]  /*18610*/  DADD R22, R4, R22 ;  /* 0x0000000004167229 */ /* 0x002fcc0000000016 */
[----:B------:R-:W-:Y:S01]  /*18620*/  DFMA R20, R16, 2, R6 ;  /* 0x400000001014782b */ /* 0x000fe20000000006 */
[----:B------:R-:W-:Y:S10]  /*18630*/  @P0 BRA `(.L_x_518) ;  /* 0xfffffff800140947 */ /* 0x000ff4000383ffff */
.L_x_517:
[----:B------:R-:W-:Y:S05]  /*18640*/  @!P1 BRA `(.L_x_519) ;  /* 0x0000000400e49947 */ /* 0x000fea0003800000 */
[----:B------:R-:W-:Y:S02]  /*18650*/  ISETP.GE.U32.AND P0, PT, R2, 0x8, PT ;  /* 0x000000080200780c */ /* 0x000fe40003f06070 */
[----:B------:R-:W-:-:S04]  /*18660*/  LOP3.LUT R34, R34, 0x7, RZ, 0xc0, !PT ;  /* 0x0000000722227812 */ /* 0x000fc800078ec0ff */
[----:B------:R-:W-:-:S07]  /*18670*/  ISETP.NE.AND P1, PT, R34, RZ, PT ;  /* 0x000000ff2200720c */ /* 0x000fce0003f25270 */
[----:B------:R-:W-:Y:S06]  /*18680*/  @!P0 BRA `(.L_x_520) ;  /* 0x0000000400048947 */ /* 0x000fec0003800000 */
[----:B------:R-:W-:-:S05]  /*18690*/  IMAD R35, R3, 0x8, R0 ;  /* 0x0000000803237824 */ /* 0x000fca00078e0200 */
[----:B------:R-:W2:Y:S04]  /*186a0*/  LDL.64 R16, [R35] ;  /* 0x0000000023107983 */ /* 0x000ea80000100a00 */
[----:B------:R-:W3:Y:S04]  /*186b0*/  LDL.64 R30, [R35+0x8] ;  /* 0x00000800231e7983 */ /* 0x000ee80000100a00 */
[----:B------:R-:W4:Y:S04]  /*186c0*/  LDL.64 R6, [R35+0x10] ;  /* 0x0000100023067983 */ /* 0x000f280000100a00 */
[----:B------:R-:W5:Y:S04]  /*186d0*/  LDL.64 R4, [R35+0x18] ;  /* 0x0000180023047983 */ /* 0x000f680000100a00 */
[----:B------:R-:W5:Y:S04]  /*186e0*/  LDL.64 R28, [R35+0x20] ;  /* 0x00002000231c7983 */ /* 0x000f680000100a00 */
[----:B------:R-:W5:Y:S04]  /*186f0*/  LDL.64 R24, [R35+0x28] ;  /* 0x0000280023187983 */ /* 0x000f680000100a00 */
[----:B------:R-:W5:Y:S04]  /*18700*/  LDL.64 R18, [R35+0x30] ;  /* 0x0000300023127983 */ /* 0x000f680000100a00 */
[----:B------:R1:W5:Y:S01]  /*18710*/  LDL.64 R8, [R35+0x38] ;  /* 0x0000380023087983 */ /* 0x0003620000100a00 */
[----:B------:R-:W-:-:S02]  /*18720*/  VIADD R42, R3, 0x1 ;  /* 0x00000001032a7836 */ /* 0x000fc40000000000 */
[----:B------:R-:W-:Y:S02]  /*18730*/  VIADD R43, R3, 0x2 ;  /* 0x00000002032b7836 */ /* 0x000fe40000000000 */
[----:B------:R0:W-:Y:S01]  /*18740*/  I2F.F64.U32 R38, R42 ;  /* 0x0000002a00267312 */ /* 0x0001e20000201800 */
[----:B------:R-:W-:Y:S02]  /*18750*/  IMAD.SHL.U32 R41, R42, 0x2, RZ ;  /* 0x000000022a297824 */ /* 0x000fe400078e00ff */
[----:B------:R-:W-:Y:S02]  /*18760*/  IMAD.SHL.U32 R44, R43, 0x2, RZ ;  /* 0x000000022b2c7824 */ /* 0x000fe400078e00ff */
[C---:B------:R-:W-:Y:S02]  /*18770*/  VIADD R2, R3.reuse, 0x3 ;  /* 0x0000000303027836 */ /* 0x040fe40000000000 */
[----:B-1----:R-:W-:Y:S01]  /*18780*/  VIADD R35, R3, 0x4 ;  /* 0x0000000403237836 */ /* 0x002fe20000000000 */
[----:B------:R-:W1:Y:S03]  /*18790*/  I2F.F64.U32 R40, R41 ;  /* 0x0000002900287312 */ /* 0x000e660000201800 */
[----:B0-----:R-:W-:-:S05]  /*187a0*/  IMAD.SHL.U32 R42, R35, 0x2, RZ ;  /* 0x00000002232a7824 */ /* 0x001fca00078e00ff */
[----:B------:R-:W3:Y:S01]  /*187b0*/  I2F.F64.U32 R26, R43 ;  /* 0x0000002b001a7312 */ /* 0x000ee20000201800 */
[----:B-1----:R-:W-:-:S07]  /*187c0*/  DADD R22, R22, R40 ;  /* 0x0000000016167229 */ /* 0x002fce0000000028 */
[----:B------:R0:W4:Y:S01]  /*187d0*/  I2F.F64.U32 R36, R2 ;  /* 0x0000000200247312 */ /* 0x0001220000201800 */
[----:B------:R-:W-:Y:S01]  /*187e0*/  SHF.L.U32 R41, R2, 0x1, RZ ;  /* 0x0000000102297819 */ /* 0x000fe200000006ff */
[C---:B------:R-:W-:Y:S02]  /*187f0*/  VIADD R40, R3.reuse, 0x5 ;  /* 0x0000000503287836 */ /* 0x040fe40000000000 */
[----:B0-----:R-:W-:Y:S01]  /*18800*/  VIADD R2, R3, 0x6 ;  /* 0x0000000603027836 */ /* 0x001fe20000000000 */
[----:B--2---:R-:W-:-:S03]  /*18810*/  DMUL R38, R16, R38 ;  /* 0x0000002610267228 */ /* 0x004fc60000000000 */
[----:B------:R-:W0:Y:S01]  /*18820*/  I2F.F64.U32 R16, R44 ;  /* 0x0000002c00107312 */ /* 0x000e220000201800 */
[----:B---3--:R-:W-:-:S04]  /*18830*/  DMUL R30, R30, R26 ;  /* 0x0000001a1e1e7228 */ /* 0x008fc80000000000 */
[----:B------:R-:W-:-:S03]  /*18840*/  DFMA R38, R38, 2, R20 ;  /* 0x400000002626782b */ /* 0x000fc60000000014 */
[----:B------:R1:W5:Y:S01]  /*18850*/  I2F.F64.U32 R20, R35 ;  /* 0x0000002300147312 */ /* 0x0003620000201800 */
[----:B----4-:R-:W-:-:S04]  /*18860*/  DMUL R36, R6, R36 ;  /* 0x0000002406247228 */ /* 0x010fc80000000000 */
[----:B------:R-:W-:Y:S02]  /*18870*/  DFMA R38, R30, 2, R38 ;  /* 0x400000001e26782b */ /* 0x000fe40000000026 */
[----:B0-----:R-:W-:Y:S01]  /*18880*/  DADD R22, R22, R16 ;  /* 0x0000000016167229 */ /* 0x001fe20000000010 */
[----:B------:R0:W2:Y:S01]  /*18890*/  I2F.F64.U32 R26, R40 ;  /* 0x00000028001a7312 */ /* 0x0000a20000201800 */
[C---:B-1----:R-:W-:Y:S02]  /*188a0*/  VIADD R35, R3.reuse, 0x7 ;  /* 0x0000000703237836 */ /* 0x042fe40000000000 */
[----:B------:R-:W-:Y:S02]  /*188b0*/  VIADD R3, R3, 0x8 ;  /* 0x0000000803037836 */ /* 0x000fe40000000000 */
[----:B------:R-:W-:Y:S02]  /*188c0*/  DFMA R36, R36, 2, R38 ;  /* 0x400000002424782b */ /* 0x000fe40000000026 */
[----:B-----5:R-:W-:Y:S01]  /*188d0*/  DMUL R20, R4, R20 ;  /* 0x0000001404147228 */ /* 0x020fe20000000000 */
[----:B------:R-:W1:Y:S01]  /*188e0*/  I2F.F64.U32 R16, R41 ;  /* 0x0000002900107312 */ /* 0x000e620000201800 */
[----:B0-----:R-:W-:-:S06]  /*188f0*/  IMAD.SHL.U32 R40, R40, 0x2, RZ ;  /* 0x0000000228287824 */ /* 0x001fcc00078e00ff */
[----:B------:R-:W-:Y:S01]  /*18900*/  DFMA R36, R20, 2, R36 ;  /* 0x400000001424782b */ /* 0x000fe20000000024 */
[----:B------:R-:W0:Y:S01]  /*18910*/  I2F.F64.U32 R6, R42 ;  /* 0x0000002a00067312 */ /* 0x000e220000201800 */
[----:B--2---:R-:W-:Y:S01]  /*18920*/  DMUL R26, R28, R26 ;  /* 0x0000001a1c1a7228 */ /* 0x004fe20000000000 */
[----:B------:R-:W-:Y:S01]  /*18930*/  IMAD.SHL.U32 R28, R3, 0x2, RZ ;  /* 0x00000002031c7824 */ /* 0x000fe200078e00ff */
[----:B-1----:R-:W-:-:S05]  /*18940*/  DADD R22, R22, R16 ;  /* 0x0000000016167229 */ /* 0x002fca0000000010 */
[----:B------:R1:W2:Y:S01]  /*18950*/  I2F.F64.U32 R30, R2 ;  /* 0x00000002001e7312 */ /* 0x0002a20000201800 */
[----:B------:R-:W-:Y:S02]  /*18960*/  DFMA R26, R26, 2, R36 ;  /* 0x400000001a1a782b */ /* 0x000fe40000000024 */
[----:B0-----:R-:W-:-:S05]  /*18970*/  DADD R6, R22, R6 ;  /* 0x0000000016067229 */ /* 0x001fca0000000006 */
[----:B------:R-:W0:Y:S01]  /*18980*/  I2F.F64.U32 R4, R40 ;  /* 0x0000002800047312 */ /* 0x000e220000201800 */
[----:B-1----:R-:W-:Y:S02]  /*18990*/  IMAD.SHL.U32 R2, R2, 0x2, RZ ;  /* 0x0000000202027824 */ /* 0x002fe400078e00ff */
[----:B------:R-:W-:Y:S01]  /*189a0*/  IMAD.SHL.U32 R22, R35, 0x2, RZ ;  /* 0x0000000223167824 */ /* 0x000fe200078e00ff */
[----:B--2---:R-:W-:-:S04]  /*189b0*/  DMUL R24, R24, R30 ;  /* 0x0000001e18187228 */ /* 0x004fc80000000000 */
[----:B------:R-:W1:Y:S01]  /*189c0*/  I2F.F64.U32 R16, R35 ;  /* 0x0000002300107312 */ /* 0x000e620000201800 */
[----:B0-----:R-:W-:-:S07]  /*189d0*/  DADD R6, R6, R4 ;  /* 0x0000000006067229 */ /* 0x001fce0000000004 */
[----:B------:R-:W0:Y:S01]  /*189e0*/  I2F.F64.U32 R20, R2 ;  /* 0x0000000200147312 */ /* 0x000e220000201800 */
[----:B------:R-:W-:Y:S02]  /*189f0*/  DFMA R24, R24, 2, R26 ;  /* 0x400000001818782b */ /* 0x000fe4000000001a */
[----:B-1----:R-:W-:-:S05]  /*18a00*/  DMUL R16, R18, R16 ;  /* 0x0000001012107228 */ /* 0x002fca0000000000 */
        /* <DEDUP_REMOVED lines=8> */
[----:B------:R-:W-:-:S11]  /*18a90*/  DFMA R20, R4, 2, R16 ;  /* 0x400000000414782b */ /* 0x000fd60000000010 */
.L_x_520:
[----:B------:R-:W-:Y:S05]  /*18aa0*/  @!P1 BRA `(.L_x_519) ;  /* 0x0000000000cc9947 */ /* 0x000fea0003800000 */
[----:B------:R-:W-:Y:S02]  /*18ab0*/  ISETP.GE.U32.AND P0, PT, R34, 0x4, PT ;  /* 0x000000042200780c */ /* 0x000fe40003f06070 */
[----:B------:R-:W-:-:S04]  /*18ac0*/  LOP3.LUT R15, R15, 0x3, RZ, 0xc0, !PT ;  /* 0x000000030f0f7812 */ /* 0x000fc800078ec0ff */
[----:B------:R-:W-:-:S07]  /*18ad0*/  ISETP.NE.AND P1, PT, R15, RZ, PT ;  /* 0x000000ff0f00720c */ /* 0x000fce0003f25270 */
[----:B------:R-:W-:Y:S06]  /*18ae0*/  @!P0 BRA `(.L_x_521) ;  /* 0x0000000000848947 */ /* 0x000fec0003800000 */
[----:B------:R-:W-:-:S05]  /*18af0*/  LEA R2, R3, R0, 0x3 ;  /* 0x0000000003027211 */ /* 0x000fca00078e18ff */
[----:B------:R-:W2:Y:S04]  /*18b00*/  LDL.64 R18, [R2] ;  /* 0x0000000002127983 */ /* 0x000ea80000100a00 */
[----:B------:R-:W3:Y:S04]  /*18b10*/  LDL.64 R24, [R2+0x8] ;  /* 0x0000080002187983 */ /* 0x000ee80000100a00 */
[----:B------:R-:W4:Y:S04]  /*18b20*/  LDL.64 R16, [R2+0x10] ;  /* 0x0000100002107983 */ /* 0x000f280000100a00 */
[----:B------:R1:W5:Y:S01]  /*18b30*/  LDL.64 R8, [R2+0x18] ;  /* 0x0000180002087983 */ /* 0x0003620000100a00 */
[----:B------:R-:W-:-:S02]  /*18b40*/  VIADD R34, R3, 0x1 ;  /* 0x0000000103227836 */ /* 0x000fc40000000000 */
[C---:B------:R-:W-:Y:S02]  /*18b50*/  VIADD R36, R3.reuse, 0x2 ;  /* 0x0000000203247836 */ /* 0x040fe40000000000 */
[----:B------:R-:W-:Y:S01]  /*18b60*/  I2F.F64.U32 R28, R34 ;  /* 0x00000022001c7312 */ /* 0x000fe20000201800 */
[----:B------:R-:W-:Y:S02]  /*18b70*/  IMAD.SHL.U32 R35, R34, 0x2, RZ ;  /* 0x0000000222237824 */ /* 0x000fe400078e00ff */
[C---:B------:R-:W-:Y:S02]  /*18b80*/  VIADD R38, R3.reuse, 0x3 ;  /* 0x0000000303267836 */ /* 0x040fe40000000000 */
[----:B------:R-:W-:Y:S02]  /*18b90*/  IMAD.SHL.U32 R37, R36, 0x2, RZ ;  /* 0x0000000224257824 */ /* 0x000fe400078e00ff */
[----:B------:R-:W-:Y:S01]  /*18ba0*/  VIADD R3, R3, 0x4 ;  /* 0x0000000403037836 */ /* 0x000fe20000000000 */
[----:B------:R-:W-:Y:S03]  /*18bb0*/  I2F.F64.U32 R26, R36 ;  /* 0x00000024001a7312 */ /* 0x000fe60000201800 */
[----:B-1----:R-:W-:-:S05]  /*18bc0*/  IMAD.SHL.U32 R2, R3, 0x2, RZ ;  /* 0x0000000203027824 */ /* 0x002fca00078e00ff */
[----:B------:R-:W1:Y:S08]  /*18bd0*/  I2F.F64.U32 R30, R35 ;  /* 0x00000023001e7312 */ /* 0x000e700000201800 */
[----:B------:R-:W-:Y:S01]  /*18be0*/  I2F.F64.U32 R6, R38 ;  /* 0x0000002600067312 */ /* 0x000fe20000201800 */
[----:B-1----:R-:W-:-:S07]  /*18bf0*/  DADD R30, R22, R30 ;  /* 0x00000000161e7229 */ /* 0x002fce000000001e */
[----:B------:R-:W1:Y:S08]  /*18c00*/  I2F.F64.U32 R4, R37 ;  /* 0x0000002500047312 */ /* 0x000e700000201800 */
[----:B------:R-:W-:Y:S01]  /*18c10*/  I2F.F64.U32 R22, R2 ;  /* 0x0000000200167312 */ /* 0x000fe20000201800 */
[----:B-1----:R-:W-:Y:S02]  /*18c20*/  DADD R4, R30, R4 ;  /* 0x000000001e047229 */ /* 0x002fe40000000004 */
[----:B--2---:R-:W-:Y:S01]  /*18c30*/  DMUL R28, R18, R28 ;  /* 0x0000001c121c7228 */ /* 0x004fe20000000000 */
[----:B------:R-:W-:Y:S01]  /*18c40*/  IMAD.SHL.U32 R18, R38, 0x2, RZ ;  /* 0x0000000226127824 */ /* 0x000fe200078e00ff */
[----:B---3--:R-:W-:-:S06]  /*18c50*/  DMUL R24, R24, R26 ;  /* 0x0000001a18187228 */ /* 0x008fcc0000000000 */
[----:B------:R-:W-:Y:S01]  /*18c60*/  DFMA R28, R28, 2, R20 ;  /* 0x400000001c1c782b */ /* 0x000fe20000000014 */
[----:B------:R-:W1:Y:S01]  /*18c70*/  I2F.F64.U32 R18, R18 ;  /* 0x0000001200127312 */ /* 0x000e620000201800 */
[----:B----4-:R-:W-:-:S06]  /*18c80*/  DMUL R6, R16, R6 ;  /* 0x0000000610067228 */ /* 0x010fcc0000000000 */
[----:B------:R-:W-:Y:S01]  /*18c90*/  DFMA R24, R24, 2, R28 ;  /* 0x400000001818782b */ /* 0x000fe2000000001c */
[----:B------:R-:W5:Y:S01]  /*18ca0*/  I2F.F64.U32 R20, R3 ;  /* 0x0000000300147312 */ /* 0x000f620000201800 */
[----:B-1----:R-:W-:-:S06]  /*18cb0*/  DADD R4, R4, R18 ;  /* 0x0000000004047229 */ /* 0x002fcc0000000012 */
[----:B------:R-:W-:Y:S02]  /*18cc0*/  DFMA R6, R6, 2, R24 ;  /* 0x400000000606782b */ /* 0x000fe40000000018 */
[----:B-----5:R-:W-:Y:S02]  /*18cd0*/  DMUL R20, R8, R20 ;  /* 0x0000001408147228 */ /* 0x020fe40000000000 */
[----:B------:R-:W-:-:S06]  /*18ce0*/  DADD R22, R4, R22 ;  /* 0x0000000004167229 */ /* 0x000fcc0000000016 */
[----:B------:R-:W-:-:S11]  /*18cf0*/  DFMA R20, R20, 2, R6 ;  /* 0x400000001414782b */ /* 0x000fd60000000006 */
.L_x_521:
[----:B------:R-:W-:Y:S05]  /*18d00*/  @!P1 BRA `(.L_x_519) ;  /* 0x0000000000349947 */ /* 0x000fea0003800000 */
[----:B------:R-:W-:-:S05]  /*18d10*/  UMOV UR4, URZ ;  /* 0x000000ff00047c82 */ /* 0x000fca0008000000 */
.L_x_522:
[----:B------:R-:W-:-:S05]  /*18d20*/  LEA R2, R3, R0, 0x3 ;  /* 0x0000000003027211 */ /* 0x000fca00078e18ff */
[----:B------:R-:W2:Y:S01]  /*18d30*/  LDL.64 R4, [R2] ;  /* 0x0000000002047983 */ /* 0x000ea20000100a00 */
[----:B------:R-:W-:Y:S01]  /*18d40*/  VIADD R3, R3, 0x1 ;  /* 0x0000000103037836 */ /* 0x000fe20000000000 */
[----:B------:R-:W-:-:S03]  /*18d50*/  UIADD3 UR4, UPT, UPT, UR4, 0x1, URZ ;  /* 0x0000000104047890 */ /* 0x000fc6000fffe0ff */
[----:B------:R-:W-:Y:S01]  /*18d60*/  I2F.F64.U32 R6, R3 ;  /* 0x0000000300067312 */ /* 0x000fe20000201800 */
[----:B------:R-:W-:Y:S02]  /*18d70*/  IMAD.SHL.U32 R8, R3, 0x2, RZ ;  /* 0x0000000203087824 */ /* 0x000fe400078e00ff */
[----:B------:R-:W-:-:S05]  /*18d80*/  ISETP.NE.AND P0, PT, R15, UR4, PT ;  /* 0x000000040f007c0c */ /* 0x000fca000bf05270 */
[----:B------:R-:W1:Y:S02]  /*18d90*/  I2F.F64.U32 R8, R8 ;  /* 0x0000000800087312 */ /* 0x000e640000201800 */
[----:B-1----:R-:W-:Y:S02]  /*18da0*/  DADD R22, R8, R22 ;  /* 0x0000000008167229 */ /* 0x002fe40000000016 */
[----:B--2---:R-:W-:-:S08]  /*18db0*/  DMUL R4, R6, R4 ;  /* 0x0000000406047228 */ /* 0x004fd00000000000 */
[----:B------:R-:W-:Y:S01]  /*18dc0*/  DFMA R20, R4, 2, R20 ;  /* 0x400000000414782b */ /* 0x000fe20000000014 */
[----:B------:R-:W-:Y:S10]  /*18dd0*/  @P0 BRA `(.L_x_522) ;  /* 0xfffffffc00d00947 */ /* 0x000ff4000383ffff */
.L_x_519:
[----:B------:R-:W1:Y:S01]  /*18de0*/  MUFU.RCP64H R3, R23 ;  /* 0x0000001700037308 */ /* 0x000e620000001800 */
[----:B------:R-:W-:Y:S01]  /*18df0*/  IMAD.MOV.U32 R2, RZ, RZ, 0x1 ;  /* 0x00000001ff027424 */ /* 0x000fe200078e00ff */
[----:B------:R-:W-:Y:S01]  /*18e00*/  FSETP.GEU.AND P1, PT, |R21|, 6.5827683646048100446e-37, PT ;  /* 0x036000001500780b */ /* 0x000fe20003f2e200 */
[----:B------:R-:W-:Y:S04]  /*18e10*/  BSSY.RECONVERGENT B1, `(.L_x_523) ;  /* 0x0000012000017945 */ /* 0x000fe80003800200 */
[----:B-1----:R-:W-:-:S08]  /*18e20*/  DFMA R4, R2, -R22, 1 ;  /* 0x3ff000000204742b */ /* 0x002fd00000000816 */
[----:B------:R-:W-:-:S08]  /*18e30*/  DFMA R4, R4, R4, R4 ;  /* 0x000000040404722b */ /* 0x000fd00000000004 */
[----:B------:R-:W-:-:S08]  /*18e40*/  DFMA R4, R2, R4, R2 ;  /* 0x000000040204722b */ /* 0x000fd00000000002 */
[----:B------:R-:W-:-:S08]  /*18e50*/  DFMA R2, R4, -R22, 1 ;  /* 0x3ff000000402742b */ /* 0x000fd00000000816 */
[----:B------:R-:W-:-:S08]  /*18e60*/  DFMA R2, R4, R2, R4 ;  /* 0x000000020402722b */ /* 0x000fd00000000004 */
[----:B------:R-:W-:-:S08]  /*18e70*/  DMUL R4, R2, R20 ;  /* 0x0000001402047228 */ /* 0x000fd00000000000 */
[----:B------:R-:W-:-:S08]  /*18e80*/  DFMA R6, R4, -R22, R20 ;  /* 0x800000160406722b */ /* 0x000fd00000000014 */
        /* <DEDUP_REMOVED lines=9> */
[----:B0-----:R-:W-:Y:S05]  /*18f20*/  CALL.REL.NOINC `($__internal_4_$__cuda_sm20_div_rn_f64_full) ;  /* 0x0000012800bc7944 */ /* 0x001fea0003c00000 */
.L_x_524:
[----:B------:R-:W-:Y:S05]  /*18f30*/  BSYNC.RECONVERGENT B1 ;  /* 0x0000000000017941 */ /* 0x000fea0003800200 */
.L_x_523:
[----:B------:R-:W-:Y:S01]  /*18f40*/  IMAD.MOV.U32 R24, RZ, RZ, R2 ;  /* 0x000000ffff187224 */ /* 0x000fe200078e0002 */
[----:B------:R-:W-:-:S07]  /*18f50*/  MOV R25, R3 ;  /* 0x0000000300197202 */ /* 0x000fce0000000f00 */
.L_x_516:
[----:B------:R-:W-:Y:S01]  /*18f60*/  DSETP.MAX.AND P0, P1, R24, 1, PT ;  /* 0x3ff000001800742a */ /* 0x000fe2000390f000 */
[----:B------:R-:W-:Y:S01]  /*18f70*/  IMAD.MOV.U32 R0, RZ, RZ, R25 ;  /* 0x000000ffff007224 */ /* 0x000fe200078e0019 */
[----:B0-----:R-:W-:Y:S01]  /*18f80*/  DADD R32, R32, -0.5 ;  /* 0xbfe0000020207429 */ /* 0x001fe20000000000 */
[----:B------:R-:W-:Y:S01]  /*18f90*/  IMAD.MOV.U32 R2, RZ, RZ, 0x80000 ;  /* 0x00080000ff027424 */ /* 0x000fe200078e00ff */
[----:B------:R-:W-:Y:S01]  /*18fa0*/  UMOV UR4, 0x54442d18 ;  /* 0x54442d1800047882 */ /* 0x000fe20000000000 */
[----:B------:R-:W-:Y:S01]  /*18fb0*/  UMOV UR5, 0x400921fb ;  /* 0x400921fb00057882 */ /* 0x000fe20000000000 */
[----:B------:R-:W-:Y:S01]  /*18fc0*/  FSEL R27, R0, 1.875, P0 ;  /* 0x3ff00000001b7808 */ /* 0x000fe20000000000 */
[----:B------:R-:W-:Y:S01]  /*18fd0*/  IMAD.MOV.U32 R0, RZ, RZ, R24 ;  /* 0x000000ffff007224 */ /* 0x000fe200078e0018 */
[----:B------:R-:W-:Y:S04]  /*18fe0*/  BSSY.RECONVERGENT B2, `(.L_x_525) ;  /* 0x0000024000027945 */ /* 0x000fe80003800200 */
[----:B------:R-:W-:-:S02]  /*18ff0*/  SEL R26, R0, RZ, P0 ;  /* 0x000000ff001a7207 */ /* 0x000fc40000000000 */
[----:B------:R-:W-:-:S06]  /*19000*/  @P1 LOP3.LUT R27, R2, 0x3ff00000, RZ, 0xfc, !PT ;  /* 0x3ff00000021b1812 */ /* 0x000fcc00078efcff */
[----:B------:R-:W-:-:S08]  /*19010*/  DFMA R26, R26, R32, 0.5 ;  /* 0x3fe000001a1a742b */ /* 0x000fd00000000020 */
[----:B------:R-:W-:-:S08]  /*19020*/  DMUL R2, R26, UR4 ;  /* 0x000000041a027c28 */ /* 0x000fd00008000000 */
[----:B------:R-:W-:-:S08]  /*19030*/  DMUL R8, R2, 0.5 ;  /* 0x3fe0000002087828 */ /* 0x000fd00000000000 */
        /* <DEDUP_REMOVED lines=25> */
[----:B------:R-:W-:Y:S01]  /*191d0*/  IMAD.MOV.U32 R0, RZ, RZ, R8 ;  /* 0x000000ffff007224 */ /* 0x000fe200078e0008 */
[----:B------:R-:W-:Y:S01]  /*191e0*/  MOV R3, R7 ;  /* 0x0000000700037202 */ /* 0x000fe20000000f00 */
[----:B------:R-:W-:-:S07]  /*191f0*/  IMAD.MOV.U32 R2, RZ, RZ, R6 ;  /* 0x000000ffff027224 */ /* 0x000fce00078e0006 */
.L_x_528:
[----:B------:R-:W-:Y:S05]  /*19200*/  BSYNC.RECONVERGENT B3 ;  /* 0x0000000000037941 */ /* 0x000fea0003800200 */
.L_x_527:
[----:B------:R-:W-:-:S07]  /*19210*/  VIADD R0, R0, 0x1 ;  /* 0x0000000100007836 */ /* 0x000fce0000000000 */
.L_x_526:
[----:B------:R-:W-:Y:S05]  /*19220*/  BSYNC.RECONVERGENT B2 ;  /* 0x0000000000027941 */ /* 0x000fea0003800200 */
.L_x_525:
        /* <DEDUP_REMOVED lines=16> */
[----:B------:R-:W-:-:S02]  /*19330*/  FSEL R30, R30, -8.06006814911005101289e+34, !P0 ;  /* 0xf9785eba1e1e7808 */ /* 0x000fc40004000000 */
        /* <DEDUP_REMOVED lines=8> */
[----:B------:R-:W-:Y:S01]  /*193c0*/  DFMA R4, R8, R4, 1 ;  /* 0x3ff000000804742b */ /* 0x000fe20000000004 */
[----:B------:R-:W-:Y:S02]  /*193d0*/  IMAD.MOV.U32 R8, RZ, RZ, 0x54442d18 ;  /* 0x54442d18ff087424 */ /* 0x000fe400078e00ff */
[----:B------:R-:W-:-:S07]  /*193e0*/  IMAD.MOV.U32 R9, RZ, RZ, 0x3ff921fb ;  /* 0x3ff921fbff097424 */ /* 0x000fce00078e00ff */
[----:B------:R-:W-:Y:S01]  /*193f0*/  FSEL R4, R4, R2, !P0 ;  /* 0x0000000204047208 */ /* 0x000fe20004000000 */
[----:B------:R-:W-:Y:S01]  /*19400*/  DFMA R8, R26, UR4, R8 ;  /* 0x000000041a087c2b */ /* 0x000fe20008000008 */
[----:B------:R-:W-:Y:S02]  /*19410*/  FSEL R5, R5, R3, !P0 ;  /* 0x0000000305057208 */ /* 0x000fe40004000000 */
[----:B------:R-:W-:-:S04]  /*19420*/  LOP3.LUT P0, RZ, R0, 0x2, RZ, 0xc0, !PT ;  /* 0x0000000200ff7812 */ /* 0x000fc8000780c0ff */
[----:B------:R-:W-:-:S10]  /*19430*/  DADD R2, RZ, -R4 ;  /* 0x00000000ff027229 */ /* 0x000fd40000000804 */
[----:B------:R-:W-:Y:S02]  /*19440*/  FSEL R2, R4, R2, !P0 ;  /* 0x0000000204027208 */ /* 0x000fe40004000000 */
[----:B------:R-:W-:Y:S01]  /*19450*/  FSEL R3, R5, R3, !P0 ;  /* 0x0000000305037208 */ /* 0x000fe20004000000 */
[----:B------:R-:W-:-:S05]  /*19460*/  DSETP.NEU.AND P0, PT, |R8|, +INF , PT ;  /* 0x7ff000000800742a */ /* 0x000fca0003f0d200 */
[----:B------:R-:W-:-:S08]  /*19470*/  DADD R2, -R2, 1 ;  /* 0x3ff0000002027429 */ /* 0x000fd00000000100 */
[----:B------:R-:W-:Y:S01]  /*19480*/  DFMA R4, R2, 2, R24 ;  /* 0x400000000204782b */ /* 0x000fe20000000018 */
[----:B------:R-:W-:Y:S01]  /*19490*/  @!P0 IMAD.MOV.U32 R0, RZ, RZ, 0x1 ;  /* 0x00000001ff008424 */ /* 0x000fe200078e00ff */
[----:B------:R-:W-:-:S05]  /*194a0*/  @!P0 DMUL R2, RZ, R8 ;  /* 0x00000008ff028228 */ /* 0x000fca0000000000 */
[----:B------:R0:W-:Y:S01]  /*194b0*/  STG.E.64 desc[UR6][R10.64], R4 ;  /* 0x000000040a007986 */ /* 0x0001e2000c101b06 */
[----:B------:R-:W-:Y:S05]  /*194c0*/  @!P0 BRA `(.L_x_530) ;  /* 0x0000000000688947 */ /* 0x000fea0003800000 */
[----:B------:R-:W-:Y:S01]  /*194d0*/  UMOV UR4, 0x6dc9c883 ;  /* 0x6dc9c88300047882 */ /* 0x000fe20000000000 */
[----:B------:R-:W-:Y:S01]  /*194e0*/  UMOV UR5, 0x3fe45f30 ;  /* 0x3fe45f3000057882 */ /* 0x000fe20000000000 */
[C---:B------:R-:W-:Y:S01]  /*194f0*/  DSETP.GE.AND P0, PT, |R8|.reuse, 2.14748364800000000000e+09, PT ;  /* 0x41e000000800742a */ /* 0x040fe20003f06200 */
[----:B------:R-:W-:Y:S01]  /*19500*/  BSSY.RECONVERGENT B3, `(.L_x_531) ;  /* 0x0000015000037945 */ /* 0x000fe20003800200 */
[----:B0-----:R-:W-:Y:S01]  /*19510*/  DMUL R4, R8, UR4 ;  /* 0x0000000408047c28 */ /* 0x001fe20008000000 */
        /* <DEDUP_REMOVED lines=15> */
[----:B------:R-:W-:Y:S05]  /*19610*/  CALL.REL.NOINC `($differential_mutation$__internal_trig_reduction_slowpathd) ;  /* 0x0000013800087944 */ /* 0x000fea0003c00000 */
[----:B------:R-:W-:Y:S02]  /*19620*/  IMAD.MOV.U32 R0, RZ, RZ, R8 ;  /* 0x000000ffff007224 */ /* 0x000fe400078e0008 */
[----:B------:R-:W-:Y:S02]  /*19630*/  IMAD.MOV.U32 R2, RZ, RZ, R6 ;  /* 0x000000ffff027224 */ /* 0x000fe400078e0006 */
[----:B------:R-:W-:-:S07]  /*19640*/  IMAD.MOV.U32 R3, RZ, RZ, R7 ;  /* 0x000000ffff037224 */ /* 0x000fce00078e0007 */
.L_x_532:
[----:B------:R-:W-:Y:S05]  /*19650*/  BSYNC.RECONVERGENT B3 ;  /* 0x0000000000037941 */ /* 0x000fea0003800200 */
.L_x_531:
[----:B------:R-:W-:-:S07]  /*19660*/  VIADD R0, R0, 0x1 ;  /* 0x0000000100007836 */ /* 0x000fce0000000000 */
.L_x_530:
[----:B------:R-:W-:Y:S05]  /*19670*/  BSYNC.RECONVERGENT B2 ;  /* 0x0000000000027941 */ /* 0x000fea0003800200 */
.L_x_529:
        /* <DEDUP_REMOVED lines=10> */
[----:B------:R-:W-:Y:S01]  /*19720*/  MOV R15, 0x3da8ff83 ;  /* 0x3da8ff83000f7802 */ /* 0x000fe20000000f00 */
[----:B------:R-:W-:Y:S01]  /*19730*/  BSSY.RECONVERGENT B1, `(.L_x_533) ;  /* 0x0000028000017945 */ /* 0x000fe20003800200 */
[----:B------:R-:W-:Y:S01]  /*19740*/  ISETP.NE.U32.AND P0, PT, R8, 0x1, PT ;  /* 0x000000010800780c */ /* 0x000fe20003f05070 */
[----:B------:R-:W-:-:S03]  /*19750*/  DMUL R8, R2, R2 ;  /* 0x0000000202087228 */ /* 0x000fc60000000000 */
[----:B------:R-:W-:Y:S02]  /*19760*/  FSEL R30, R30, -8.06006814911005101289e+34, !P0 ;  /* 0xf9785eba1e1e7808 */ /* 0x000fe40004000000 */
[----:B------:R-:W-:-:S06]  /*19770*/  FSEL R31, -R15, 0.11223486810922622681, !P0 ;  /* 0x3de5db650f1f7808 */ /* 0x000fcc0004000100 */
[----:B--2---:R-:W-:-:S08]  /*19780*/  DFMA R20, R8, R30, R20 ;  /* 0x0000001e0814722b */ /* 0x004fd00000000014 */
[----:B------:R-:W-:-:S08]  /*19790*/  DFMA R20, R8, R20, R22 ;  /* 0x000000140814722b */ /* 0x000fd00000000016 */
[----:B---3--:R-:W-:-:S08]  /*197a0*/  DFMA R16, R8, R20, R16 ;  /* 0x000000140810722b */ /* 0x008fd00000000010 */
[----:B------:R-:W-:Y:S01]  /*197b0*/  DFMA R16, R8, R16, R18 ;  /* 0x000000100810722b */ /* 0x000fe20000000012 */
[----:B------:R-:W0:Y:S01]  /*197c0*/  MUFU.RCP64H R19, -31.415924072265625 ;  /* 0xc03f6a7a00137908 */ /* 0x000e220000001800 */
[----:B------:R-:W-:-:S06]  /*197d0*/  IMAD.MOV.U32 R18, RZ, RZ, 0x1 ;  /* 0x00000001ff127424 */ /* 0x000fcc00078e00ff */
[----:B----4-:R-:W-:Y:S01]  /*197e0*/  DFMA R16, R8, R16, R4 ;  /* 0x000000100810722b */ /* 0x010fe20000000004 */
[----:B------:R-:W-:Y:S02]  /*197f0*/  IMAD.MOV.U32 R4, RZ, RZ, 0x2955385e ;  /* 0x2955385eff047424 */ /* 0x000fe400078e00ff */
[----:B------:R-:W-:-:S05]  /*19800*/  IMAD.MOV.U32 R5, RZ, RZ, 0x403f6a7a ;  /* 0x403f6a7aff057424 */ /* 0x000fca00078e00ff */
[----:B------:R-:W-:Y:S02]  /*19810*/  DFMA R6, R8, R16, R6 ;  /* 0x000000100806722b */ /* 0x000fe40000000006 */
[----:B0-----:R-:W-:-:S06]  /*19820*/  DFMA R16, R18, R4, 1 ;  /* 0x3ff000001210742b */ /* 0x001fcc0000000004 */
[----:B------:R-:W-:Y:S02]  /*19830*/  DFMA R2, R6, R2, R2 ;  /* 0x000000020602722b */ /* 0x000fe40000000002 */
[----:B------:R-:W-:Y:S02]  /*19840*/  DFMA R6, R8, R6, 1 ;  /* 0x3ff000000806742b */ /* 0x000fe40000000006 */
[----:B------:R-:W-:-:S08]  /*19850*/  DFMA R16, R16, R16, R16 ;  /* 0x000000101010722b */ /* 0x000fd00000000010 */
[----:B------:R-:W-:Y:S01]  /*19860*/  DFMA R16, R18, R16, R18 ;  /* 0x000000101210722b */ /* 0x000fe20000000012 */
[----:B------:R-:W-:Y:S02]  /*19870*/  FSEL R8, R6, R2, !P0 ;  /* 0x0000000206087208 */ /* 0x000fe40004000000 */
[----:B------:R-:W-:Y:S02]  /*19880*/  FSEL R9, R7, R3, !P0 ;  /* 0x0000000307097208 */ /* 0x000fe40004000000 */
[----:B------:R-:W-:-:S03]  /*19890*/  LOP3.LUT P0, RZ, R0, 0x2, RZ, 0xc0, !PT ;  /* 0x0000000200ff7812 */ /* 0x000fc6000780c0ff */
[----:B------:R-:W-:Y:S02]  /*198a0*/  DFMA R6, R16, R4, 1 ;  /* 0x3ff000001006742b */ /* 0x000fe40000000004 */
[----:B------:R-:W-:-:S06]  /*198b0*/  DADD R2, RZ, -R8 ;  /* 0x00000000ff027229 */ /* 0x000fcc0000000808 */
[----:B------:R-:W-:-:S04]  /*198c0*/  DFMA R6, R16, R6, R16 ;  /* 0x000000061006722b */ /* 0x000fc80000000010 */
[----:B------:R-:W-:Y:S02]  /*198d0*/  FSEL R8, R8, R2, !P0 ;  /* 0x0000000208087208 */ /* 0x000fe40004000000 */
[----:B------:R-:W-:-:S04]  /*198e0*/  FSEL R9, R9, R3, !P0 ;  /* 0x0000000309097208 */ /* 0x000fc80004000000 */
[----:B------:R-:W-:Y:S02]  /*198f0*/  FSETP.GEU.AND P1, PT, |R9|, 6.5827683646048100446e-37, PT ;  /* 0x036000000900780b */ /* 0x000fe40003f2e200 */
[----:B------:R-:W-:-:S08]  /*19900*/  DMUL R2, R6, R8 ;  /* 0x0000000806027228 */ /* 0x000fd00000000000 */
[----:B------:R-:W-:-:S08]  /*19910*/  DFMA R4, R2, R4, R8 ;  /* 0x000000040204722b */ /* 0x000fd00000000008 */
[----:B------:R-:W-:-:S10]  /*19920*/  DFMA R2, R6, R4, R2 ;  /* 0x000000040602722b */ /* 0x000fd40000000002 */
[----:B------:R-:W-:-:S05]  /*19930*/  FFMA R0, RZ, -2.9908738136291503906, R3 ;  /* 0xc03f6a7aff007823 */ /* 0x000fca0000000003 */
[----:B------:R-:W-:-:S13]  /*19940*/  FSETP.GT.AND P0, PT, |R0|, 1.469367938527859385e-39, PT ;  /* 0x001000000000780b */ /* 0x000fda0003f04200 */
[----:B------:R-:W-:Y:S05]  /*19950*/  @P0 BRA P1, `(.L_x_534) ;  /* 0x0000000000140947 */ /* 0x000fea0000800000 */
[----:B------:R-:W-:Y:S01]  /*19960*/  IMAD.MOV.U32 R5, RZ, RZ, R9 ;  /* 0x000000ffff057224 */ /* 0x000fe200078e0009 */
[----:B------:R-:W-:Y:S01]  /*19970*/  MOV R4, 0x199b0 ;  /* 0x000199b000047802 */ /* 0x000fe20000000f00 */
[----:B------:R-:W-:Y:S02]  /*19980*/  IMAD.MOV.U32 R2, RZ, RZ, 0x2955385e ;  /* 0x2955385eff027424 */ /* 0x000fe400078e00ff */
[----:B------:R-:W-:-:S07]  /*19990*/  IMAD.MOV.U32 R3, RZ, RZ, -0x3fc09586 ;  /* 0xc03f6a7aff037424 */ /* 0x000fce00078e00ff */
[----:B------:R-:W-:Y:S05]  /*199a0*/  CALL.REL.NOINC `($__internal_4_$__cuda_sm20_div_rn_f64_full) ;  /* 0x00000120001c7944 */ /* 0x000fea0003c00000 */
.L_x_534:
[----:B------:R-:W-:Y:S05]  /*199b0*/  BSYNC.RECONVERGENT B1 ;  /* 0x0000000000017941 */ /* 0x000fea0003800200 */
.L_x_533:
[----:B------:R-:W-:Y:S01]  /*199c0*/  DADD R16, -R26, 1 ;  /* 0x3ff000001a107429 */ /* 0x000fe20000000100 */
[----:B------:R-:W-:Y:S01]  /*199d0*/  BSSY.RECONVERGENT B0, `(.L_x_535) ;  /* 0x0000008000007945 */ /* 0x000fe20003800200 */
[----:B------:R-:W-:-:S06]  /*199e0*/  IMAD.MOV.U32 R4, RZ, RZ, RZ ;  /* 0x000000ffff047224 */ /* 0x000fcc00078e00ff */
[----:B------:R-:W-:Y:S01]  /*199f0*/  DADD R16, R16, R2 ;  /* 0x0000000010107229 */ /* 0x000fe20000000002 */
[----:B------:R-:W-:Y:S02]  /*19a00*/  MOV R3, 0x3ff00000 ;  /* 0x3ff0000000037802 */ /* 0x000fe40000000f00 */
[----:B------:R-:W-:-:S05]  /*19a10*/  MOV R2, 0x19a50 ;  /* 0x00019a5000027802 */ /* 0x000fca0000000f00 */
[----:B------:R-:W-:-:S10]  /*19a20*/  DADD R6, -RZ, |R16| ;  /* 0x00000000ff067229 */ /* 0x000fd40000000510 */
[----:B------:R-:W-:-:S07]  /*19a30*/  IMAD.MOV.U32 R5, RZ, RZ, R7 ;  /* 0x000000ffff057224 */ /* 0x000fce00078e0007 */
[----:B------:R-:W-:Y:S05]  /*19a40*/  CALL.REL.NOINC `($differential_mutation$__internal_accurate_pow) ;  /* 0x0000012800387944 */ /* 0x000fea0003c00000 */
[----:B------:R-:W-:Y:S05]  /*19a50*/  BSYNC.RECONVERGENT B0 ;  /* 0x0000000000007941 */ /* 0x000fea0003800200 */
.L_x_535:
[C---:B------:R-:W-:Y:S01]  /*19a60*/  DADD R6, R16.reuse, 1 ;  /* 0x3ff0000010067429 */ /* 0x040fe20000000000 */
[----:B------:R-:W-:Y:S01]  /*19a70*/  IMAD.MOV.U32 R2, RZ, RZ, R4 ;  /* 0x000000ffff027224 */ /* 0x000fe200078e0004 */
[----:B------:R-:W-:Y:S01]  /*19a80*/  DSETP.NEU.AND P1, PT, R16, RZ, PT ;  /* 0x000000ff1000722a */ /* 0x000fe20003f2d000 */
[----:B------:R-:W-:Y:S01]  /*19a90*/  ISETP.GE.AND P0, PT, R17, RZ, PT ;  /* 0x000000ff1100720c */ /* 0x000fe20003f06270 */
[----:B------:R-:W-:Y:S03]  /*19aa0*/  BSSY.RECONVERGENT B0, `(.L_x_536) ;  /* 0x0000010000007945 */ /* 0x000fe60003800200 */
[----:B------:R-:W-:-:S03]  /*19ab0*/  DADD R8, -RZ, -R2 ;  /* 0x00000000ff087229 */ /* 0x000fc60000000902 */
[----:B------:R-:W-:-:S04]  /*19ac0*/  LOP3.LUT R6, R7, 0x7ff00000, RZ, 0xc0, !PT ;  /* 0x7ff0000007067812 */ /* 0x000fc800078ec0ff */
[----:B------:R-:W-:-:S03]  /*19ad0*/  ISETP.NE.AND P2, PT, R6, 0x7ff00000, PT ;  /* 0x7ff000000600780c */ /* 0x000fc60003f45270 */
[----:B------:R-:W-:Y:S01]  /*19ae0*/  FSEL R4, R8, R4, !P0 ;  /* 0x0000000408047208 */ /* 0x000fe20004000000 */
[----:B------:R-:W-:Y:S01]  /*19af0*/  @!P1 IMAD.MOV.U32 R4, RZ, RZ, RZ ;  /* 0x000000ffff049224 */ /* 0x000fe200078e00ff */
[----:B------:R-:W-:Y:S01]  /*19b00*/  FSEL R5, R9, R3, !P0 ;  /* 0x0000000309057208 */ /* 0x000fe20004000000 */
[----:B------:R-:W-:-:S07]  /*19b10*/  @!P1 IMAD.MOV.U32 R5, RZ, RZ, R17 ;  /* 0x000000ffff059224 */ /* 0x000fce00078e0011 */
[----:B------:R-:W-:Y:S05]  /*19b20*/  @P2 BRA `(.L_x_537) ;  /* 0x00000000001c2947 */ /* 0x000fea0003800000 */
[----:B------:R-:W-:-:S14]  /*19b30*/  DSETP.NAN.AND P1, PT, R16, R16, PT ;  /* 0x000000101000722a */ /* 0x000fdc0003f28000 */
[----:B------:R-:W-:Y:S01]  /*19b40*/  @P1 DADD R4, R16, 1 ;  /* 0x3ff0000010041429 */ /* 0x000fe20000000000 */
[----:B------:R-:W-:Y:S10]  /*19b50*/  @P1 BRA `(.L_x_537) ;  /* 0x0000000000101947 */ /* 0x000ff40003800000 */
[----:B------:R-:W-:-:S14]  /*19b60*/  DSETP.NEU.AND P1, PT, |R16|, +INF , PT ;  /* 0x7ff000001000742a */ /* 0x000fdc0003f2d200 */
[----:B------:R-:W-:Y:S02]  /*19b70*/  @!P1 IMAD.MOV.U32 R0, RZ, RZ, -0x100000 ;  /* 0xfff00000ff009424 */ /* 0x000fe400078e00ff */
[----:B------:R-:W-:-:S03]  /*19b80*/  @!P1 IMAD.MOV.U32 R4, RZ, RZ, RZ ;  /* 0x000000ffff049224 */ /* 0x000fc600078e00ff */
[----:B------:R-:W-:-:S07]  /*19b90*/  @!P1 SEL R5, R0, 0x7ff00000, !P0 ;  /* 0x7ff0000000059807 */ /* 0x000fce0004000000 */
.L_x_537:
[----:B------:R-:W-:Y:S05]  /*19ba0*/  BSYNC.RECONVERGENT B0 ;  /* 0x0000000000007941 */ /* 0x000fea0003800200 */
.L_x_536:
[----:B------:R-:W-:Y:S01]  /*19bb0*/  DMUL R4, R4, 4 ;  /* 0x4010000004047828 */ /* 0x000fe20000000000 */
[----:B------:R-:W0:Y:S01]  /*19bc0*/  LDC.64 R6, c[0x0][0x380] ;  /* 0x0000e000ff067b82 */ /* 0x000e220000000a00 */
[----:B------:R-:W-:-:S08]  /*19bd0*/  DSETP.NEU.AND P0, PT, R16, 1, PT ;  /* 0x3ff000001000742a */ /* 0x000fd00003f0d000 */
[----:B------:R-:W-:Y:S02]  /*19be0*/  FSEL R2, R4, RZ, P0 ;  /* 0x000000ff04027208 */ /* 0x000fe40000000000 */
[----:B------:R-:W-:-:S06]  /*19bf0*/  FSEL R3, R5, 2.25, P0 ;  /* 0x4010000005037808 */ /* 0x000fcc0000000000 */
[----:B------:R-:W-:-:S07]  /*19c00*/  DADD R24, R24, R2 ;  /* 0x0000000018187229 */ /* 0x000fce0000000002 */
[----:B------:R1:W-:Y:S04]  /*19c10*/  STG.E.64 desc[UR6][R10.64+0x8], R24 ;  /* 0x000008180a007986 */ /* 0x0003e8000c101b06 */
[----:B0-----:R1:W5:Y:S02]  /*19c20*/  LDG.E R15, desc[UR6][R6.64] ;  /* 0x00000006060f7981 */ /* 0x001364000c1e1900 */
.L_x_448:
[----:B-----5:R-:W-:-:S13]  /*19c30*/  ISETP.NE.AND P0, PT, R15, 0x1f, PT ;  /* 0x0000001f0f00780c */ /* 0x020fda0003f05270 */
[----:B------:R-:W-:Y:S05]  /*19c40*/  @P0 BRA `(.L_x_538) ;  /* 0x0000001000900947 */ /* 0x000fea0003800000 */
[----:B-1----:R-:W2:Y:S02]  /*19c50*/  LDC.64 R2, c[0x0][0x3a8] ;  /* 0x0000ea00ff027b82 */ /* 0x002ea40000000a00 */
[----:B--2---:R-:W2:Y:S01]  /*19c60*/  LDG.E R21, desc[UR6][R2.64] ;  /* 0x0000000602157981 */ /* 0x004ea2000c1e1900 */
[----:B------:R-:W-:Y:S02]  /*19c70*/  IMAD.MOV.U32 R24, RZ, RZ, 0x0 ;  /* 0x00000000ff187424 */ /* 0x000fe400078e00ff */
[----:B------:R-:W-:Y:S01]  /*19c80*/  IMAD.MOV.U32 R25, RZ, RZ, 0x3ff00000 ;  /* 0x3ff00000ff197424 */ /* 0x000fe200078e00ff */
[----:B--2---:R-:W-:-:S13]  /*19c90*/  ISETP.GE.AND P0, PT, R21, 0x2, PT ;  /* 0x000000021500780c */ /* 0x004fda0003f06270 */
[----:B------:R-:W-:Y:S05]  /*19ca0*/  @!P0 BRA `(.L_x_539) ;  /* 0x0000000800588947 */ /* 0x000fea0003800000 */
[C---:B------:R-:W-:Y:S01]  /*19cb0*/  VIADD R19, R21.reuse, 0xfffffffe ;  /* 0xfffffffe15137836 */ /* 0x040fe20000000000 */
[C---:B---34-:R-:W-:Y:S01]  /*19cc0*/  SHF.L.U32 R26, R21.reuse, 0x1, RZ ;  /* 0x00000001151a7819 */ /* 0x058fe200000006ff */
[----:B------:R-:W-:Y:S01]  /*19cd0*/  IMAD R20, R21, R14, RZ ;  /* 0x0000000e15147224 */ /* 0x000fe200078e02ff */
[----:B------:R-:W-:Y:S01]  /*19ce0*/  CS2R R24, SRZ ;  /* 0x0000000000187805 */ /* 0x000fe2000001ff00 */
[----:B------:R-:W1:Y:S01]  /*19cf0*/  I2F.F64.U32 R28, R19 ;  /* 0x00000013001c7312 */ /* 0x000e620000201800 */
[----:B------:R-:W-:-:S07]  /*19d00*/  UMOV UR4, 0x1 ;  /* 0x0000000100047882 */ /* 0x000fce0000000000 */
[----:B------:R-:W2:Y:S01]  /*19d10*/  I2F.F64.U32 R26, R26 ;  /* 0x0000001a001a7312 */ /* 0x000ea20000201800 */
[----:B-1----:R-:W-:Y:S02]  /*19d20*/  SHF.R.U32.HI R0, RZ, 0x14, R29 ;  /* 0x00000014ff007819 */ /* 0x002fe4000001161d */
[C---:B------:R-:W-:Y:S02]  /*19d30*/  ISETP.GE.AND P0, PT, R29.reuse, RZ, PT ;  /* 0x000000ff1d00720c */ /* 0x040fe40003f06270 */
[----:B------:R-:W-:Y:S02]  /*19d40*/  LOP3.LUT R0, R0, 0x7ff, RZ, 0xc0, !PT ;  /* 0x000007ff00007812 */ /* 0x000fe400078ec0ff */
[----:B------:R-:W-:Y:S02]  /*19d50*/  SEL R18, RZ, 0x7ff00000, !P0 ;  /* 0x7ff00000ff127807 */ /* 0x000fe40004000000 */
[----:B0-----:R-:W-:Y:S01]  /*19d60*/  LOP3.LUT R17, R29, 0x7fffffff, RZ, 0xc0, !PT ;  /* 0x7fffffff1d117812 */ /* 0x001fe200078ec0ff */
[----:B------:R-:W-:-:S02]  /*19d70*/  VIADD R15, R0, 0xfffffc0c ;  /* 0xfffffc0c000f7836 */ /* 0x000fc40000000000 */
[----:B------:R-:W-:-:S03]  /*19d80*/  VIADD R16, R18, 0x80000000 ;  /* 0x8000000012107836 */ /* 0x000fc60000000000 */
[CC--:B------:R-:W-:Y:S02]  /*19d90*/  SHF.L.U64.HI R0, R28.reuse, R15.reuse, R29 ;  /* 0x0000000f1c007219 */ /* 0x0c0fe4000001021d */
[----:B--2---:R-:W-:-:S07]  /*19da0*/  SHF.L.U32 R15, R28, R15, RZ ;  /* 0x0000000f1c0f7219 */ /* 0x004fce00000006ff */
.L_x_546:
[----:B------:R-:W0:Y:S01]  /*19db0*/  LDC.64 R30, c[0x0][0x3f8] ;  /* 0x0000fe00ff1e7b82 */ /* 0x000e220000000a00 */
[----:B------:R-:W-:-:S04]  /*19dc0*/  VIADD R3, R20, UR4 ;  /* 0x0000000414037c36 */ /* 0x000fc80008000000 */
[----:B0-----:R-:W-:-:S06]  /*19dd0*/  IMAD.WIDE.U32 R30, R3, 0x8, R30 ;  /* 0x00000008031e7825 */ /* 0x001fcc00078e001e */
[----:B------:R-:W2:Y:S01]  /*19de0*/  LDG.E.64 R30, desc[UR6][R30.64] ;  /* 0x000000061e1e7981 */ /* 0x000ea2000c1e1b00 */
[----:B------:R-:W-:Y:S01]  /*19df0*/  ISETP.NE.U32.AND P3, PT, R15, RZ, PT ;  /* 0x000000ff0f00720c */ /* 0x000fe20003f65070 */
[----:B------:R-:W-:Y:S01]  /*19e00*/  BSSY.RECONVERGENT B0, `(.L_x_540) ;  /* 0x0000009000007945 */ /* 0x000fe20003800200 */
[----:B------:R-:W-:Y:S01]  /*19e10*/  ISETP.GE.AND P2, PT, R29, RZ, PT ;  /* 0x000000ff1d00720c */ /* 0x000fe20003f46270 */
[----:B------:R-:W-:Y:S01]  /*19e20*/  IMAD.MOV.U32 R3, RZ, RZ, R29 ;  /* 0x000000ffff037224 */ /* 0x000fe200078e001d */
[----:B------:R-:W-:Y:S02]  /*19e30*/  ISETP.NE.AND.EX P3, PT, R0, -0x80000000, PT, P3 ;  /* 0x800000000000780c */ /* 0x000fe40003f65330 */
[----:B------:R-:W-:Y:S01]  /*19e40*/  MOV R2, 0x19e90 ;  /* 0x00019e9000027802 */ /* 0x000fe20000000f00 */
[----:B--2---:R-:W-:-:S10]  /*19e50*/  DADD R4, -RZ, |R30| ;  /* 0x00000000ff047229 */ /* 0x004fd4000000051e */
[----:B------:R-:W-:Y:S02]  /*19e60*/  IMAD.MOV.U32 R6, RZ, RZ, R4 ;  /* 0x000000ffff067224 */ /* 0x000fe400078e0004 */
[----:B------:R-:W-:-:S07]  /*19e70*/  IMAD.MOV.U32 R4, RZ, RZ, R28 ;  /* 0x000000ffff047224 */ /* 0x000fce00078e001c */
[----:B------:R-:W-:Y:S05]  /*19e80*/  CALL.REL.NOINC `($differential_mutation$__internal_accurate_pow) ;  /* 0x0000012400287944 */ /* 0x000fea0003c00000 */
[----:B------:R-:W-:Y:S05]  /*19e90*/  BSYNC.RECONVERGENT B0 ;  /* 0x0000000000007941 */ /* 0x000fea0003800200 */
.L_x_540:
[----:B------:R-:W0:Y:S01]  /*19ea0*/  MUFU.RCP64H R7, R27 ;  /* 0x0000001b00077308 */ /* 0x000e220000001800 */
[----:B------:R-:W-:Y:S01]  /*19eb0*/  IMAD.MOV.U32 R6, RZ, RZ, 0x1 ;  /* 0x00000001ff067424 */ /* 0x000fe200078e00ff */
[----:B------:R-:W-:Y:S01]  /*19ec0*/  DADD R36, R28, R30 ;  /* 0x000000001c247229 */ /* 0x000fe2000000001e */
[----:B------:R-:W-:Y:S01]  /*19ed0*/  IMAD.MOV.U32 R2, RZ, RZ, R4 ;  /* 0x000000ffff027224 */ /* 0x000fe200078e0004 */
[----:B------:R-:W-:Y:S01]  /*19ee0*/  DSETP.NEU.AND P0, PT, R30, RZ, PT ;  /* 0x000000ff1e00722a */ /* 0x000fe20003f0d000 */
[C---:B------:R-:W-:Y:S01]  /*19ef0*/  SEL R5, R31.reuse, RZ, !P3 ;  /* 0x000000ff1f057207 */ /* 0x040fe20005800000 */
[----:B------:R-:W-:Y:S01]  /*19f00*/  BSSY.RECONVERGENT B0, `(.L_x_541) ;  /* 0x000001b000007945 */ /* 0x000fe20003800200 */
[----:B------:R-:W-:Y:S02]  /*19f10*/  ISETP.LT.AND P3, PT, R31, RZ, !P3 ;  /* 0x000000ff1f00720c */ /* 0x000fe40005f61270 */
[----:B------:R-:W-:Y:S01]  /*19f20*/  DADD R32, -RZ, -R2 ;  /* 0x00000000ff207229 */ /* 0x000fe20000000902 */
[----:B------:R-:W-:-:S02]  /*19f30*/  @!P2 LOP3.LUT R5, R5, 0x7ff00000, RZ, 0xfc, !PT ;  /* 0x7ff000000505a812 */ /* 0x000fc400078efcff */
[----:B------:R-:W-:-:S04]  /*19f40*/  LOP3.LUT R36, R37, 0x7ff00000, RZ, 0xc0, !PT ;  /* 0x7ff0000025247812 */ /* 0x000fc800078ec0ff */
[----:B------:R-:W-:Y:S01]  /*19f50*/  ISETP.NE.AND P1, PT, R36, 0x7ff00000, PT ;  /* 0x7ff000002400780c */ /* 0x000fe20003f25270 */
[----:B0-----:R-:W-:Y:S02]  /*19f60*/  DFMA R8, -R26, R6, 1 ;  /* 0x3ff000001a08742b */ /* 0x001fe40000000106 */
[----:B------:R-:W-:Y:S02]  /*19f70*/  FSEL R4, R32, R4, P3 ;  /* 0x0000000420047208 */ /* 0x000fe40001800000 */
[----:B------:R-:W-:Y:S02]  /*19f80*/  @P0 FSEL R5, R33, R3, P3 ;  /* 0x0000000321050208 */ /* 0x000fe40001800000 */
[----:B------:R-:W-:Y:S02]  /*19f90*/  FSEL R4, R4, RZ, P0 ;  /* 0x000000ff04047208 */ /* 0x000fe40000000000 */
[----:B------:R-:W-:-:S08]  /*19fa0*/  DFMA R8, R8, R8, R8 ;  /* 0x000000080808722b */ /* 0x000fd00000000008 */
[----:B------:R-:W-:Y:S02]  /*19fb0*/  DFMA R6, R6, R8, R6 ;  /* 0x000000080606722b */ /* 0x000fe40000000006 */
[----:B------:R-:W0:Y:S06]  /*19fc0*/  I2F.F64.U32 R8, UR4 ;  /* 0x0000000400087d12 */ /* 0x000e2c0008201800 */
[----:B------:R-:W-:-:S08]  /*19fd0*/  DFMA R22, -R26, R6, 1 ;  /* 0x3ff000001a16742b */ /* 0x000fd00000000106 */
[----:B------:R-:W-:-:S08]  /*19fe0*/  DFMA R6, R6, R22, R6 ;  /* 0x000000160606722b */ /* 0x000fd00000000006 */
[----:B0-----:R-:W-:-:S08]  /*19ff0*/  DMUL R22, R8, R6 ;  /* 0x0000000608167228 */ /* 0x001fd00000000000 */
[----:B------:R-:W-:-:S08]  /*1a000*/  DFMA R34, -R26, R22, R8 ;  /* 0x000000161a22722b */ /* 0x000fd00000000108 */
[----:B------:R-:W-:Y:S01]  /*1a010*/  DFMA R2, R6, R34, R22 ;  /* 0x000000220602722b */ /* 0x000fe20000000016 */
[----:B------:R-:W-:Y:S10]  /*1a020*/  @P1 BRA `(.L_x_542) ;  /* 0x0000000000201947 */ /* 0x000ff40003800000 */
[----:B------:R-:W-:-:S14]  /*1a030*/  DSETP.NAN.AND P0, PT, R30, R30, PT ;  /* 0x0000001e1e00722a */ /* 0x000fdc0003f08000 */
[----:B------:R-:W-:Y:S01]  /*1a040*/  @P0 DADD R4, R28, R30 ;  /* 0x000000001c040229 */ /* 0x000fe2000000001e */
[----:B------:R-:W-:Y:S10]  /*1a050*/  @P0 BRA `(.L_x_542) ;  /* 0x0000000000140947 */ /* 0x000ff40003800000 */
[----:B------:R-:W-:-:S14]  /*1a060*/  DSETP.NEU.AND P1, PT, |R30|, +INF , PT ;  /* 0x7ff000001e00742a */ /* 0x000fdc0003f2d200 */
[----:B------:R-:W-:Y:S02]  /*1a070*/  @!P1 ISETP.NE.AND P0, PT, R17, 0x3fe00000, PT ;  /* 0x3fe000001100980c */ /* 0x000fe40003f05270 */
[----:B------:R-:W-:Y:S02]  /*1a080*/  @!P1 MOV R4, RZ ;  /* 0x000000ff00049202 */ /* 0x000fe40000000f00 */
[----:B------:R-:W-:-:S04]  /*1a090*/  @!P1 SEL R7, R16, R18, P0 ;  /* 0x0000001210079207 */ /* 0x000fc80000000000 */
[----:B------:R-:W-:-:S07]  /*1a0a0*/  @!P1 SEL R5, R7, R18, P3 ;  /* 0x0000001207059207 */ /* 0x000fce0001800000 */
.L_x_542:
[----:B------:R-:W-:Y:S05]  /*1a0b0*/  BSYNC.RECONVERGENT B0 ;  /* 0x0000000000007941 */ /* 0x000fea0003800200 */
.L_x_541:
[----:B------:R-:W-:Y:S01]  /*1a0c0*/  FFMA R6, RZ, R27, R3 ;  /* 0x0000001bff067223 */ /* 0x000fe20000000003 */
[----:B------:R-:W-:Y:S01]  /*1a0d0*/  DADD R4, R4, -0.5 ;  /* 0xbfe0000004047429 */ /* 0x000fe20000000000 */
[----:B------:R-:W-:Y:S01]  /*1a0e0*/  FSETP.GEU.AND P3, PT, |R9|, 6.5827683646048100446e-37, PT ;  /* 0x036000000900780b */ /* 0x000fe20003f6e200 */
[----:B------:R-:W-:Y:S01]  /*1a0f0*/  DSETP.NEU.AND P1, PT, R30, 1, PT ;  /* 0x3ff000001e00742a */ /* 0x000fe20003f2d000 */
[----:B------:R-:W-:Y:S02]  /*1a100*/  ISETP.NE.AND P0, PT, R19, RZ, PT ;  /* 0x000000ff1300720c */ /* 0x000fe40003f05270 */
[----:B------:R-:W-:-:S05]  /*1a110*/  FSETP.GT.AND P2, PT, |R6|, 1.469367938527859385e-39, PT ;  /* 0x001000000600780b */ /* 0x000fca0003f44200 */
[----:B------:R-:W-:Y:S02]  /*1a120*/  FSEL R6, R4, RZ, P0 ;  /* 0x000000ff04067208 */ /* 0x000fe40000000000 */
[----:B------:R-:W-:Y:S02]  /*1a130*/  FSEL R4, R5, 1.75, P0 ;  /* 0x3fe0000005047808 */ /* 0x000fe40000000000 */
[----:B------:R-:W-:Y:S02]  /*1a140*/  FSEL R6, R6, RZ, P1 ;  /* 0x000000ff06067208 */ /* 0x000fe40000800000 */
[----:B------:R-:W-:Y:S02]  /*1a150*/  FSEL R7, R4, 1.75, P1 ;  /* 0x3fe0000004077808 */ /* 0x000fe40000800000 */
[----:B------:R-:W-:Y:S05]  /*1a160*/  @P2 BRA P3, `(.L_x_543) ;  /* 0x0000000000142947 */ /* 0x000fea0001800000 */
[----:B------:R-:W-:Y:S01]  /*1a170*/  IMAD.MOV.U32 R5, RZ, RZ, R9 ;  /* 0x000000ffff057224 */ /* 0x000fe200078e0009 */
[----:B------:R-:W-:Y:S01]  /*1a180*/  MOV R4, 0x1a1c0 ;  /* 0x0001a1c000047802 */ /* 0x000fe20000000f00 */
[----:B------:R-:W-:Y:S02]  /*1a190*/  IMAD.MOV.U32 R2, RZ, RZ, R26 ;  /* 0x000000ffff027224 */ /* 0x000fe400078e001a */
[----:B------:R-:W-:-:S07]  /*1a1a0*/  IMAD.MOV.U32 R3, RZ, RZ, R27 ;  /* 0x000000ffff037224 */ /* 0x000fce00078e001b */
[----:B------:R-:W-:Y:S05]  /*1a1b0*/  CALL.REL.NOINC `($__internal_4_$__cuda_sm20_div_rn_f64_full) ;  /* 0x0000011800187944 */ /* 0x000fea0003c00000 */
.L_x_543:
[----:B------:R-:W-:Y:S01]  /*1a1c0*/  DADD R6, -R2, R6 ;  /* 0x0000000002067229 */ /* 0x000fe20000000106 */
[----:B------:R-:W-:Y:S01]  /*1a1d0*/  IMAD.MOV.U32 R4, RZ, RZ, 0x652b82fe ;  /* 0x652b82feff047424 */ /* 0x000fe200078e00ff */
[----:B------:R-:W-:Y:S01]  /*1a1e0*/  UMOV UR8, 0xfefa39ef ;  /* 0xfefa39ef00087882 */ /* 0x000fe20000000000 */
[----:B------:R-:W-:Y:S01]  /*1a1f0*/  IMAD.MOV.U32 R5, RZ, RZ, 0x3ff71547 ;  /* 0x3ff71547ff057424 */ /* 0x000fe200078e00ff */
[----:B------:R-:W-:Y:S01]  /*1a200*/  UMOV UR9, 0x3fe62e42 ;  /* 0x3fe62e4200097882 */ /* 0x000fe20000000000 */
[----:B------:R-:W-:Y:S03]  /*1a210*/  BSSY.RECONVERGENT B0, `(.L_x_544) ;  /* 0x0000039000007945 */ /* 0x000fe60003800200 */
[----:B------:R-:W-:-:S08]  /*1a220*/  DMUL R2, R6, R6 ;  /* 0x0000000606027228 */ /* 0x000fd00000000000 */
[----:B------:R-:W-:-:S08]  /*1a230*/  DMUL R2, R2, -10 ;  /* 0xc024000002027828 */ /* 0x000fd00000000000 */
[----:B------:R-:W-:Y:S02]  /*1a240*/  DFMA R4, R2, R4, 6.75539944105574400000e+15 ;  /* 0x433800000204742b */ /* 0x000fe40000000004 */
[----:B------:R-:W-:-:S06]  /*1a250*/  FSETP.GEU.AND P0, PT, |R3|, 4.1917929649353027344, PT ;  /* 0x4086232b0300780b */ /* 0x000fcc0003f0e200 */
[----:B------:R-:W-:-:S08]  /*1a260*/  DADD R6, R4, -6.75539944105574400000e+15 ;  /* 0xc338000004067429 */ /* 0x000fd00000000000 */
[----:B------:R-:W-:Y:S01]  /*1a270*/  DFMA R8, R6, -UR8, R2 ;  /* 0x8000000806087c2b */ /* 0x000fe20008000002 */
[----:B------:R-:W-:Y:S01]  /*1a280*/  UMOV UR8, 0x3b39803f ;  /* 0x3b39803f00087882 */ /* 0x000fe20000000000 */
[----:B------:R-:W-:-:S06]  /*1a290*/  UMOV UR9, 0x3c7abc9e ;  /* 0x3c7abc9e00097882 */ /* 0x000fcc0000000000 */
[----:B------:R-:W-:Y:S01]  /*1a2a0*/  DFMA R6, R6, -UR8, R8 ;  /* 0x8000000806067c2b */ /* 0x000fe20008000008 */
[----:B------:R-:W-:Y:S01]  /*1a2b0*/  UMOV UR8, 0x69ce2bdf ;  /* 0x69ce2bdf00087882 */ /* 0x000fe20000000000 */
[----:B------:R-:W-:Y:S01]  /*1a2c0*/  IMAD.MOV.U32 R8, RZ, RZ, -0x35dec16 ;  /* 0xfca213eaff087424 */ /* 0x000fe200078e00ff */
[----:B------:R-:W-:Y:S01]  /*1a2d0*/  UMOV UR9, 0x3e5ade15 ;  /* 0x3e5ade1500097882 */ /* 0x000fe20000000000 */
[----:B------:R-:W-:-:S06]  /*1a2e0*/  IMAD.MOV.U32 R9, RZ, RZ, 0x3e928af3 ;  /* 0x3e928af3ff097424 */ /* 0x000fcc00078e00ff */
[----:B------:R-:W-:Y:S01]  /*1a2f0*/  DFMA R8, R6, UR8, R8 ;  /* 0x0000000806087c2b */ /* 0x000fe20008000008 */
[----:B------:R-:W-:Y:S01]  /*1a300*/  UMOV UR8, 0x62401315 ;  /* 0x6240131500087882 */ /* 0x000fe20000000000 */
[----:B------:R-:W-:-:S06]  /*1a310*/  UMOV UR9, 0x3ec71dee ;  /* 0x3ec71dee00097882 */ /* 0x000fcc0000000000 */
[----:B------:R-:W-:Y:S01]  /*1a320*/  DFMA R8, R6, R8, UR8 ;  /* 0x0000000806087e2b */ /* 0x000fe20008000008 */
        /* <DEDUP_REMOVED lines=20> */
[----:B------:R-:W-:-:S08]  /*1a470*/  DFMA R8, R6, R8, UR8 ;  /* 0x0000000806087e2b */ /* 0x000fd00008000008 */
[----:B------:R-:W-:-:S08]  /*1a480*/  DFMA R8, R6, R8, 1 ;  /* 0x3ff000000608742b */ /* 0x000fd00000000008 */
[----:B------:R-:W-:-:S10]  /*1a490*/  DFMA R8, R6, R8, 1 ;  /* 0x3ff000000608742b */ /* 0x000fd40000000008 */
[----:B------:R-:W-:Y:S01]  /*1a4a0*/  IMAD R7, R4, 0x100000, R9 ;  /* 0x0010000004077824 */ /* 0x000fe200078e0209 */
[----:B------:R-:W-:Y:S01]  /*1a4b0*/  MOV R6, R8 ;  /* 0x0000000800067202 */ /* 0x000fe20000000f00 */
[----:B------:R-:W-:Y:S06]  /*1a4c0*/  @!P0 BRA `(.L_x_545) ;  /* 0x0000000000348947 */ /* 0x000fec0003800000 */
[----:B------:R-:W-:Y:S01]  /*1a4d0*/  FSETP.GEU.AND P1, PT, |R3|, 4.2275390625, PT ;  /* 0x408748000300780b */ /* 0x000fe20003f2e200 */
[C---:B------:R-:W-:Y:S02]  /*1a4e0*/  DADD R6, R2.reuse, +INF ;  /* 0x7ff0000002067429 */ /* 0x040fe40000000000 */
[----:B------:R-:W-:-:S08]  /*1a4f0*/  DSETP.GEU.AND P0, PT, R2, RZ, PT ;  /* 0x000000ff0200722a */ /* 0x000fd00003f0e000 */
[----:B------:R-:W-:Y:S02]  /*1a500*/  FSEL R6, R6, RZ, P0 ;  /* 0x000000ff06067208 */ /* 0x000fe40000000000 */
[----:B------:R-:W-:Y:S01]  /*1a510*/  @!P1 LEA.HI R5, R4, R4, RZ, 0x1 ;  /* 0x0000000404059211 */ /* 0x000fe200078f08ff */
[----:B------:R-:W-:Y:S01]  /*1a520*/  @!P1 IMAD.MOV.U32 R2, RZ, RZ, R8 ;  /* 0x000000ffff029224 */ /* 0x000fe200078e0008 */
[----:B------:R-:W-:Y:S02]  /*1a530*/  FSEL R7, R7, RZ, P0 ;  /* 0x000000ff07077208 */ /* 0x000fe40000000000 */
[----:B------:R-:W-:-:S05]  /*1a540*/  @!P1 SHF.R.S32.HI R5, RZ, 0x1, R5 ;  /* 0x00000001ff059819 */ /* 0x000fca0000011405 */
[----:B------:R-:W-:Y:S02]  /*1a550*/  @!P1 IMAD.IADD R4, R4, 0x1, -R5 ;  /* 0x0000000104049824 */ /* 0x000fe400078e0a05 */
[----:B------:R-:W-:-:S03]  /*1a560*/  @!P1 IMAD R3, R5, 0x100000, R9 ;  /* 0x0010000005039824 */ /* 0x000fc600078e0209 */
[----:B------:R-:W-:Y:S01]  /*1a570*/  @!P1 LEA R5, R4, 0x3ff00000, 0x14 ;  /* 0x3ff0000004059811 */ /* 0x000fe200078ea0ff */
[----:B------:R-:W-:-:S06]  /*1a580*/  @!P1 IMAD.MOV.U32 R4, RZ, RZ, RZ ;  /* 0x000000ffff049224 */ /* 0x000fcc00078e00ff */
[----:B------:R-:W-:-:S11]  /*1a590*/  @!P1 DMUL R6, R2, R4 ;  /* 0x0000000402069228 */ /* 0x000fd60000000000 */
.L_x_545:
[----:B------:R-:W-:Y:S05]  /*1a5a0*/  BSYNC.RECONVERGENT B0 ;  /* 0x0000000000007941 */ /* 0x000fea0003800200 */
.L_x_544:
[----:B------:R-:W-:Y:S01]  /*1a5b0*/  UIADD3 UR4, UPT, UPT, UR4, 0x1, URZ ;  /* 0x0000000104047890 */ /* 0x000fe2000fffe0ff */
[----:B------:R-:W-:-:S05]  /*1a5c0*/  DADD R6, -R6, 1 ;  /* 0x3ff0000006067429 */ /* 0x000fca0000000100 */
[----:B------:R-:W-:-:S03]  /*1a5d0*/  ISETP.NE.AND P0, PT, R21, UR4, PT ;  /* 0x0000000415007c0c */ /* 0x000fc6000bf05270 */
[----:B------:R-:W-:-:S10]  /*1a5e0*/  DADD R24, R6, R24 ;  /* 0x0000000006187229 */ /* 0x000fd40000000018 */
[----:B------:R-:W-:Y:S05]  /*1a5f0*/  @P0 BRA `(.L_x_546) ;  /* 0xfffffff400ec0947 */ /* 0x000fea000383ffff */
[----:B------:R-:W-:-:S11]  /*1a600*/  DADD R24, R24, 1 ;  /* 0x3ff0000018187429 */ /* 0x000fd60000000000 */
.L_x_539:
[----:B------:R-:W1:Y:S01]  /*1a610*/  LDC.64 R28, c[0x0][0x3f8] ;  /* 0x0000fe00ff1c7b82 */ /* 0x000e620000000a00 */
[----:B------:R-:W-:-:S04]  /*1a620*/  IMAD R21, R21, R14, RZ ;  /* 0x0000000e15157224 */ /* 0x000fc800078e02ff */
[----:B-1----:R-:W-:-:S06]  /*1a630*/  IMAD.WIDE R28, R21, 0x8, R28 ;  /* 0x00000008151c7825 */ /* 0x002fcc00078e021c */
[----:B------:R-:W2:Y:S01]  /*1a640*/  LDG.E.64 R28, desc[UR6][R28.64] ;  /* 0x000000061c1c7981 */ /* 0x000ea2000c1e1b00 */
[----:B------:R-:W1:Y:S01]  /*1a650*/  MUFU.RCP64H R3, R25 ;  /* 0x0000001900037308 */ /* 0x000e620000001800 */
[----:B------:R-:W-:Y:S01]  /*1a660*/  IMAD.MOV.U32 R2, RZ, RZ, 0x1 ;  /* 0x00000001ff027424 */ /* 0x000fe200078e00ff */
[----:B------:R-:W-:Y:S01]  /*1a670*/  UMOV UR4, 0x33333333 ;  /* 0x3333333300047882 */ /* 0x000fe20000000000 */
[----:B------:R-:W-:Y:S01]  /*1a680*/  UMOV UR5, 0x3feb3333 ;  /* 0x3feb333300057882 */ /* 0x000fe20000000000 */
[----:B------:R-:W-:Y:S03]  /*1a690*/  BSSY.RECONVERGENT B1, `(.L_x_547) ;  /* 0x0000014000017945 */ /* 0x000fe60003800200 */
[----:B-1----:R-:W-:-:S08]  /*1a6a0*/  DFMA R4, R2, -R24, 1 ;  /* 0x3ff000000204742b */ /* 0x002fd00000000818 */
[----:B------:R-:W-:-:S08]  /*1a6b0*/  DFMA R4, R4, R4, R4 ;  /* 0x000000040404722b */ /* 0x000fd00000000004 */
[----:B------:R-:W-:-:S08]  /*1a6c0*/  DFMA R2, R2, R4, R2 ;  /* 0x000000040202722b */ /* 0x000fd00000000002 */
[----:B---34-:R-:W-:-:S08]  /*1a6d0*/  DFMA R6, R2, -R24, 1 ;  /* 0x3ff000000206742b */ /* 0x018fd00000000818 */
[----:B------:R-:W-:Y:S02]  /*1a6e0*/  DFMA R2, R2, R6, R2 ;  /* 0x000000060202722b */ /* 0x000fe40000000002 */
[----:B--2---:R-:W-:Y:S01]  /*1a6f0*/  DMUL R4, R28, -UR4 ;  /* 0x800000041c047c28 */ /* 0x004fe20008000000 */
[----:B------:R1:W-:Y:S07]  /*1a700*/  STG.E.64 desc[UR6][R10.64], R28 ;  /* 0x0000001c0a007986 */ /* 0x0003ee000c101b06 */
[----:B------:R-:W-:-:S02]  /*1a710*/  DMUL R6, R4, R2 ;  /* 0x0000000204067228 */ /* 0x000fc40000000000 */
[----:B------:R-:W-:-:S06]  /*1a720*/  FSETP.GEU.AND P1, PT, |R5|, 6.5827683646048100446e-37, PT ;  /* 0x036000000500780b */ /* 0x000fcc0003f2e200 */
[----:B0-----:R-:W-:-:S08]  /*1a730*/  DFMA R8, R6, -R24, R4 ;  /* 0x800000180608722b */ /* 0x001fd00000000004 */
[----:B------:R-:W-:-:S10]  /*1a740*/  DFMA R2, R2, R8, R6 ;  /* 0x000000080202722b */ /* 0x000fd40000000006 */
[----:B------:R-:W-:-:S05]  /*1a750*/  FFMA R0, RZ, R25, R3 ;  /* 0x00000019ff007223 */ /* 0x000fca0000000003 */
[----:B------:R-:W-:-:S13]  /*1a760*/  FSETP.GT.AND P0, PT, |R0|, 1.469367938527859385e-39, PT ;  /* 0x001000000000780b */ /* 0x000fda0003f04200 */
[----:B-1----:R-:W-:Y:S05]  /*1a770*/  @P0 BRA P1, `(.L_x_548) ;  /* 0x0000000000140947 */ /* 0x002fea0000800000 */
[----:B------:R-:W-:Y:S01]  /*1a780*/  IMAD.MOV.U32 R8, RZ, RZ, R4 ;  /* 0x000000ffff087224 */ /* 0x000fe200078e0004 */
[----:B------:R-:W-:Y:S01]  /*1a790*/  MOV R4, 0x1a7d0 ;  /* 0x0001a7d000047802 */ /* 0x000fe20000000f00 */
[----:B------:R-:W-:Y:S02]  /*1a7a0*/  IMAD.MOV.U32 R2, RZ, RZ, R24 ;  /* 0x000000ffff027224 */ /* 0x000fe400078e0018 */
[----:B------:R-:W-:-:S07]  /*1a7b0*/  IMAD.MOV.U32 R3, RZ, RZ, R25 ;  /* 0x000000ffff037224 */ /* 0x000fce00078e0019 */
[----:B------:R-:W-:Y:S05]  /*1a7c0*/  CALL.REL.NOINC `($__internal_4_$__cuda_sm20_div_rn_f64_full) ;  /* 0x0000011000947944 */ /* 0x000fea0003c00000 */
.L_x_548:
[----:B------:R-:W-:Y:S05]  /*1a7d0*/  BSYNC.RECONVERGENT B1 ;  /* 0x0000000000017941 */ /* 0x000fea0003800200 */
.L_x_547:
[----:B------:R-:W-:Y:S01]  /*1a7e0*/  DADD R26, R2, 1 ;  /* 0x3ff00000021a7429 */ /* 0x000fe20000000000 */
[----:B------:R-:W-:Y:S01]  /*1a7f0*/  UMOV UR4, 0x667f3bcd ;  /* 0x667f3bcd00047882 */ /* 0x000fe20000000000 */
[----:B------:R-:W-:Y:S01]  /*1a800*/  UMOV UR5, 0x3ff6a09e ;  /* 0x3ff6a09e00057882 */ /* 0x000fe20000000000 */
[----:B------:R-:W-:Y:S01]  /*1a810*/  BSSY.RECONVERGENT B2, `(.L_x_549) ;  /* 0x0000022000027945 */ /* 0x000fe20003800200 */
[----:B------:R-:W-:-:S04]  /*1a820*/  DMUL R2, R28, UR4 ;  /* 0x000000041c027c28 */ /* 0x000fc80008000000 */
[----:B------:R-:W-:-:S07]  /*1a830*/  DMUL R26, R26, R24 ;  /* 0x000000181a1a7228 */ /* 0x000fce0000000000 */
[----:B------:R0:W-:Y:S01]  /*1a840*/  STG.E.64 desc[UR6][R10.64+0x8], R26 ;  /* 0x0000081a0a007986 */ /* 0x0001e2000c101b06 */
[----:B------:R-:W-:Y:S01]  /*1a850*/  DFMA R2, R26, UR4, -R2 ;  /* 0x000000041a027c2b */ /* 0x000fe20008000802 */
[----:B------:R-:W-:Y:S01]  /*1a860*/  UMOV UR4, 0x54442d18 ;  /* 0x54442d1800047882 */ /* 0x000fe20000000000 */
[----:B------:R-:W-:Y:S01]  /*1a870*/  UMOV UR5, 0x401921fb ;  /* 0x401921fb00057882 */ /* 0x000fe20000000000 */
[----:B------:R-:W-:-:S05]  /*1a880*/  DADD R24, R28, R26 ;  /* 0x000000001c187229 */ /* 0x000fca000000001a */
[----:B------:R-:W-:-:S08]  /*1a890*/  DMUL R6, R2, UR4 ;  /* 0x0000000402067c28 */ /* 0x000fd00008000000 */
[----:B------:R-:W-:-:S14]  /*1a8a0*/  DSETP.NEU.AND P0, PT, |R6|, +INF , PT ;  /* 0x7ff000000600742a */ /* 0x000fdc0003f0d200 */
[----:B------:R-:W-:Y:S01]  /*1a8b0*/  @!P0 DMUL R2, RZ, R6 ;  /* 0x00000006ff028228 */ /* 0x000fe20000000000 */
[----:B------:R-:W-:Y:S01]  /*1a8c0*/  @!P0 MOV R8, RZ ;  /* 0x000000ff00088202 */ /* 0x000fe20000000f00 */
[----:B0-----:R-:W-:Y:S09]  /*1a8d0*/  @!P0 BRA `(.L_x_550) ;  /* 0x0000000000548947 */ /* 0x001ff20003800000 */
        /* <DEDUP_REMOVED lines=21> */
.L_x_550:
[----:B------:R-:W-:Y:S05]  /*1aa30*/  BSYNC.RECONVERGENT B2 ;  /* 0x0000000000027941 */ /* 0x000fea0003800200 */
.L_x_549:
        /* <DEDUP_REMOVED lines=28> */
[----:B------:R-:W-:Y:S01]  /*1ac00*/  FSEL R16, R4, R2, !P0 ;  /* 0x0000000204107208 */ /* 0x000fe20004000000 */
[----:B------:R-:W-:Y:S01]  /*1ac10*/  IMAD.MOV.U32 R4, RZ, RZ, RZ ;  /* 0x000000ffff047224 */ /* 0x000fe200078e00ff */
[----:B------:R-:W-:Y:S01]  /*1ac20*/  FSEL R17, R5, R3, !P0 ;  /* 0x0000000305117208 */ /* 0x000fe20004000000 */
[----:B------:R-:W-:Y:S01]  /*1ac30*/  IMAD.MOV.U32 R3, RZ, RZ, 0x40200000 ;  /* 0x40200000ff037424 */ /* 0x000fe200078e00ff */
[----:B------:R-:W-:-:S04]  /*1ac40*/  MOV R2, 0x1ac80 ;  /* 0x0001ac8000027802 */ /* 0x000fc80000000f00 */
[----:B------:R-:W-:-:S10]  /*1ac50*/  DADD R6, -RZ, |R16| ;  /* 0x00000000ff067229 */ /* 0x000fd40000000510 */
[----:B------:R-:W-:-:S07]  /*1ac60*/  MOV R5, R7 ;  /* 0x0000000700057202 */ /* 0x000fce0000000f00 */
[----:B------:R-:W-:Y:S05]  /*1ac70*/  CALL.REL.NOINC `($differential_mutation$__internal_accurate_pow) ;  /* 0x0000011400ac7944 */ /* 0x000fea0003c00000 */
[----:B------:R-:W-:Y:S05]  /*1ac80*/  BSYNC.RECONVERGENT B0 ;  /* 0x0000000000007941 */ /* 0x000fea0003800200 */
.L_x_551:
        /* <DEDUP_REMOVED lines=14> */
.L_x_553:
[----:B------:R-:W-:Y:S05]  /*1ad70*/  BSYNC.RECONVERGENT B0 ;  /* 0x0000000000007941 */ /* 0x000fea0003800200 */
.L_x_552:
[----:B------:R-:W-:Y:S01]  /*1ad80*/  DMUL R4, R4, 0.5 ;  /* 0x3fe0000004047828 */ /* 0x000fe20000000000 */
[----:B------:R-:W-:Y:S01]  /*1ad90*/  BSSY.RECONVERGENT B0, `(.L_x_538) ;  /* 0x000000f000007945 */ /* 0x000fe20003800200 */
[----:B------:R-:W-:Y:S02]  /*1ada0*/  DSETP.NEU.AND P0, PT, R16, 1, PT ;  /* 0x3ff000001000742a */ /* 0x000fe40003f0d000 */
[----:B------:R-:W-:-:S06]  /*1adb0*/  DADD R24, R24, -1 ;  /* 0xbff0000018187429 */ /* 0x000fcc0000000000 */
[----:B------:R-:W-:Y:S02]  /*1adc0*/  FSEL R2, R4, RZ, P0 ;  /* 0x000000ff04027208 */ /* 0x000fe40000000000 */
[----:B------:R-:W-:-:S06]  /*1add0*/  FSEL R3, R5, 1.75, P0 ;  /* 0x3fe0000005037808 */ /* 0x000fcc0000000000 */
[----:B------:R-:W-:-:S08]  /*1ade0*/  DADD R24, R24, -R2 ;  /* 0x0000000018187229 */ /* 0x000fd00000000802 */
[----:B------:R-:W-:-:S14]  /*1adf0*/  DSETP.GT.AND P0, PT, R24, RZ, PT ;  /* 0x000000ff1800722a */ /* 0x000fdc0003f04000 */
[----:B------:R-:W-:Y:S05]  /*1ae00*/  @!P0 BRA `(.L_x_554) ;  /* 0x00000000001c8947 */ /* 0x000fea0003800000 */
[----:B------:R-:W0:Y:S02]  /*1ae10*/  LDC.64 R2, c[0x0][0x450] ;  /* 0x00011400ff027b82 */ /* 0x000e240000000a00 */
[----:B0-----:R-:W2:Y:S02]  /*1ae20*/  LDG.E.64 R4, desc[UR6][R2.64] ;  /* 0x0000000602047981 */ /* 0x001ea4000c1e1b00 */
[----:B--2---:R-:W-:-:S07]  /*1ae30*/  DFMA R4, R24, R4, R28 ;  /* 0x000000041804722b */ /* 0x004fce000000001c */
[----:B------:R0:W-:Y:S04]  /*1ae40*/  STG.E.64 desc[UR6][R10.64], R4 ;  /* 0x000000040a007986 */ /* 0x0001e8000c101b06 */
[----:B------:R-:W2:Y:S02]  /*1ae50*/  LDG.E.64 R6, desc[UR6][R2.64] ;  /* 0x0000000602067981 */ /* 0x000ea4000c1e1b00 */
[----:B--2---:R-:W-:-:S07]  /*1ae60*/  DFMA R6, R24, R6, R26 ;  /* 0x000000061806722b */ /* 0x004fce000000001a */
[----:B------:R0:W-:Y:S04]  /*1ae70*/  STG.E.64 desc[UR6][R10.64+0x8], R6 ;  /* 0x000008060a007986 */ /* 0x0001e8000c101b06 */
.L_x_554:
[----:B------:R-:W-:Y:S05]  /*1ae80*/  BSYNC.RECONVERGENT B0 ;  /* 0x0000000000007941 */ /* 0x000fea0003800200 */
.L_x_538:
[----:B-1----:R-:W1:Y:S02]  /*1ae90*/  LDC.64 R2, c[0x0][0x380] ;  /* 0x0000e000ff027b82 */ /* 0x002e640000000a00 */
[----:B-1----:R-:W5:Y:S02]  /*1aea0*/  LDG.E R2, desc[UR6][R2.64] ;  /* 0x0000000602027981 */ /* 0x002f64000c1e1900 */
[----:B-----5:R-:W-:-:S13]  /*1aeb0*/  ISETP.NE.AND P0, PT, R2, 0x20, PT ;  /* 0x000000200200780c */ /* 0x020fda0003f05270 */
[----:B------:R-:W-:Y:S05]  /*1aec0*/  @P0 BRA `(.L_x_555) ;  /* 0x00000014000c0947 */ /* 0x000fea0003800000 */
[----:B------:R-:W1:Y:S02]  /*1aed0*/  LDC.64 R2, c[0x0][0x3a8] ;  /* 0x0000ea00ff027b82 */ /* 0x000e640000000a00 */
[----:B-1----:R-:W5:Y:S01]  /*1aee0*/  LDG.E R15, desc[UR6][R2.64] ;  /* 0x00000006020f7981 */ /* 0x002f62000c1e1900 */
[----:B------:R-:W-:Y:S02]  /*1aef0*/  IMAD.MOV.U32 R24, RZ, RZ, 0x0 ;  /* 0x00000000ff187424 */ /* 0x000fe400078e00ff */
[----:B------:R-:W-:Y:S01]  /*1af00*/  IMAD.MOV.U32 R25, RZ, RZ, 0x3ff00000 ;  /* 0x3ff00000ff197424 */ /* 0x000fe200078e00ff */
[----:B-----5:R-:W-:-:S13]  /*1af10*/  ISETP.GE.AND P0, PT, R15, 0x2, PT ;  /* 0x000000020f00780c */ /* 0x020fda0003f06270 */
[----:B------:R-:W-:Y:S05]  /*1af20*/  @!P0 BRA `(.L_x_556) ;  /* 0x0000000800f08947 */ /* 0x000fea0003800000 */
[----:B---34-:R1:W3:Y:S01]  /*1af30*/  I2F.F64.U32 R26, R15 ;  /* 0x0000000f001a7312 */ /* 0x0182e20000201800 */
[----:B------:R-:W-:Y:S01]  /*1af40*/  IMAD R0, R15, R14, RZ ;  /* 0x0000000e0f007224 */ /* 0x000fe200078e02ff */
[----:B------:R-:W-:Y:S01]  /*1af50*/  CS2R R24, SRZ ;  /* 0x0000000000187805 */ /* 0x000fe2000001ff00 */
[----:B------:R-:W4:Y:S01]  /*1af60*/  LDCU.64 UR10, c[0x4][0x1e0] ;  /* 0x01003c00ff0a77ac */ /* 0x000f220008000a00 */
[----:B------:R-:W-:-:S05]  /*1af70*/  UMOV UR4, 0x1 ;  /* 0x0000000100047882 */ /* 0x000fca0000000000 */
.L_x_566:
[----:B---3--:R-:W3:Y:S01]  /*1af80*/  MUFU.RCP64H R3, R27 ;  /* 0x0000001b00037308 */ /* 0x008ee20000001800 */
[----:B------:R-:W-:-:S07]  /*1af90*/  IMAD.MOV.U32 R2, RZ, RZ, 0x1 ;  /* 0x00000001ff027424 */ /* 0x000fce00078e00ff */
[----:B0-2---:R-:W0:Y:S01]  /*1afa0*/  I2F.F64.U32 R8, UR4 ;  /* 0x0000000400087d12 */ /* 0x005e220008201800 */
[----:B---3--:R-:W-:Y:S01]  /*1afb0*/  DFMA R4, -R26, R2, 1 ;  /* 0x3ff000001a04742b */ /* 0x008fe20000000102 */
[----:B0-----:R-:W-:-:S07]  /*1afc0*/  FSETP.GEU.AND P1, PT, |R9|, 6.5827683646048100446e-37, PT ;  /* 0x036000000900780b */ /* 0x001fce0003f2e200 */
        /* <DEDUP_REMOVED lines=14> */
[----:B-1--4-:R-:W-:Y:S05]  /*1b0b0*/  CALL.REL.NOINC `($__internal_4_$__cuda_sm20_div_rn_f64_full) ;  /* 0x0000010800587944 */ /* 0x012fea0003c00000 */
.L_x_557:
[----:B------:R-:W0:Y:S01]  /*1b0c0*/  LDC.64 R6, c[0x0][0x3f8] ;  /* 0x0000fe00ff067b82 */ /* 0x000e220000000a00 */
[----:B------:R-:W-:-:S04]  /*1b0d0*/  VIADD R5, R0, UR4 ;  /* 0x0000000400057c36 */ /* 0x000fc80008000000 */
[----:B0-----:R-:W-:-:S06]  /*1b0e0*/  IMAD.WIDE.U32 R6, R5, 0x8, R6 ;  /* 0x0000000805067825 */ /* 0x001fcc00078e0006 */
[----:B------:R-:W2:Y:S01]  /*1b0f0*/  LDG.E.64 R6, desc[UR6][R6.64] ;  /* 0x0000000606067981 */ /* 0x000ea2000c1e1b00 */
[----:B------:R-:W-:Y:S01]  /*1b100*/  UMOV UR8, 0xfefa39ef ;  /* 0xfefa39ef00087882 */ /* 0x000fe20000000000 */
[----:B------:R-:W-:Y:S01]  /*1b110*/  UMOV UR9, 0x3fe62e42 ;  /* 0x3fe62e4200097882 */ /* 0x000fe20000000000 */
[----:B------:R-:W-:Y:S01]  /*1b120*/  BSSY.RECONVERGENT B0, `(.L_x_558) ;  /* 0x000003c000007945 */ /* 0x000fe20003800200 */
[----:B--2---:R-:W-:Y:S01]  /*1b130*/  DADD R2, R6, -R2 ;  /* 0x0000000006027229 */ /* 0x004fe20000000802 */
[----:B------:R-:W-:Y:S02]  /*1b140*/  IMAD.MOV.U32 R6, RZ, RZ, -0x35dec16 ;  /* 0xfca213eaff067424 */ /* 0x000fe400078e00ff */
[----:B------:R-:W-:-:S05]  /*1b150*/  IMAD.MOV.U32 R7, RZ, RZ, 0x3e928af3 ;  /* 0x3e928af3ff077424 */ /* 0x000fca00078e00ff */
[----:B------:R-:W-:Y:S01]  /*1b160*/  DMUL R4, R2, R2 ;  /* 0x0000000202047228 */ /* 0x000fe20000000000 */
[----:B------:R-:W-:Y:S02]  /*1b170*/  IMAD.MOV.U32 R2, RZ, RZ, 0x652b82fe ;  /* 0x652b82feff027424 */ /* 0x000fe400078e00ff */
[----:B------:R-:W-:-:S05]  /*1b180*/  IMAD.MOV.U32 R3, RZ, RZ, 0x3ff71547 ;  /* 0x3ff71547ff037424 */ /* 0x000fca00078e00ff */
        /* <DEDUP_REMOVED lines=9> */
[----:B------:R-:W-:-:S06]  /*1b220*/  UMOV UR9, 0x3e5ade15 ;  /* 0x3e5ade1500097882 */ /* 0x000fcc0000000000 */
        /* <DEDUP_REMOVED lines=27> */
[----:B------:R-:W-:Y:S02]  /*1b3e0*/  IMAD R7, R2, 0x100000, R17 ;  /* 0x0010000002077824 */ /* 0x000fe400078e0211 */
[----:B------:R-:W-:Y:S01]  /*1b3f0*/  IMAD.MOV.U32 R6, RZ, RZ, R16 ;  /* 0x000000ffff067224 */ /* 0x000fe200078e0010 */
[----:B------:R-:W-:Y:S06]  /*1b400*/  @!P0 BRA `(.L_x_559) ;  /* 0x0000000000348947 */ /* 0x000fec0003800000 */
[----:B------:R-:W-:Y:S01]  /*1b410*/  FSETP.GEU.AND P1, PT, |R5|, 4.2275390625, PT ;  /* 0x408748000500780b */ /* 0x000fe20003f2e200 */
[C---:B------:R-:W-:Y:S02]  /*1b420*/  DADD R6, R4.reuse, +INF ;  /* 0x7ff0000004067429 */ /* 0x040fe40000000000 */
[----:B------:R-:W-:-:S08]  /*1b430*/  DSETP.GEU.AND P0, PT, R4, RZ, PT ;  /* 0x000000ff0400722a */ /* 0x000fd00003f0e000 */
[----:B------:R-:W-:Y:S02]  /*1b440*/  FSEL R6, R6, RZ, P0 ;  /* 0x000000ff06067208 */ /* 0x000fe40000000000 */
[----:B------:R-:W-:Y:S01]  /*1b450*/  @!P1 LEA.HI R3, R2, R2, RZ, 0x1 ;  /* 0x0000000202039211 */ /* 0x000fe200078f08ff */
[----:B------:R-:W-:Y:S01]  /*1b460*/  @!P1 IMAD.MOV.U32 R4, RZ, RZ, RZ ;  /* 0x000000ffff049224 */ /* 0x000fe200078e00ff */
[----:B------:R-:W-:Y:S02]  /*1b470*/  FSEL R7, R7, RZ, P0 ;  /* 0x000000ff07077208 */ /* 0x000fe40000000000 */
[----:B------:R-:W-:-:S04]  /*1b480*/  @!P1 SHF.R.S32.HI R3, RZ, 0x1, R3 ;  /* 0x00000001ff039819 */ /* 0x000fc80000011403 */
[----:B------:R-:W-:Y:S01]  /*1b490*/  @!P1 IADD3 R2, PT, PT, R2, -R3, RZ ;  /* 0x8000000302029210 */ /* 0x000fe20007ffe0ff */
[----:B------:R-:W-:-:S03]  /*1b4a0*/  @!P1 IMAD R3, R3, 0x100000, R17 ;  /* 0x0010000003039824 */ /* 0x000fc600078e0211 */
[----:B------:R-:W-:Y:S01]  /*1b4b0*/  @!P1 LEA R5, R2, 0x3ff00000, 0x14 ;  /* 0x3ff0000002059811 */ /* 0x000fe200078ea0ff */
[----:B------:R-:W-:-:S06]  /*1b4c0*/  @!P1 IMAD.MOV.U32 R2, RZ, RZ, R16 ;  /* 0x000000ffff029224 */ /* 0x000fcc00078e0010 */
[----:B------:R-:W-:-:S11]  /*1b4d0*/  @!P1 DMUL R6, R2, R4 ;  /* 0x0000000402069228 */ /* 0x000fd60000000000 */
.L_x_559:
[----:B----4-:R-:W-:Y:S05]  /*1b4e0*/  BSYNC.RECONVERGENT B0 ;  /* 0x0000000000007941 */ /* 0x010fea0003800200 */
.L_x_558:
[----:B------:R-:W-:Y:S01]  /*1b4f0*/  DADD R6, -R6, 1 ;  /* 0x3ff0000006067429 */ /* 0x000fe20000000100 */
[----:B------:R-:W-:Y:S01]  /*1b500*/  UMOV UR8, 0x54442d18 ;  /* 0x54442d1800087882 */ /* 0x000fe20000000000 */
[----:B------:R-:W-:Y:S01]  /*1b510*/  UMOV UR9, 0x401921fb ;  /* 0x401921fb00097882 */ /* 0x000fe20000000000 */
[----:B------:R-:W-:Y:S05]  /*1b520*/  BSSY.RECONVERGENT B2, `(.L_x_560) ;  /* 0x0000023000027945 */ /* 0x000fea0003800200 */
[C---:B------:R-:W-:Y:S01]  /*1b530*/  DMUL R16, R6.reuse, UR8 ;  /* 0x0000000806107c28 */ /* 0x040fe20008000000 */
[----:B------:R-:W-:Y:S01]  /*1b540*/  UMOV UR8, 0x9999999a ;  /* 0x9999999a00087882 */ /* 0x000fe20000000000 */
[----:B------:R-:W-:Y:S01]  /*1b550*/  DMUL R28, R6, R6 ;  /* 0x00000006061c7228 */ /* 0x000fe20000000000 */
[----:B------:R-:W-:-:S05]  /*1b560*/  UMOV UR9, 0x3fb99999 ;  /* 0x3fb9999900097882 */ /* 0x000fca0000000000 */
[----:B------:R-:W-:Y:S02]  /*1b570*/  DSETP.NEU.AND P0, PT, |R16|, +INF , PT ;  /* 0x7ff000001000742a */ /* 0x000fe40003f0d200 */
[----:B------:R-:W-:-:S12]  /*1b580*/  DMUL R28, R28, UR8 ;  /* 0x000000081c1c7c28 */ /* 0x000fd80008000000 */
        /* <DEDUP_REMOVED lines=23> */
[----:B-1----:R-:W-:Y:S05]  /*1b700*/  CALL.REL.NOINC `($differential_mutation$__internal_trig_reduction_slowpathd) ;  /* 0x0000011400cc7944 */ /* 0x002fea0003c00000 */
[----:B------:R-:W-:Y:S02]  /*1b710*/  IMAD.MOV.U32 R2, RZ, RZ, R6 ;  /* 0x000000ffff027224 */ /* 0x000fe400078e0006 */
[----:B------:R-:W-:-:S07]  /*1b720*/  IMAD.MOV.U32 R3, RZ, RZ, R7 ;  /* 0x000000ffff037224 */ /* 0x000fce00078e0007 */
.L_x_563:
[----:B------:R-:W-:Y:S05]  /*1b730*/  BSYNC.RECONVERGENT B3 ;  /* 0x0000000000037941 */ /* 0x000fea0003800200 */
.L_x_562:
[----:B------:R-:W-:-:S07]  /*1b740*/  IADD3 R8, PT, PT, R8, 0x1, RZ ;  /* 0x0000000108087810 */ /* 0x000fce0007ffe0ff */
.L_x_561:
[----:B------:R-:W-:Y:S05]  /*1b750*/  BSYNC.RECONVERGENT B2 ;  /* 0x0000000000027941 */ /* 0x000fea0003800200 */
.L_x_560:
[----:B------:R-:W-:-:S05]  /*1b760*/  IMAD.SHL.U32 R4, R8, 0x40, RZ ;  /* 0x0000004008047824 */ /* 0x000fca00078e00ff */
[----:B------:R-:W-:-:S04]  /*1b770*/  LOP3.LUT R4, R4, 0x40, RZ, 0xc0, !PT ;  /* 0x0000004004047812 */ /* 0x000fc800078ec0ff */
[----:B------:R-:W-:-:S05]  /*1b780*/  IADD3 R34, P0, PT, R4, UR10, RZ ;  /* 0x0000000a04227c10 */ /* 0x000fca000ff1e0ff */
[----:B------:R-:W-:-:S05]  /*1b790*/  IMAD.X R35, RZ, RZ, UR11, P0 ;  /* 0x0000000bff237e24 */ /* 0x000fca00080e06ff */
[----:B------:R-:W2:Y:S04]  /*1b7a0*/  LDG.E.128.CONSTANT R4, desc[UR6][R34.64] ;  /* 0x0000000622047981 */ /* 0x000ea8000c1e9d00 */
[----:B------:R-:W3:Y:S04]  /*1b7b0*/  LDG.E.128.CONSTANT R16, desc[UR6][R34.64+0x10] ;  /* 0x0000100622107981 */ /* 0x000ee8000c1e9d00 */
[----:B------:R-:W4:Y:S01]  /*1b7c0*/  LDG.E.128.CONSTANT R20, desc[UR6][R34.64+0x20] ;  /* 0x0000200622147981 */ /* 0x000f22000c1e9d00 */
[----:B------:R-:W0:Y:S01]  /*1b7d0*/  MUFU.RCP64H R33, R27 ;  /* 0x0000001b00217308 */ /* 0x000e220000001800 */
[----:B------:R-:W-:Y:S01]  /*1b7e0*/  LOP3.LUT R9, R8, 0x1, RZ, 0xc0, !PT ;  /* 0x0000000108097812 */ /* 0x000fe200078ec0ff */
[----:B------:R-:W-:Y:S01]  /*1b7f0*/  IMAD.MOV.U32 R32, RZ, RZ, 0x1 ;  /* 0x00000001ff207424 */ /* 0x000fe200078e00ff */
[----:B------:R-:W-:Y:S01]  /*1b800*/  DMUL R30, R2, R2 ;  /* 0x00000002021e7228 */ /* 0x000fe20000000000 */
[----:B------:R-:W-:Y:S01]  /*1b810*/  IMAD.MOV.U32 R36, RZ, RZ, 0x20fd8164 ;  /* 0x20fd8164ff247424 */ /* 0x000fe200078e00ff */
[----:B------:R-:W-:Y:S01]  /*1b820*/  ISETP.NE.U32.AND P0, PT, R9, 0x1, PT ;  /* 0x000000010900780c */ /* 0x000fe20003f05070 */
[----:B------:R-:W-:Y:S01]  /*1b830*/  IMAD.MOV.U32 R9, RZ, RZ, 0x3da8ff83 ;  /* 0x3da8ff83ff097424 */ /* 0x000fe200078e00ff */
[----:B------:R-:W-:Y:S01]  /*1b840*/  FSETP.GEU.AND P2, PT, |R29|, 6.5827683646048100446e-37, PT ;  /* 0x036000001d00780b */ /* 0x000fe20003f4e200 */
[----:B------:R-:W-:Y:S01]  /*1b850*/  BSSY.RECONVERGENT B1, `(.L_x_564) ;  /* 0x0000022000017945 */ /* 0x000fe20003800200 */
[----:B------:R-:W-:-:S02]  /*1b860*/  FSEL R36, R36, -8.06006814911005101289e+34, !P0 ;  /* 0xf9785eba24247808 */ /* 0x000fc40004000000 */
[----:B------:R-:W-:Y:S01]  /*1b870*/  FSEL R37, -R9, 0.11223486810922622681, !P0 ;  /* 0x3de5db6509257808 */ /* 0x000fe20004000100 */
        /* <DEDUP_REMOVED lines=14> */
[----:B------:R-:W-:Y:S02]  /*1b960*/  DFMA R2, R38, R18, R16 ;  /* 0x000000122602722b */ /* 0x000fe40000000010 */
[----:B------:R-:W-:-:S08]  /*1b970*/  DFMA R4, R30, R4, 1 ;  /* 0x3ff000001e04742b */ /* 0x000fd00000000004 */
[----:B------:R-:W-:Y:S02]  /*1b980*/  FFMA R9, RZ, R27, R3 ;  /* 0x0000001bff097223 */ /* 0x000fe40000000003 */
[----:B------:R-:W-:Y:S02]  /*1b990*/  FSEL R6, R4, R6, !P0 ;  /* 0x0000000604067208 */ /* 0x000fe40004000000 */
[----:B------:R-:W-:Y:S02]  /*1b9a0*/  FSEL R7, R5, R7, !P0 ;  /* 0x0000000705077208 */ /* 0x000fe40004000000 */
[----:B------:R-:W-:Y:S02]  /*1b9b0*/  FSETP.GT.AND P1, PT, |R9|, 1.469367938527859385e-39, PT ;  /* 0x001000000900780b */ /* 0x000fe40003f24200 */
[----:B------:R-:W-:Y:S02]  /*1b9c0*/  LOP3.LUT P0, RZ, R8, 0x2, RZ, 0xc0, !PT ;  /* 0x0000000208ff7812 */ /* 0x000fe4000780c0ff */
[----:B------:R-:W-:-:S10]  /*1b9d0*/  DADD R4, RZ, -R6 ;  /* 0x00000000ff047229 */ /* 0x000fd40000000806 */
[----:B------:R-:W-:Y:S02]  /*1b9e0*/  FSEL R6, R6, R4, !P0 ;  /* 0x0000000406067208 */ /* 0x000fe40004000000 */
[----:B------:R-:W-:Y:S01]  /*1b9f0*/  FSEL R7, R7, R5, !P0 ;  /* 0x0000000507077208 */ /* 0x000fe20004000000 */
[----:B------:R-:W-:Y:S06]  /*1ba00*/  @P1 BRA P2, `(.L_x_565) ;  /* 0x0000000000181947 */ /* 0x000fec0001000000 */
[----:B------:R-:W-:Y:S01]  /*1ba10*/  IMAD.MOV.U32 R8, RZ, RZ, R28 ;  /* 0x000000ffff087224 */ /* 0x000fe200078e001c */
[----:B------:R-:W-:Y:S01]  /*1ba20*/  MOV R3, R27 ;  /* 0x0000001b00037202 */ /* 0x000fe20000000f00 */
[----:B------:R-:W-:Y:S01]  /*1ba30*/  IMAD.MOV.U32 R5, RZ, RZ, R29 ;  /* 0x000000ffff057224 */ /* 0x000fe200078e001d */
[----:B------:R-:W-:Y:S01]  /*1ba40*/  MOV R4, 0x1ba70 ;  /* 0x0001ba7000047802 */ /* 0x000fe20000000f00 */
[----:B------:R-:W-:-:S07]  /*1ba50*/  IMAD.MOV.U32 R2, RZ, RZ, R26 ;  /* 0x000000ffff027224 */ /* 0x000fce00078e001a */
[----:B-1----:R-:W-:Y:S05]  /*1ba60*/  CALL.REL.NOINC `($__internal_4_$__cuda_sm20_div_rn_f64_full) ;  /* 0x000000fc00ec7944 */ /* 0x002fea0003c00000 */
.L_x_565:
[----:B------:R-:W-:Y:S05]  /*1ba70*/  BSYNC.RECONVERGENT B1 ;  /* 0x0000000000017941 */ /* 0x000fea0003800200 */
.L_x_564:
[----:B------:R-:W-:Y:S01]  /*1ba80*/  UIADD3 UR4, UPT, UPT, UR4, 0x1, URZ ;  /* 0x0000000104047890 */ /* 0x000fe2000fffe0ff */
[----:B------:R-:W-:-:S05]  /*1ba90*/  DFMA R6, R6, -1.5, R2 ;  /* 0xbff800000606782b */ /* 0x000fca0000000002 */
[----:B------:R-:W-:-:S03]  /*1baa0*/  ISETP.NE.AND P0, PT, R15, UR4, PT ;  /* 0x000000040f007c0c */ /* 0x000fc6000bf05270 */
[----:B------:R-:W-:-:S08]  /*1bab0*/  DADD R6, R6, 1.5 ;  /* 0x3ff8000006067429 */ /* 0x000fd00000000000 */
[----:B------:R-:W-:Y:S02]  /*1bac0*/  DADD R24, R6, R24 ;  /* 0x0000000006187229 */ /* 0x000fe40000000018 */
[----:B------:R-:W-:Y:S09]  /*1bad0*/  @P0 BRA `(.L_x_566) ;  /* 0xfffffff400280947 */ /* 0x000ff2000383ffff */
[----:B------:R-:W-:-:S11]  /*1bae0*/  DADD R24, R24, 1 ;  /* 0x3ff0000018187429 */ /* 0x000fd60000000000 */
.L_x_556:
[----:B0--34-:R-:W0:Y:S01]  /*1baf0*/  LDC.64 R6, c[0x0][0x3f8] ;  /* 0x0000fe00ff067b82 */ /* 0x019e220000000a00 */
[----:B-1----:R-:W-:-:S04]  /*1bb00*/  IMAD R15, R15, R14, RZ ;  /* 0x0000000e0f0f7224 */ /* 0x002fc800078e02ff */
[----:B0-----:R-:W-:-:S06]  /*1bb10*/  IMAD.WIDE R6, R15, 0x8, R6 ;  /* 0x000000080f067825 */ /* 0x001fcc00078e0206 */
        /* <DEDUP_REMOVED lines=8> */
[----:B------:R-:W-:-:S08]  /*1bba0*/  DFMA R2, R4, R2, R4 ;  /* 0x000000020402722b */ /* 0x000fd00000000004 */
[----:B---3--:R-:W-:Y:S01]  /*1bbb0*/  DMUL R4, R6, R2 ;  /* 0x0000000206047228 */ /* 0x008fe20000000000 */
[----:B------:R0:W-:Y:S01]  /*1bbc0*/  STG.E.64 desc[UR6][R10.64], R6 ;  /* 0x000000060a007986 */ /* 0x0001e2000c101b06 */
[----:B------:R-:W-:-:S06]  /*1bbd0*/  FSETP.GEU.AND P1, PT, |R7|, 6.5827683646048100446e-37, PT ;  /* 0x036000000700780b */ /* 0x000fcc0003f2e200 */
[----:B--2---:R-:W-:-:S08]  /*1bbe0*/  DFMA R8, R4, -R24, R6 ;  /* 0x800000180408722b */ /* 0x004fd00000000006 */
        /* <DEDUP_REMOVED lines=9> */
[----:B------:R-:W-:Y:S05]  /*1bc80*/  CALL.REL.NOINC `($__internal_4_$__cuda_sm20_div_rn_f64_full) ;  /* 0x000000fc00647944 */ /* 0x000fea0003c00000 */
.L_x_568:
[----:B------:R-:W-:Y:S05]  /*1bc90*/  BSYNC.RECONVERGENT B1 ;  /* 0x0000000000017941 */ /* 0x000fea0003800200 */
.L_x_567:
[----:B------:R-:W-:Y:S01]  /*1bca0*/  DADD R2, -R2, 1 ;  /* 0x3ff0000002027429 */ /* 0x000fe20000000100 */
[----:B------:R-:W-:Y:S01]  /*1bcb0*/  UMOV UR4, 0x667f3bcd ;  /* 0x667f3bcd00047882 */ /* 0x000fe20000000000 */
[----:B------:R-:W-:Y:S01]  /*1bcc0*/  UMOV UR5, 0x3ff6a09e ;  /* 0x3ff6a09e00057882 */ /* 0x000fe20000000000 */
[----:B------:R-:W-:Y:S05]  /*1bcd0*/  BSSY.RECONVERGENT B2, `(.L_x_569) ;  /* 0x0000023000027945 */ /* 0x000fea0003800200 */
[----:B------:R-:W-:Y:S02]  /*1bce0*/  DMUL R4, R2, R24 ;  /* 0x0000001802047228 */ /* 0x000fe40000000000 */
[----:B------:R-:W-:-:S05]  /*1bcf0*/  DMUL R2, R6, UR4 ;  /* 0x0000000406027c28 */ /* 0x000fca0008000000 */
[----:B------:R0:W-:Y:S01]  /*1bd00*/  STG.E.64 desc[UR6][R10.64+0x8], R4 ;  /* 0x000008040a007986 */ /* 0x0001e2000c101b06 */
[----:B------:R-:W-:Y:S02]  /*1bd10*/  DADD R24, R6, R4 ;  /* 0x0000000006187229 */ /* 0x000fe40000000004 */
[----:B------:R-:W-:Y:S01]  /*1bd20*/  DFMA R2, R4, UR4, -R2 ;  /* 0x0000000404027c2b */ /* 0x000fe20008000802 */
[----:B------:R-:W-:Y:S01]  /*1bd30*/  UMOV UR4, 0x3d68405c ;  /* 0x3d68405c00047882 */ /* 0x000fe20000000000 */
[----:B------:R-:W-:-:S06]  /*1bd40*/  UMOV UR5, 0x4022d97c ;  /* 0x4022d97c00057882 */ /* 0x000fcc0000000000 */
[----:B------:R-:W-:-:S08]  /*1bd50*/  DMUL R16, R2, UR4 ;  /* 0x0000000402107c28 */ /* 0x000fd00008000000 */
[----:B------:R-:W-:-:S14]  /*1bd60*/  DSETP.NEU.AND P0, PT, |R16|, +INF , PT ;  /* 0x7ff000001000742a */ /* 0x000fdc0003f0d200 */
[----:B------:R-:W-:Y:S01]  /*1bd70*/  @!P0 DMUL R2, RZ, R16 ;  /* 0x00000010ff028228 */ /* 0x000fe20000000000 */
[----:B------:R-:W-:Y:S01]  /*1bd80*/  @!P0 IMAD.MOV.U32 R8, RZ, RZ, RZ ;  /* 0x000000ffff088224 */ /* 0x000fe200078e00ff */
        /* <DEDUP_REMOVED lines=21> */
[----:B------:R-:W-:Y:S01]  /*1bee0*/  MOV R2, R6 ;  /* 0x0000000600027202 */ /* 0x000fe20000000f00 */
[----:B------:R-:W-:-:S07]  /*1bef0*/  IMAD.MOV.U32 R3, RZ, RZ, R7 ;  /* 0x000000ffff037224 */ /* 0x000fce00078e0007 */
.L_x_570:
[----:B------:R-:W-:Y:S05]  /*1bf00*/  BSYNC.RECONVERGENT B2 ;  /* 0x0000000000027941 */ /* 0x000fea0003800200 */
.L_x_569:
        /* <DEDUP_REMOVED lines=34> */
[----:B------:R-:W-:-:S07]  /*1c130*/  IMAD.MOV.U32 R5, RZ, RZ, R7 ;  /* 0x000000ffff057224 */ /* 0x000fce00078e0007 */
[----:B------:R-:W-:Y:S05]  /*1c140*/  CALL.REL.NOINC `($differential_mutation$__internal_accurate_pow) ;  /* 0x0000010000787944 */ /* 0x000fea0003c00000 */
[----:B------:R-:W-:Y:S05]  /*1c150*/  BSYNC.RECONVERGENT B0 ;  /* 0x0000000000007941 */ /* 0x000fea0003800200 */
.L_x_571:
        /* <DEDUP_REMOVED lines=14> */
.L_x_573:
[----:B------:R-:W-:Y:S05]  /*1c240*/  BSYNC.RECONVERGENT B0 ;  /* 0x0000000000007941 */ /* 0x000fea0003800200 */
.L_x_572:
[----:B------:R-:W-:Y:S02]  /*1c250*/  DMUL R4, R4, 0.5 ;  /* 0x3fe0000004047828 */ /* 0x000fe40000000000 */
[----:B------:R-:W-:Y:S02]  /*1c260*/  DSETP.NEU.AND P0, PT, R16, 1, PT ;  /* 0x3ff000001000742a */ /* 0x000fe40003f0d000 */
[----:B------:R-:W-:-:S06]  /*1c270*/  DADD R24, R24, -1 ;  /* 0xbff0000018187429 */ /* 0x000fcc0000000000 */
[----:B------:R-:W-:Y:S02]  /*1c280*/  FSEL R2, R4, RZ, P0 ;  /* 0x000000ff04027208 */ /* 0x000fe40000000000 */
[----:B------:R-:W-:-:S06]  /*1c290*/  FSEL R3, R5, 1.75, P0 ;  /* 0x3fe0000005037808 */ /* 0x000fcc0000000000 */
[----:B------:R-:W-:-:S08]  /*1c2a0*/  DADD R24, R24, -R2 ;  /* 0x0000000018187229 */ /* 0x000fd00000000802 */
[----:B------:R-:W-:-:S14]  /*1c2b0*/  DSETP.GT.AND P0, PT, R24, RZ, PT ;  /* 0x000000ff1800722a */ /* 0x000fdc0003f04000 */
[C---:B------:R-:W-:Y:S02]  /*1c2c0*/  @P0 DADD R2, R24.reuse, 1 ;  /* 0x3ff0000018020429 */ /* 0x040fe40000000000 */
[----:B------:R-:W-:-:S05]  /*1c2d0*/  @P0 DADD R4, R24, 1.5 ;  /* 0x3ff8000018040429 */ /* 0x000fca0000000000 */
[----:B------:R1:W-:Y:S04]  /*1c2e0*/  @P0 STG.E.64 desc[UR6][R10.64], R2 ;  /* 0x000000020a000986 */ /* 0x0003e8000c101b06 */
[----:B------:R1:W-:Y:S02]  /*1c2f0*/  @P0 STG.E.64 desc[UR6][R10.64+0x8], R4 ;  /* 0x000008040a000986 */ /* 0x0003e4000c101b06 */
.L_x_555:
[----:B-1----:R-:W1:Y:S02]  /*1c300*/  LDC.64 R2, c[0x0][0x380] ;  /* 0x0000e000ff027b82 */ /* 0x002e640000000a00 */
[----:B-1----:R-:W5:Y:S02]  /*1c310*/  LDG.E R2, desc[UR6][R2.64] ;  /* 0x0000000602027981 */ /* 0x002f64000c1e1900 */
[----:B-----5:R-:W-:-:S13]  /*1c320*/  ISETP.NE.AND P0, PT, R2, 0x21, PT ;  /* 0x000000210200780c */ /* 0x020fda0003f05270 */
[----:B------:R-:W-:Y:S05]  /*1c330*/  @P0 BRA `(.L_x_574) ;  /* 0x0000001400700947 */ /* 0x000fea0003800000 */
[----:B------:R-:W1:Y:S02]  /*1c340*/  LDC.64 R2, c[0x0][0x3a8] ;  /* 0x0000ea00ff027b82 */ /* 0x000e640000000a00 */
[----:B-1----:R-:W5:Y:S01]  /*1c350*/  LDG.E R0, desc[UR6][R2.64] ;  /* 0x0000000602007981 */ /* 0x002f62000c1e1900 */
[----:B---34-:R-:W-:Y:S02]  /*1c360*/  IMAD.MOV.U32 R26, RZ, RZ, 0x0 ;  /* 0x00000000ff1a7424 */ /* 0x018fe400078e00ff */
[----:B------:R-:W-:Y:S01]  /*1c370*/  IMAD.MOV.U32 R27, RZ, RZ, 0x3ff00000 ;  /* 0x3ff00000ff1b7424 */ /* 0x000fe200078e00ff */
[----:B-----5:R-:W-:-:S13]  /*1c380*/  ISETP.GE.AND P0, PT, R0, 0x2, PT ;  /* 0x000000020000780c */ /* 0x020fda0003f06270 */
[----:B------:R-:W-:Y:S05]  /*1c390*/  @!P0 BRA `(.L_x_575) ;  /* 0x0000000800b08947 */ /* 0x000fea0003800000 */
[----:B------:R-:W-:Y:S01]  /*1c3a0*/  VIADD R2, R0, 0xfffffffe ;  /* 0xfffffffe00027836 */ /* 0x000fe20000000000 */
[----:B------:R-:W-:Y:S01]  /*1c3b0*/  UMOV UR4, 0x1 ;  /* 0x0000000100047882 */ /* 0x000fe20000000000 */
[----:B0-----:R-:W-:Y:S01]  /*1c3c0*/  VIADD R5, R14, 0xffffffff ;  /* 0xffffffff0e057836 */ /* 0x001fe20000000000 */
[----:B------:R-:W-:Y:S01]  /*1c3d0*/  CS2R R26, SRZ ;  /* 0x00000000001a7805 */ /* 0x000fe2000001ff00 */
[----:B------:R-:W-:Y:S01]  /*1c3e0*/  IMAD R3, R0, R14, RZ ;  /* 0x0000000e00037224 */ /* 0x000fe200078e02ff */
[----:B------:R-:W-:Y:S01]  /*1c3f0*/  ISETP.GE.U32.AND P0, PT, R2, 0x7, PT ;  /* 0x000000070200780c */ /* 0x000fe20003f06070 */
[C---:B------:R-:W-:Y:S02]  /*1c400*/  VIADD R2, R0.reuse, 0xffffffff ;  /* 0xffffffff00027836 */ /* 0x040fe40000000000 */
[----:B------:R-:W-:-:S03]  /*1c410*/  IMAD R5, R0, R5, RZ ;  /* 0x0000000500057224 */ /* 0x000fc600078e02ff */
[----:B------:R-:W-:-:S07]  /*1c420*/  LOP3.LUT R15, R2, 0x7, RZ, 0xc0, !PT ;  /* 0x00000007020f7812 */ /* 0x000fce00078ec0ff */
[----:B------:R-:W-:Y:S05]  /*1c430*/  @!P0 BRA `(.L_x_576) ;  /* 0x0000000400248947 */ /* 0x000fea0003800000 */
[----:B------:R-:W-:Y:S02]  /*1c440*/  LOP3.LUT R4, R2, 0xfffffff8, RZ, 0xc0, !PT ;  /* 0xfffffff802047812 */ /* 0x000fe400078ec0ff */
[----:B------:R-:W-:Y:S01]  /*1c450*/  CS2R R26, SRZ ;  /* 0x00000000001a7805 */ /* 0x000fe2000001ff00 */
[----:B------:R-:W0:Y:S01]  /*1c460*/  LDCU.64 UR8, c[0x0][0x3f8] ;  /* 0x00007f00ff0877ac */ /* 0x000e220008000a00 */
[----:B------:R-:W-:-:S05]  /*1c470*/  UMOV UR4, 0x1 ;  /* 0x0000000100047882 */ /* 0x000fca0000000000 */
.L_x_577:
[----:B------:R-:W1:Y:S01]  /*1c480*/  LDC.64 R38, c[0x0][0x3f8] ;  /* 0x0000fe00ff267b82 */ /* 0x000e620000000a00 */
[----:B------:R-:W-:Y:S01]  /*1c490*/  VIADD R7, R5, UR4 ;  /* 0x0000000405077c36 */ /* 0x000fe20008000000 */
[----:B------:R-:W-:-:S05]  /*1c4a0*/  IADD3 R6, P0, PT, R3, UR4, RZ ;  /* 0x0000000403067c10 */ /* 0x000fca000ff1e0ff */
[----:B--2---:R-:W-:Y:S01]  /*1c4b0*/  IMAD.X R9, RZ, RZ, RZ, P0 ;  /* 0x000000ffff097224 */ /* 0x004fe200000e06ff */
[----:B0-----:R-:W-:-:S04]  /*1c4c0*/  LEA R36, P0, R6, UR8, 0x3 ;  /* 0x0000000806247c11 */ /* 0x001fc8000f8018ff */
[----:B------:R-:W-:-:S05]  /*1c4d0*/  LEA.HI.X R37, R6, UR9, R9, 0x3, P0 ;  /* 0x0000000906257c11 */ /* 0x000fca00080f1c09 */
[----:B------:R-:W2:Y:S04]  /*1c4e0*/  LDG.E.64 R28, desc[UR6][R36.64+0x8] ;  /* 0x00000806241c7981 */ /* 0x000ea8000c1e1b00 */
[----:B------:R-:W3:Y:S01]  /*1c4f0*/  LDG.E.64 R16, desc[UR6][R36.64+0x18] ;  /* 0x0000180624107981 */ /* 0x000ee2000c1e1b00 */
[--C-:B-1----:R-:W-:Y:S01]  /*1c500*/  IMAD.WIDE R32, R7, 0x8, R38.reuse ;  /* 0x0000000807207825 */ /* 0x102fe200078e0226 */
[----:B------:R-:W-:Y:S02]  /*1c510*/  IADD3 R7, PT, PT, R0, R7, RZ ;  /* 0x0000000700077210 */ /* 0x000fe40007ffe0ff */
[----:B------:R-:W4:Y:S04]  /*1c520*/  LDG.E.64 R20, desc[UR6][R36.64+0x20] ;  /* 0x0000200624147981 */ /* 0x000f28000c1e1b00 */
[----:B------:R-:W5:Y:S01]  /*1c530*/  LDG.E.64 R24, desc[UR6][R32.64] ;  /* 0x0000000620187981 */ /* 0x000f62000c1e1b00 */
[----:B------:R-:W-:-:S03]  /*1c540*/  IMAD.WIDE.U32 R38, R7, 0x8, R38 ;  /* 0x0000000807267825 */ /* 0x000fc600078e0026 */
[----:B------:R-:W2:Y:S04]  /*1c550*/  LDG.E.64 R30, desc[UR6][R32.64+0x8] ;  /* 0x00000806201e7981 */ /* 0x000ea8000c1e1b00 */
[----:B------:R-:W3:Y:S04]  /*1c560*/  LDG.E.64 R38, desc[UR6][R38.64] ;  /* 0x0000000626267981 */ /* 0x000ee8000c1e1b00 */
[----:B------:R-:W4:Y:S04]  /*1c570*/  LDG.E.64 R40, desc[UR6][R32.64+0x10] ;  /* 0x0000100620287981 */ /* 0x000f28000c1e1b00 */
[----:B------:R-:W4:Y:S04]  /*1c580*/  LDG.E.64 R6, desc[UR6][R36.64+0x10] ;  /* 0x0000100624067981 */ /* 0x000f28000c1e1b00 */
[----:B------:R-:W4:Y:S04]  /*1c590*/  LDG.E.64 R8, desc[UR6][R32.64+0x18] ;  /* 0x0000180620087981 */ /* 0x000f28000c1e1b00 */
[----:B------:R-:W4:Y:S04]  /*1c5a0*/  LDG.E.64 R18, desc[UR6][R32.64+0x20] ;  /* 0x0000200620127981 */ /* 0x000f28000c1e1b00 */
[----:B------:R-:W4:Y:S04]  /*1c5b0*/  LDG.E.64 R22, desc[UR6][R32.64+0x28] ;  /* 0x0000280620167981 */ /* 0x000f28000c1e1b00 */
[----:B------:R-:W4:Y:S01]  /*1c5c0*/  LDG.E.64 R34, desc[UR6][R36.64+0x30] ;  /* 0x0000300624227981 */ /* 0x000f22000c1e1b00 */
[----:B-----5:R-:W-:-:S02]  /*1c5d0*/  DADD R24, R24, -0.5 ;  /* 0xbfe0000018187429 */ /* 0x020fc40000000000 */
[----:B--2---:R-:W-:-:S06]  /*1c5e0*/  DADD R30, R30, -0.5 ;  /* 0xbfe000001e1e7429 */ /* 0x004fcc0000000000 */
[----:B---3--:R-:W-:Y:S02]  /*1c5f0*/  DFMA R38, R24, R24, R38 ;  /* 0x000000181826722b */ /* 0x008fe40000000026 */
[----:B------:R-:W2:Y:S01]  /*1c600*/  LDG.E.64 R24, desc[UR6][R32.64+0x30] ;  /* 0x0000300620187981 */ /* 0x000ea2000c1e1b00 */
[----:B------:R-:W-:-:S03]  /*1c610*/  DFMA R28, R30, R30, R28 ;  /* 0x0000001e1e1c722b */ /* 0x000fc6000000001c */
[----:B------:R-:W3:Y:S04]  /*1c620*/  LDG.E.64 R30, desc[UR6][R36.64+0x28] ;  /* 0x00002806241e7981 */ /* 0x000ee8000c1e1b00 */
[----:B------:R-:W5:Y:S04]  /*1c630*/  LDG.E.64 R32, desc[UR6][R32.64+0x38] ;  /* 0x0000380620207981 */ /* 0x000f68000c1e1b00 */
[----:B------:R-:W5:Y:S01]  /*1c640*/  LDG.E.64 R36, desc[UR6][R36.64+0x38] ;  /* 0x0000380624247981 */ /* 0x000f62000c1e1b00 */
[----:B----4-:R-:W-:Y:S02]  /*1c650*/  DADD R40, R40, -0.5 ;  /* 0xbfe0000028287429 */ /* 0x010fe40000000000 */
[----:B------:R-:W-:-:S02]  /*1c660*/  DADD R38, R38, -1 ;  /* 0xbff0000026267429 */ /* 0x000fc40000000000 */
[----:B------:R-:W-:Y:S02]  /*1c670*/  DADD R28, R28, -1 ;  /* 0xbff000001c1c7429 */ /* 0x000fe40000000000 */
[----:B------:R-:W-:Y:S02]  /*1c680*/  DADD R8, R8, -0.5 ;  /* 0xbfe0000008087429 */ /* 0x000fe40000000000 */
[----:B------:R-:W-:Y:S02]  /*1c690*/  DFMA R6, R40, R40, R6 ;  /* 0x000000282806722b */ /* 0x000fe40000000006 */
[----:B------:R-:W-:Y:S02]  /*1c6a0*/  DMUL R38, R38, R38 ;  /* 0x0000002626267228 */ /* 0x000fe40000000000 */
[----:B------:R-:W-:Y:S02]  /*1c6b0*/  DMUL R28, R28, R28 ;  /* 0x0000001c1c1c7228 */ /* 0x000fe40000000000 */
[----:B------:R-:W-:-:S02]  /*1c6c0*/  DFMA R16, R8, R8, R16 ;  /* 0x000000080810722b */ /* 0x000fc40000000010 */
[----:B------:R-:W-:Y:S02]  /*1c6d0*/  DADD R6, R6, -1 ;  /* 0xbff0000006067429 */ /* 0x000fe40000000000 */
[----:B------:R-:W-:Y:S02]  /*1c6e0*/  DFMA R38, R38, 2, R26 ;  /* 0x400000002626782b */ /* 0x000fe4000000001a */
[----:B------:R-:W-:Y:S02]  /*1c6f0*/  DADD R18, R18, -0.5 ;  /* 0xbfe0000012127429 */ /* 0x000fe40000000000 */
[----:B------:R-:W-:Y:S02]  /*1c700*/  DADD R22, R22, -0.5 ;  /* 0xbfe0000016167429 */ /* 0x000fe40000000000 */
[----:B------:R-:W-:Y:S02]  /*1c710*/  DMUL R8, R6, R6 ;  /* 0x0000000606087228 */ /* 0x000fe40000000000 */
[----:B------:R-:W-:-:S02]  /*1c720*/  DFMA R28, R28, 2, R38 ;  /* 0x400000001c1c782b */ /* 0x000fc40000000026 */
[----:B------:R-:W-:Y:S02]  /*1c730*/  DADD R6, R16, -1 ;  /* 0xbff0000010067429 */ /* 0x000fe40000000000 */
[----:B------:R-:W-:-:S04]  /*1c740*/  DFMA R20, R18, R18, R20 ;  /* 0x000000121214722b */ /* 0x000fc80000000014 */
[----:B------:R-:W-:Y:S02]  /*1c750*/  DFMA R28, R8, 2, R28 ;  /* 0x40000000081c782b */ /* 0x000fe4000000001c */
[----:B------:R-:W-:Y:S02]  /*1c760*/  DMUL R6, R6, R6 ;  /* 0x0000000606067228 */ /* 0x000fe40000000000 */
[----:B------:R-:W-:-:S06]  /*1c770*/  DADD R20, R20, -1 ;  /* 0xbff0000014147429 */ /* 0x000fcc0000000000 */
[----:B------:R-:W-:Y:S02]  /*1c780*/  DFMA R6, R6, 2, R28 ;  /* 0x400000000606782b */ /* 0x000fe4000000001c */
[----:B------:R-:W-:Y:S01]  /*1c790*/  DMUL R20, R20, R20 ;  /* 0x0000001414147228 */ /* 0x000fe20000000000 */
[----:B------:R-:W-:-:S07]  /*1c7a0*/  UIADD3 UR5, UPT, UPT, UR4, 0x7, URZ ;  /* 0x0000000704057890 */ /* 0x000fce000fffe0ff */
[----:B------:R-:W-:Y:S01]  /*1c7b0*/  DFMA R6, R20, 2, R6 ;  /* 0x400000001406782b */ /* 0x000fe20000000006 */
[----:B------:R-:W-:Y:S01]  /*1c7c0*/  ISETP.NE.AND P0, PT, R4, UR5, PT ;  /* 0x0000000504007c0c */ /* 0x000fe2000bf05270 */
[----:B------:R-:W-:Y:S01]  /*1c7d0*/  UIADD3 UR4, UPT, UPT, UR4, 0x8, URZ ;  /* 0x0000000804047890 */ /* 0x000fe2000fffe0ff */
[----:B--2---:R-:W-:Y:S02]  /*1c7e0*/  DADD R24, R24, -0.5 ;  /* 0xbfe0000018187429 */ /* 0x004fe40000000000 */
[----:B---3--:R-:W-:-:S06]  /*1c7f0*/  DFMA R30, R22, R22, R30 ;  /* 0x00000016161e722b */ /* 0x008fcc000000001e */
[----:B------:R-:W-:Y:S02]  /*1c800*/  DFMA R34, R24, R24, R34 ;  /* 0x000000181822722b */ /* 0x000fe40000000022 */
[----:B-----5:R-:W-:Y:S02]  /*1c810*/  DADD R32, R32, -0.5 ;  /* 0xbfe0000020207429 */ /* 0x020fe40000000000 */
[----:B------:R-:W-:-:S04]  /*1c820*/  DADD R30, R30, -1 ;  /* 0xbff000001e1e7429 */ /* 0x000fc80000000000 */
[----:B------:R-:W-:Y:S02]  /*1c830*/  DADD R34, R34, -1 ;  /* 0xbff0000022227429 */ /* 0x000fe40000000000 */
[----:B------:R-:W-:Y:S02]  /*1c840*/  DFMA R36, R32, R32, R36 ;  /* 0x000000202024722b */ /* 0x000fe40000000024 */
[----:B------:R-:W-:-:S04]  /*1c850*/  DMUL R30, R30, R30 ;  /* 0x0000001e1e1e7228 */ /* 0x000fc80000000000 */
[----:B------:R-:W-:Y:S02]  /*1c860*/  DMUL R34, R34, R34 ;  /* 0x0000002222227228 */ /* 0x000fe40000000000 */
[----:B------:R-:W-:Y:S02]  /*1c870*/  DADD R36, R36, -1 ;  /* 0xbff0000024247429 */ /* 0x000fe40000000000 */
[----:B------:R-:W-:-:S06]  /*1c880*/  DFMA R6, R30, 2, R6 ;  /* 0x400000001e06782b */ /* 0x000fcc0000000006 */
[----:B------:R-:W-:Y:S02]  /*1c890*/  DMUL R26, R36, R36 ;  /* 0x00000024241a7228 */ /* 0x000fe40000000000 */
[----:B------:R-:W-:-:S08]  /*1c8a0*/  DFMA R6, R34, 2, R6 ;  /* 0x400000002206782b */ /* 0x000fd00000000006 */
[----:B------:R-:W-:Y:S01]  /*1c8b0*/  DFMA R26, R26, 2, R6 ;  /* 0x400000001a1a782b */ /* 0x000fe20000000006 */
[----:B------:R-:W-:Y:S10]  /*1c8c0*/  @P0 BRA `(.L_x_577) ;  /* 0xfffffff800ec0947 */ /* 0x000ff4000383ffff */
.L_x_576:
[----:B------:R-:W-:-:S13]  /*1c8d0*/  ISETP.NE.AND P0, PT, R15, RZ, PT ;  /* 0x000000ff0f00720c */ /* 0x000fda0003f05270 */
[----:B------:R-:W-:Y:S05]  /*1c8e0*/  @!P0 BRA `(.L_x_578) ;  /* 0x0000000400588947 */ /* 0x000fea0003800000 */
[----:B------:R-:W-:Y:S02]  /*1c8f0*/  ISETP.GE.U32.AND P0, PT, R15, 0x4, PT ;  /* 0x000000040f00780c */ /* 0x000fe40003f06070 */
[----:B------:R-:W-:-:S04]  /*1c900*/  LOP3.LUT R4, R2, 0x3, RZ, 0xc0, !PT ;  /* 0x0000000302047812 */ /* 0x000fc800078ec0ff */
[----:B------:R-:W-:-:S07]  /*1c910*/  ISETP.NE.AND P1, PT, R4, RZ, PT ;  /* 0x000000ff0400720c */ /* 0x000fce0003f25270 */
[----:B------:R-:W-:Y:S06]  /*1c920*/  @!P0 BRA `(.L_x_579) ;  /* 0x00000000009c8947 */ /* 0x000fec0003800000 */
[----:B------:R-:W0:Y:S01]  /*1c930*/  LDC.64 R28, c[0x0][0x3f8] ;  /* 0x0000fe00ff1c7b82 */ /* 0x000e220000000a00 */
[----:B------:R-:W1:Y:S01]  /*1c940*/  LDCU.64 UR8, c[0x0][0x3f8] ;  /* 0x00007f00ff0877ac */ /* 0x000e620008000a00 */
[----:B------:R-:W-:Y:S01]  /*1c950*/  VIADD R7, R5, UR4 ;  /* 0x0000000405077c36 */ /* 0x000fe20008000000 */
[----:B------:R-:W-:-:S03]  /*1c960*/  IADD3 R6, P0, PT, R3, UR4, RZ ;  /* 0x0000000403067c10 */ /* 0x000fc6000ff1e0ff */
[----:B0-----:R-:W-:-:S04]  /*1c970*/  IMAD.WIDE R22, R7, 0x8, R28 ;  /* 0x0000000807167825 */ /* 0x001fc800078e021c */
[----:B------:R-:W-:Y:S01]  /*1c980*/  IMAD.IADD R7, R0, 0x1, R7 ;  /* 0x0000000100077824 */ /* 0x000fe200078e0207 */
[----:B--2---:R-:W2:Y:S03]  /*1c990*/  LDG.E.64 R20, desc[UR6][R22.64] ;  /* 0x0000000616147981 */ /* 0x004ea6000c1e1b00 */
[----:B------:R-:W-:Y:S01]  /*1c9a0*/  IMAD.WIDE.U32 R28, R7, 0x8, R28 ;  /* 0x00000008071c7825 */ /* 0x000fe200078e001c */
[----:B------:R-:W3:Y:S03]  /*1c9b0*/  LDG.E.64 R24, desc[UR6][R22.64+0x8] ;  /* 0x0000080616187981 */ /* 0x000ee6000c1e1b00 */
[----:B------:R-:W-:Y:S01]  /*1c9c0*/  IMAD.X R7, RZ, RZ, RZ, P0 ;  /* 0x000000ffff077224 */ /* 0x000fe200000e06ff */
[C---:B-1----:R-:W-:Y:S01]  /*1c9d0*/  LEA R30, P0, R6.reuse, UR8, 0x3 ;  /* 0x00000008061e7c11 */ /* 0x042fe2000f8018ff */
[----:B------:R-:W4:Y:S03]  /*1c9e0*/  LDG.E.64 R28, desc[UR6][R28.64] ;  /* 0x000000061c1c7981 */ /* 0x000f26000c1e1b00 */
[----:B------:R-:W-:Y:S01]  /*1c9f0*/  LEA.HI.X R31, R6, UR9, R7, 0x3, P0 ;  /* 0x00000009061f7c11 */ /* 0x000fe200080f1c07 */
[----:B------:R-:W5:Y:S04]  /*1ca00*/  LDG.E.64 R32, desc[UR6][R22.64+0x10] ;  /* 0x0000100616207981 */ /* 0x000f68000c1e1b00 */
[----:B------:R-:W5:Y:S04]  /*1ca10*/  LDG.E.64 R18, desc[UR6][R30.64+0x8] ;  /* 0x000008061e127981 */ /* 0x000f68000c1e1b00 */
[----:B------:R-:W5:Y:S04]  /*1ca20*/  LDG.E.64 R16, desc[UR6][R30.64+0x10] ;  /* 0x000010061e107981 */ /* 0x000f68000c1e1b00 */
[----:B------:R-:W5:Y:S04]  /*1ca30*/  LDG.E.64 R8, desc[UR6][R22.64+0x18] ;  /* 0x0000180616087981 */ /* 0x000f68000c1e1b00 */
[----:B------:R-:W5:Y:S01]  /*1ca40*/  LDG.E.64 R6, desc[UR6][R30.64+0x18] ;  /* 0x000018061e067981 */ /* 0x000f62000c1e1b00 */
[----:B------:R-:W-:Y:S01]  /*1ca50*/  UIADD3 UR4, UPT, UPT, UR4, 0x4, URZ ;  /* 0x0000000404047890 */ /* 0x000fe2000fffe0ff */
[----:B--2---:R-:W-:-:S02]  /*1ca60*/  DADD R20, R20, -0.5 ;  /* 0xbfe0000014147429 */ /* 0x004fc40000000000 */
[----:B---3--:R-:W-:-:S06]  /*1ca70*/  DADD R24, R24, -0.5 ;  /* 0xbfe0000018187429 */ /* 0x008fcc0000000000 */
[----:B----4-:R-:W-:Y:S02]  /*1ca80*/  DFMA R20, R20, R20, R28 ;  /* 0x000000141414722b */ /* 0x010fe4000000001c */
[----:B-----5:R-:W-:-:S06]  /*1ca90*/  DADD R32, R32, -0.5 ;  /* 0xbfe0000020207429 */ /* 0x020fcc0000000000 */
[----:B------:R-:W-:Y:S02]  /*1caa0*/  DADD R20, R20, -1 ;  /* 0xbff0000014147429 */ /* 0x000fe40000000000 */
[----:B------:R-:W-:Y:S02]  /*1cab0*/  DFMA R18, R24, R24, R18 ;  /* 0x000000181812722b */ /* 0x000fe40000000012 */
[----:B------:R-:W-:-:S04]  /*1cac0*/  DFMA R16, R32, R32, R16 ;  /* 0x000000202010722b */ /* 0x000fc80000000010 */
[----:B------:R-:W-:Y:S02]  /*1cad0*/  DMUL R20, R20, R20 ;  /* 0x0000001414147228 */ /* 0x000fe40000000000 */
[----:B------:R-:W-:Y:S02]  /*1cae0*/  DADD R8, R8, -0.5 ;  /* 0xbfe0000008087429 */ /* 0x000fe40000000000 */
[----:B------:R-:W-:Y:S02]  /*1caf0*/  DADD R18, R18, -1 ;  /* 0xbff0000012127429 */ /* 0x000fe40000000000 */
[----:B------:R-:W-:Y:S02]  /*1cb00*/  DADD R16, R16, -1 ;  /* 0xbff0000010107429 */ /* 0x000fe40000000000 */
[----:B------:R-:W-:Y:S02]  /*1cb10*/  DFMA R20, R20, 2, R26 ;  /* 0x400000001414782b */ /* 0x000fe4000000001a */
[----:B------:R-:W-:-:S02]  /*1cb20*/  DFMA R6, R8, R8, R6 ;  /* 0x000000080806722b */ /* 0x000fc40000000006 */
[----:B------:R-:W-:Y:S02]  /*1cb30*/  DMUL R18, R18, R18 ;  /* 0x0000001212127228 */ /* 0x000fe40000000000 */
[----:B------:R-:W-:-:S04]  /*1cb40*/  DMUL R16, R16, R16 ;  /* 0x0000001010107228 */ /* 0x000fc80000000000 */
[----:B------:R-:W-:Y:S02]  /*1cb50*/  DADD R6, R6, -1 ;  /* 0xbff0000006067429 */ /* 0x000fe40000000000 */
[----:B------:R-:W-:-:S06]  /*1cb60*/  DFMA R18, R18, 2, R20 ;  /* 0x400000001212782b */ /* 0x000fcc0000000014 */
[----:B------:R-:W-:Y:S02]  /*1cb70*/  DMUL R6, R6, R6 ;  /* 0x0000000606067228 */ /* 0x000fe40000000000 */
[----:B------:R-:W-:-:S08]  /*1cb80*/  DFMA R16, R16, 2, R18 ;  /* 0x400000001010782b */ /* 0x000fd00000000012 */
[----:B------:R-:W-:-:S11]  /*1cb90*/  DFMA R26, R6, 2, R16 ;  /* 0x40000000061a782b */ /* 0x000fd60000000010 */
.L_x_579:
[----:B------:R-:W-:Y:S05]  /*1cba0*/  @!P1 BRA `(.L_x_578) ;  /* 0x0000000000a89947 */ /* 0x000fea0003800000 */
[----:B------:R-:W-:Y:S02]  /*1cbb0*/  ISETP.NE.AND P0, PT, R4, 0x1, PT ;  /* 0x000000010400780c */ /* 0x000fe40003f05270 */
[----:B------:R-:W-:-:S04]  /*1cbc0*/  LOP3.LUT R2, R2, 0x1, RZ, 0xc0, !PT ;  /* 0x0000000102027812 */ /* 0x000fc800078ec0ff */
[----:B------:R-:W-:-:S07]  /*1cbd0*/  ISETP.NE.U32.AND P1, PT, R2, 0x1, PT ;  /* 0x000000010200780c */ /* 0x000fce0003f25070 */
[----:B------:R-:W-:Y:S06]  /*1cbe0*/  @!P0 BRA `(.L_x_580) ;  /* 0x0000000000648947 */ /* 0x000fec0003800000 */
[----:B------:R-:W2:Y:S01]  /*1cbf0*/  LDC.64 R6, c[0x0][0x3f8] ;  /* 0x0000fe00ff067b82 */ /* 0x000ea20000000a00 */
[----:B------:R-:W0:Y:S01]  /*1cc00*/  LDCU.64 UR8, c[0x0][0x3f8] ;  /* 0x00007f00ff0877ac */ /* 0x000e220008000a00 */
[----:B------:R-:W-:Y:S01]  /*1cc10*/  VIADD R15, R5, UR4 ;  /* 0x00000004050f7c36 */ /* 0x000fe20008000000 */
[----:B------:R-:W-:-:S03]  /*1cc20*/  IADD3 R4, P0, PT, R3, UR4, RZ ;  /* 0x0000000403047c10 */ /* 0x000fc6000ff1e0ff */
[----:B--2---:R-:W-:-:S04]  /*1cc30*/  IMAD.WIDE R8, R15, 0x8, R6 ;  /* 0x000000080f087825 */ /* 0x004fc800078e0206 */
[----:B------:R-:W-:Y:S01]  /*1cc40*/  IMAD.IADD R15, R0, 0x1, R15 ;  /* 0x00000001000f7824 */ /* 0x000fe200078e020f */
[----:B------:R-:W2:Y:S03]  /*1cc50*/  LDG.E.64 R16, desc[UR6][R8.64] ;  /* 0x0000000608107981 */ /* 0x000ea6000c1e1b00 */
[----:B------:R-:W-:Y:S01]  /*1cc60*/  IMAD.WIDE.U32 R6, R15, 0x8, R6 ;  /* 0x000000080f067825 */ /* 0x000fe200078e0006 */
[----:B------:R-:W3:Y:S03]  /*1cc70*/  LDG.E.64 R2, desc[UR6][R8.64+0x8] ;  /* 0x0000080608027981 */ /* 0x000ee6000c1e1b00 */
[----:B------:R-:W-:Y:S01]  /*1cc80*/  IMAD.X R15, RZ, RZ, RZ, P0 ;  /* 0x000000ffff0f7224 */ /* 0x000fe200000e06ff */
[C---:B0-----:R-:W-:Y:S01]  /*1cc90*/  LEA R18, P0, R4.reuse, UR8, 0x3 ;  /* 0x0000000804127c11 */ /* 0x041fe2000f8018ff */
[----:B------:R-:W4:Y:S03]  /*1cca0*/  LDG.E.64 R6, desc[UR6][R6.64] ;  /* 0x0000000606067981 */ /* 0x000f26000c1e1b00 */
[----:B------:R-:W-:-:S06]  /*1ccb0*/  LEA.HI.X R19, R4, UR9, R15, 0x3, P0 ;  /* 0x0000000904137c11 */ /* 0x000fcc00080f1c0f */
[----:B------:R-:W5:Y:S01]  /*1ccc0*/  LDG.E.64 R18, desc[UR6][R18.64+0x8] ;  /* 0x0000080612127981 */ /* 0x000f62000c1e1b00 */
[----:B------:R-:W-:Y:S01]  /*1ccd0*/  UIADD3 UR4, UPT, UPT, UR4, 0x2, URZ ;  /* 0x0000000204047890 */ /* 0x000fe2000fffe0ff */
[----:B--2---:R-:W-:Y:S02]  /*1cce0*/  DADD R16, R16, -0.5 ;  /* 0xbfe0000010107429 */ /* 0x004fe40000000000 */
[----:B---3--:R-:W-:-:S06]  /*1ccf0*/  DADD R2, R2, -0.5 ;  /* 0xbfe0000002027429 */ /* 0x008fcc0000000000 */
[----:B----4-:R-:W-:-:S08]  /*1cd00*/  DFMA R16, R16, R16, R6 ;  /* 0x000000101010722b */ /* 0x010fd00000000006 */
[----:B------:R-:W-:Y:S02]  /*1cd10*/  DADD R16, R16, -1 ;  /* 0xbff0000010107429 */ /* 0x000fe40000000000 */
[----:B-----5:R-:W-:-:S06]  /*1cd20*/  DFMA R2, R2, R2, R18 ;  /* 0x000000020202722b */ /* 0x020fcc0000000012 */
[----:B------:R-:W-:Y:S02]  /*1cd30*/  DMUL R16, R16, R16 ;  /* 0x0000001010107228 */ /* 0x000fe40000000000 */
[----:B------:R-:W-:-:S06]  /*1cd40*/  DADD R2, R2, -1 ;  /* 0xbff0000002027429 */ /* 0x000fcc0000000000 */
[----:B------:R-:W-:Y:S02]  /*1cd50*/  DFMA R16, R16, 2, R26 ;  /* 0x400000001010782b */ /* 0x000fe4000000001a */
[----:B------:R-:W-:-:S08]  /*1cd60*/  DMUL R2, R2, R2 ;  /* 0x0000000202027228 */ /* 0x000fd00000000000 */
[----:B------:R-:W-:-:S11]  /*1cd70*/  DFMA R26, R2, 2, R16 ;  /* 0x40000000021a782b */ /* 0x000fd60000000010 */
.L_x_580:
[----:B------:R-:W-:Y:S05]  /*1cd80*/  @P1 BRA `(.L_x_578) ;  /* 0x0000000000301947 */ /* 0x000fea0003800000 */
[----:B------:R-:W0:Y:S01]  /*1cd90*/  LDC.64 R6, c[0x0][0x3f8] ;  /* 0x0000fe00ff067b82 */ /* 0x000e220000000a00 */
[----:B------:R-:W-:-:S04]  /*1cda0*/  VIADD R5, R5, UR4 ;  /* 0x0000000405057c36 */ /* 0x000fc80008000000 */
[----:B0-----:R-:W-:Y:S01]  /*1cdb0*/  IMAD.WIDE R2, R5, 0x8, R6 ;  /* 0x0000000805027825 */ /* 0x001fe200078e0206 */
[----:B------:R-:W-:-:S05]  /*1cdc0*/  IADD3 R5, PT, PT, R0, R5, RZ ;  /* 0x0000000500057210 */ /* 0x000fca0007ffe0ff */
[----:B------:R-:W3:Y:S01]  /*1cdd0*/  LDG.E.64 R2, desc[UR6][R2.64] ;  /* 0x0000000602027981 */ /* 0x000ee2000c1e1b00 */
[----:B------:R-:W-:-:S06]  /*1cde0*/  IMAD.WIDE.U32 R6, R5, 0x8, R6 ;  /* 0x0000000805067825 */ /* 0x000fcc00078e0006 */
[----:B------:R-:W4:Y:S01]  /*1cdf0*/  LDG.E.64 R6, desc[UR6][R6.64] ;  /* 0x0000000606067981 */ /* 0x000f22000c1e1b00 */
[----:B---3--:R-:W-:-:S08]  /*1ce00*/  DADD R4, R2, -0.5 ;  /* 0xbfe0000002047429 */ /* 0x008fd00000000000 */
[----:B----4-:R-:W-:-:S08]  /*1ce10*/  DFMA R4, R4, R4, R6 ;  /* 0x000000040404722b */ /* 0x010fd00000000006 */
[----:B------:R-:W-:-:S08]  /*1ce20*/  DADD R4, R4, -1 ;  /* 0xbff0000004047429 */ /* 0x000fd00000000000 */
[----:B------:R-:W-:-:S08]  /*1ce30*/  DMUL R4, R4, R4 ;  /* 0x0000000404047228 */ /* 0x000fd00000000000 */
[----:B------:R-:W-:-:S11]  /*1ce40*/  DFMA R26, R4, 2, R26 ;  /* 0x40000000041a782b */ /* 0x000fd6000000001a */
.L_x_578:
[----:B------:R-:W-:-:S11]  /*1ce50*/  DADD R26, R26, 1 ;  /* 0x3ff000001a1a7429 */ /* 0x000fd60000000000 */
.L_x_575:
[----:B0-----:R-:W0:Y:S01]  /*1ce60*/  LDC.64 R4, c[0x0][0x3f8] ;  /* 0x0000fe00ff047b82 */ /* 0x001e220000000a00 */
[----:B------:R-:W-:-:S04]  /*1ce70*/  IMAD R3, R0, R14, RZ ;  /* 0x0000000e00037224 */ /* 0x000fc800078e02ff */
        /* <DEDUP_REMOVED lines=12> */
[----:B------:R-:W-:Y:S01]  /*1cf40*/  FSETP.GEU.AND P1, PT, |R5|, 6.5827683646048100446e-37, PT ;  /* 0x036000000500780b */ /* 0x000fe20003f2e200 */
[----:B------:R-:W-:Y:S02]  /*1cf50*/  IMAD.MOV.U32 R28, RZ, RZ, R4 ;  /* 0x000000ffff1c7224 */ /* 0x000fe400078e0004 */
[----:B------:R-:W-:-:S03]  /*1cf60*/  IMAD.MOV.U32 R29, RZ, RZ, R5 ;  /* 0x000000ffff1d7224 */ /* 0x000fc600078e0005 */
        /* <DEDUP_REMOVED lines=10> */
.L_x_582:
[----:B------:R-:W-:Y:S05]  /*1d010*/  BSYNC.RECONVERGENT B1 ;  /* 0x0000000000017941 */ /* 0x000fea0003800200 */
.L_x_581:
        /* <DEDUP_REMOVED lines=37> */
.L_x_584:
[----:B------:R-:W-:Y:S05]  /*1d270*/  BSYNC.RECONVERGENT B2 ;  /* 0x0000000000027941 */ /* 0x000fea0003800200 */
.L_x_583:
        /* <DEDUP_REMOVED lines=37> */
.L_x_585:
        /* <DEDUP_REMOVED lines=14> */
.L_x_587:
[----:B------:R-:W-:Y:S05]  /*1d5b0*/  BSYNC.RECONVERGENT B0 ;  /* 0x0000000000007941 */ /* 0x000fea0003800200 */
.L_x_586:
[----:B------:R-:W-:Y:S01]  /*1d5c0*/  UMOV UR4, 0xcccccccd ;  /* 0xcccccccd00047882 */ /* 0x000fe20000000000 */
[----:B------:R-:W-:Y:S01]  /*1d5d0*/  UMOV UR5, 0x3fdccccc ;  /* 0x3fdccccc00057882 */ /* 0x000fe20000000000 */
[----:B------:R-:W-:Y:S01]  /*1d5e0*/  DSETP.NEU.AND P0, PT, R16, 1, PT ;  /* 0x3ff000001000742a */ /* 0x000fe20003f0d000 */
[----:B------:R-:W-:Y:S01]  /*1d5f0*/  BSSY.RECONVERGENT B0, `(.L_x_588) ;  /* 0x000000d000007945 */ /* 0x000fe20003800200 */
[----:B------:R-:W-:Y:S01]  /*1d600*/  DMUL R4, R4, UR4 ;  /* 0x0000000404047c28 */ /* 0x000fe20008000000 */
[----:B------:R-:W-:Y:S01]  /*1d610*/  UMOV UR5, 0x3ff0cccc ;  /* 0x3ff0cccc00057882 */ /* 0x000fe20000000000 */
[----:B------:R-:W-:Y:S02]  /*1d620*/  DADD R6, -RZ, |R16| ;  /* 0x00000000ff067229 */ /* 0x000fe40000000510 */
[----:B------:R-:W-:-:S06]  /*1d630*/  DADD R18, R24, -UR4 ;  /* 0x8000000418127e29 */ /* 0x000fcc0008000000 */
[----:B------:R-:W-:Y:S01]  /*1d640*/  FSEL R2, R4, -107374184, P0 ;  /* 0xcccccccd04027808 */ /* 0x000fe20000000000 */
[----:B------:R-:W-:Y:S01]  /*1d650*/  IMAD.MOV.U32 R4, RZ, RZ, RZ ;  /* 0x000000ffff047224 */ /* 0x000fe200078e00ff */
[----:B------:R-:W-:Y:S01]  /*1d660*/  FSEL R3, R5, 1.7249999046325683594, P0 ;  /* 0x3fdccccc05037808 */ /* 0x000fe20000000000 */
[----:B------:R-:W-:-:S05]  /*1d670*/  IMAD.MOV.U32 R5, RZ, RZ, R7 ;  /* 0x000000ffff057224 */ /* 0x000fca00078e0007 */
[----:B------:R-:W-:Y:S01]  /*1d680*/  DADD R18, R18, -R2 ;  /* 0x0000000012127229 */ /* 0x000fe20000000802 */
[----:B------:R-:W-:Y:S01]  /*1d690*/  IMAD.MOV.U32 R3, RZ, RZ, 0x40000000 ;  /* 0x40000000ff037424 */ /* 0x000fe200078e00ff */
[----:B------:R-:W-:-:S09]  /*1d6a0*/  MOV R2, 0x1d6c0 ;  /* 0x0001d6c000027802 */ /* 0x000fd20000000f00 */
[----:B------:R-:W-:Y:S05]  /*1d6b0*/  CALL.REL.NOINC `($differential_mutation$__internal_accurate_pow) ;  /* 0x000000ec001c7944 */ /* 0x000fea0003c00000 */
[----:B------:R-:W-:Y:S05]  /*1d6c0*/  BSYNC.RECONVERGENT B0 ;  /* 0x0000000000007941 */ /* 0x000fea0003800200 */
.L_x_588:
[----:B------:R-:W-:Y:S01]  /*1d6d0*/  DADD R6, R16, 2 ;  /* 0x4000000010067429 */ /* 0x000fe20000000000 */
[----:B------:R-:W-:Y:S01]  /*1d6e0*/  BSSY.RECONVERGENT B0, `(.L_x_589) ;  /* 0x000000c000007945 */ /* 0x000fe20003800200 */
[----:B------:R-:W-:Y:S01]  /*1d6f0*/  IMAD.MOV.U32 R5, RZ, RZ, R3 ;  /* 0x000000ffff057224 */ /* 0x000fe200078e0003 */
[----:B------:R-:W-:-:S07]  /*1d700*/  @!P2 CS2R R4, SRZ ;  /* 0x000000000004a805 */ /* 0x000fce000001ff00 */
[----:B------:R-:W-:-:S04]  /*1d710*/  LOP3.LUT R6, R7, 0x7ff00000, RZ, 0xc0, !PT ;  /* 0x7ff0000007067812 */ /* 0x000fc800078ec0ff */
[----:B------:R-:W-:-:S13]  /*1d720*/  ISETP.NE.AND P0, PT, R6, 0x7ff00000, PT ;  /* 0x7ff000000600780c */ /* 0x000fda0003f05270 */
[----:B------:R-:W-:Y:S05]  /*1d730*/  @P0 BRA `(.L_x_590) ;  /* 0x0000000000180947 */ /* 0x000fea0003800000 */
[----:B------:R-:W-:-:S14]  /*1d740*/  DSETP.NAN.AND P0, PT, R16, R16, PT ;  /* 0x000000101000722a */ /* 0x000fdc0003f08000 */
[----:B------:R-:W-:Y:S01]  /*1d750*/  @P0 DADD R4, R16, 2 ;  /* 0x4000000010040429 */ /* 0x000fe20000000000 */
[----:B------:R-:W-:Y:S10]  /*1d760*/  @P0 BRA `(.L_x_590) ;  /* 0x00000000000c0947 */ /* 0x000ff40003800000 */
[----:B------:R-:W-:-:S14]  /*1d770*/  DSETP.NEU.AND P0, PT, |R16|, +INF , PT ;  /* 0x7ff000001000742a */ /* 0x000fdc0003f0d200 */
[----:B------:R-:W-:Y:S02]  /*1d780*/  @!P0 IMAD.MOV.U32 R4, RZ, RZ, 0x0 ;  /* 0x00000000ff048424 */ /* 0x000fe400078e00ff */
[----:B------:R-:W-:-:S07]  /*1d790*/  @!P0 IMAD.MOV.U32 R5, RZ, RZ, 0x7ff00000 ;  /* 0x7ff00000ff058424 */ /* 0x000fce00078e00ff */
.L_x_590:
[----:B------:R-:W-:Y:S05]  /*1d7a0*/  BSYNC.RECONVERGENT B0 ;  /* 0x0000000000007941 */ /* 0x000fea0003800200 */
.L_x_589:
[----:B------:R-:W-:Y:S01]  /*1d7b0*/  UMOV UR4, 0x33333333 ;  /* 0x3333333300047882 */ /* 0x000fe20000000000 */
[----:B------:R-:W-:Y:S01]  /*1d7c0*/  UMOV UR5, 0x3fd33333 ;  /* 0x3fd3333300057882 */ /* 0x000fe20000000000 */
[----:B------:R-:W-:Y:S01]  /*1d7d0*/  UMOV UR8, 0x33333333 ;  /* 0x3333333300087882 */ /* 0x000fe20000000000 */
[----:B------:R-:W-:Y:S01]  /*1d7e0*/  UMOV UR9, 0x3feb3333 ;  /* 0x3feb333300097882 */ /* 0x000fe20000000000 */
[----:B------:R-:W-:Y:S02]  /*1d7f0*/  DMUL R4, R4, UR4 ;  /* 0x0000000404047c28 */ /* 0x000fe40008000000 */
[----:B------:R-:W-:Y:S02]  /*1d800*/  DADD R2, -R26, UR8 ;  /* 0x000000081a027e29 */ /* 0x000fe40008000100 */
[----:B------:R-:W-:-:S06]  /*1d810*/  DSETP.NEU.AND P0, PT, R16, 1, PT ;  /* 0x3ff000001000742a */ /* 0x000fcc0003f0d000 */
[----:B------:R-:W-:Y:S01]  /*1d820*/  DADD R2, -R28, R2 ;  /* 0x000000001c027229 */ /* 0x000fe20000000102 */
[----:B------:R-:W-:Y:S02]  /*1d830*/  FSEL R4, R4, 4.172325063223070174e-08, P0 ;  /* 0x3333333304047808 */ /* 0x000fe40000000000 */
[----:B------:R-:W-:Y:S01]  /*1d840*/  FSEL R5, R5, 1.6499999761581420898, P0 ;  /* 0x3fd3333305057808 */ /* 0x000fe20000000000 */
[----:B------:R-:W-:-:S05]  /*1d850*/  DSETP.GT.AND P0, PT, R18, RZ, PT ;  /* 0x000000ff1200722a */ /* 0x000fca0003f04000 */
[----:B------:R-:W-:-:S08]  /*1d860*/  DADD R4, R2, R4 ;  /* 0x0000000002047229 */ /* 0x000fd00000000004 */
[----:B------:R-:W-:Y:S02]  /*1d870*/  DSETP.GT.AND P1, PT, R4, RZ, PT ;  /* 0x000000ff0400722a */ /* 0x000fe40003f24000 */
[--C-:B------:R-:W-:Y:S02]  /*1d880*/  @P0 DADD R28, R28, R18.reuse ;  /* 0x000000001c1c0229 */ /* 0x100fe40000000012 */
[----:B------:R-:W-:-:S05]  /*1d890*/  @P0 DADD R26, R26, R18 ;  /* 0x000000001a1a0229 */ /* 0x000fca0000000012 */
[----:B------:R1:W-:Y:S04]  /*1d8a0*/  @P0 STG.E.64 desc[UR6][R10.64], R28 ;  /* 0x0000001c0a000986 */ /* 0x0003e8000c101b06 */
[----:B------:R1:W-:Y:S01]  /*1d8b0*/  @P0 STG.E.64 desc[UR6][R10.64+0x8], R26 ;  /* 0x0000081a0a000986 */ /* 0x0003e2000c101b06 */
[C---:B------:R-:W-:Y:S02]  /*1d8c0*/  @P1 DADD R2, R4.reuse, R28 ;  /* 0x0000000004021229 */ /* 0x040fe4000000001c */
[----:B------:R-:W-:-:S05]  /*1d8d0*/  @P1 DADD R4, R4, R26 ;  /* 0x0000000004041229 */ /* 0x000fca000000001a */
[----:B------:R1:W-:Y:S04]  /*1d8e0*/  @P1 STG.E.64 desc[UR6][R10.64], R2 ;  /* 0x000000020a001986 */ /* 0x0003e8000c101b06 */
[----:B------:R1:W-:Y:S02]  /*1d8f0*/  @P1 STG.E.64 desc[UR6][R10.64+0x8], R4 ;  /* 0x000008040a001986 */ /* 0x0003e4000c101b06 */
.L_x_574:
[----:B-1----:R-:W1:Y:S02]  /*1d900*/  LDC.64 R2, c[0x0][0x380] ;  /* 0x0000e000ff027b82 */ /* 0x002e640000000a00 */
[----:B-1----:R-:W5:Y:S02]  /*1d910*/  LDG.E R2, desc[UR6][R2.64] ;  /* 0x0000000602027981 */ /* 0x002f64000c1e1900 */
[----:B-----5:R-:W-:-:S13]  /*1d920*/  ISETP.NE.AND P0, PT, R2, 0x22, PT ;  /* 0x000000220200780c */ /* 0x020fda0003f05270 */
[----:B------:R-:W-:Y:S05]  /*1d930*/  @P0 BRA `(.L_x_591) ;  /* 0x0000001400040947 */ /* 0x000fea0003800000 */
[----:B------:R-:W2:Y:S02]  /*1d940*/  LDC.64 R2, c[0x0][0x3a8] ;  /* 0x0000ea00ff027b82 */ /* 0x000ea40000000a00 */
[----:B--2---:R-:W2:Y:S01]  /*1d950*/  LDG.E R21, desc[UR6][R2.64] ;  /* 0x0000000602157981 */ /* 0x004ea2000c1e1900 */
[----:B------:R-:W-:Y:S02]  /*1d960*/  HFMA2 R24, -RZ, RZ, 0, 0 ;  /* 0x00000000ff187431 */ /* 0x000fe400000001ff */
[----:B------:R-:W-:Y:S01]  /*1d970*/  IMAD.MOV.U32 R25, RZ, RZ, 0x3ff00000 ;  /* 0x3ff00000ff197424 */ /* 0x000fe200078e00ff */
[----:B--2---:R-:W-:-:S13]  /*1d980*/  ISETP.GE.AND P0, PT, R21, 0x3, PT ;  /* 0x000000031500780c */ /* 0x004fda0003f06270 */
[----:B------:R-:W-:Y:S05]  /*1d990*/  @!P0 BRA `(.L_x_592) ;  /* 0x0000000800588947 */ /* 0x000fea0003800000 */
[C---:B------:R-:W-:Y:S01]  /*1d9a0*/  VIADD R19, R21.reuse, 0xfffffffd ;  /* 0xfffffffd15137836 */ /* 0x040fe20000000000 */
[----:B------:R-:W-:Y:S01]  /*1d9b0*/  CS2R R24, SRZ ;  /* 0x0000000000187805 */ /* 0x000fe2000001ff00 */
[C---:B---34-:R-:W-:Y:S01]  /*1d9c0*/  IMAD.SHL.U32 R26, R21.reuse, 0x2, RZ ;  /* 0x00000002151a7824 */ /* 0x058fe200078e00ff */
[----:B------:R-:W-:Y:S01]  /*1d9d0*/  UMOV UR4, 0x2 ;  /* 0x0000000200047882 */ /* 0x000fe20000000000 */
[----:B------:R-:W1:Y:S01]  /*1d9e0*/  I2F.F64.U32 R28, R19 ;  /* 0x00000013001c7312 */ /* 0x000e620000201800 */
[----:B------:R-:W-:-:S07]  /*1d9f0*/  IMAD R20, R21, R14, RZ ;  /* 0x0000000e15147224 */ /* 0x000fce00078e02ff */
        /* <DEDUP_REMOVED lines=10> */
.L_x_599:
[----:B------:R-:W0:Y:S01]  /*1daa0*/  LDC.64 R30, c[0x0][0x3f8] ;  /* 0x0000fe00ff1e7b82 */ /* 0x000e220000000a00 */
[----:B------:R-:W-:-:S04]  /*1dab0*/  VIADD R3, R20, UR4 ;  /* 0x0000000414037c36 */ /* 0x000fc80008000000 */
[----:B0-----:R-:W-:-:S06]  /*1dac0*/  IMAD.WIDE.U32 R30, R3, 0x8, R30 ;  /* 0x00000008031e7825 */ /* 0x001fcc00078e001e */
[----:B------:R-:W2:Y:S01]  /*1dad0*/  LDG.E.64 R30, desc[UR6][R30.64] ;  /* 0x000000061e1e7981 */ /* 0x000ea2000c1e1b00 */
[----:B------:R-:W-:Y:S01]  /*1dae0*/  ISETP.NE.U32.AND P3, PT, R15, RZ, PT ;  /* 0x000000ff0f00720c */ /* 0x000fe20003f65070 */
[----:B------:R-:W-:Y:S01]  /*1daf0*/  BSSY.RECONVERGENT B0, `(.L_x_593) ;  /* 0x0000009000007945 */ /* 0x000fe20003800200 */
[----:B------:R-:W-:Y:S02]  /*1db00*/  ISETP.GE.AND P2, PT, R29, RZ, PT ;  /* 0x000000ff1d00720c */ /* 0x000fe40003f46270 */
[----:B------:R-:W-:Y:S02]  /*1db10*/  ISETP.NE.AND.EX P3, PT, R0, -0x80000000, PT, P3 ;  /* 0x800000000000780c */ /* 0x000fe40003f65330 */
[----:B------:R-:W-:Y:S02]  /*1db20*/  MOV R3, R29 ;  /* 0x0000001d00037202 */ /* 0x000fe40000000f00 */
[----:B------:R-:W-:Y:S01]  /*1db30*/  MOV R2, 0x1db80 ;  /* 0x0001db8000027802 */ /* 0x000fe20000000f00 */
[----:B--2---:R-:W-:-:S10]  /*1db40*/  DADD R4, -RZ, |R30| ;  /* 0x00000000ff047229 */ /* 0x004fd4000000051e */
[----:B------:R-:W-:Y:S02]  /*1db50*/  IMAD.MOV.U32 R6, RZ, RZ, R4 ;  /* 0x000000ffff067224 */ /* 0x000fe400078e0004 */
[----:B------:R-:W-:-:S07]  /*1db60*/  IMAD.MOV.U32 R4, RZ, RZ, R28 ;  /* 0x000000ffff047224 */ /* 0x000fce00078e001c */
[----:B------:R-:W-:Y:S05]  /*1db70*/  CALL.REL.NOINC `($differential_mutation$__internal_accurate_pow) ;  /* 0x000000e400ec7944 */ /* 0x000fea0003c00000 */
[----:B------:R-:W-:Y:S05]  /*1db80*/  BSYNC.RECONVERGENT B0 ;  /* 0x0000000000007941 */ /* 0x000fea0003800200 */
.L_x_593:
        /* <DEDUP_REMOVED lines=29> */
[----:B------:R-:W-:Y:S01]  /*1dd60*/  @!P1 ISETP.NE.AND P0, PT, R17, 0x3fe00000, PT ;  /* 0x3fe000001100980c */ /* 0x000fe20003f05270 */
[----:B------:R-:W-:-:S03]  /*1dd70*/  @!P1 IMAD.MOV.U32 R4, RZ, RZ, RZ ;  /* 0x000000ffff049224 */ /* 0x000fc600078e00ff */
[----:B------:R-:W-:-:S04]  /*1dd80*/  @!P1 SEL R7, R16, R18, P0 ;  /* 0x0000001210079207 */ /* 0x000fc80000000000 */
[----:B------:R-:W-:-:S07]  /*1dd90*/  @!P1 SEL R5, R7, R18, P3 ;  /* 0x0000001207059207 */ /* 0x000fce0001800000 */
.L_x_595:
[----:B------:R-:W-:Y:S05]  /*1dda0*/  BSYNC.RECONVERGENT B0 ;  /* 0x0000000000007941 */ /* 0x000fea0003800200 */
.L_x_594:
        /* <DEDUP_REMOVED lines=16> */
.L_x_596:
        /* <DEDUP_REMOVED lines=16> */
[----:B------:R-:W-:Y:S01]  /*1dfb0*/  MOV R8, 0xfca213ea ;  /* 0xfca213ea00087802 */ /* 0x000fe20000000f00 */
[----:B------:R-:W-:Y:S01]  /*1dfc0*/  IMAD.MOV.U32 R9, RZ, RZ, 0x3e928af3 ;  /* 0x3e928af3ff097424 */ /* 0x000fe200078e00ff */
[----:B------:R-:W-:-:S05]  /*1dfd0*/  UMOV UR9, 0x3e5ade15 ;  /* 0x3e5ade1500097882 */ /* 0x000fca0000000000 */
        /* <DEDUP_REMOVED lines=43> */
.L_x_598:
[----:B------:R-:W-:Y:S05]  /*1e290*/  BSYNC.RECONVERGENT B0 ;  /* 0x0000000000007941 */ /* 0x000fea0003800200 */
.L_x_597:
[----:B------:R-:W-:Y:S01]  /*1e2a0*/  UIADD3 UR4, UPT, UPT, UR4, 0x1, URZ ;  /* 0x0000000104047890 */ /* 0x000fe2000fffe0ff */
[----:B------:R-:W-:-:S05]  /*1e2b0*/  DADD R6, -R6, 1 ;  /* 0x3ff0000006067429 */ /* 0x000fca0000000100 */
[----:B------:R-:W-:-:S03]  /*1e2c0*/  ISETP.NE.AND P0, PT, R21, UR4, PT ;  /* 0x0000000415007c0c */ /* 0x000fc6000bf05270 */
[----:B------:R-:W-:-:S10]  /*1e2d0*/  DADD R24, R6, R24 ;  /* 0x0000000006187229 */ /* 0x000fd40000000018 */
[----:B------:R-:W-:Y:S05]  /*1e2e0*/  @P0 BRA `(.L_x_599) ;  /* 0xfffffff400ec0947 */ /* 0x000fea000383ffff */
[----:B------:R-:W-:-:S11]  /*1e2f0*/  DADD R24, R24, 1 ;  /* 0x3ff0000018187429 */ /* 0x000fd60000000000 */
.L_x_592:
[----:B------:R-:W1:Y:S01]  /*1e300*/  LDC.64 R2, c[0x0][0x3f8] ;  /* 0x0000fe00ff027b82 */ /* 0x000e620000000a00 */
[----:B0-----:R-:W-:-:S04]  /*1e310*/  IMAD R5, R21, R14, RZ ;  /* 0x0000000e15057224 */ /* 0x001fc800078e02ff */
[----:B-1----:R-:W-:-:S05]  /*1e320*/  IMAD.WIDE R4, R5, 0x8, R2 ;  /* 0x0000000805047825 */ /* 0x002fca00078e0202 */
[----:B---34-:R-:W2:Y:S04]  /*1e330*/  LDG.E.64 R6, desc[UR6][R4.64] ;  /* 0x0000000604067981 */ /* 0x018ea8000c1e1b00 */
[----:B------:R-:W3:Y:S01]  /*1e340*/  LDG.E.64 R8, desc[UR6][R4.64+0x8] ;  /* 0x0000080604087981 */ /* 0x000ee2000c1e1b00 */
[----:B------:R-:W0:Y:S01]  /*1e350*/  LDC.64 R18, c[0x0][0x3a8] ;  /* 0x0000ea00ff127b82 */ /* 0x000e220000000a00 */
[----:B--2---:R-:W-:Y:S02]  /*1e360*/  DADD R6, -R6, 1 ;  /* 0x3ff0000006067429 */ /* 0x004fe40000000100 */
[----:B---3--:R-:W-:-:S06]  /*1e370*/  DADD R8, -R8, 1 ;  /* 0x3ff0000008087429 */ /* 0x008fcc0000000100 */
[----:B------:R-:W-:-:S08]  /*1e380*/  DMUL R6, R6, R24 ;  /* 0x0000001806067228 */ /* 0x000fd00000000000 */
[----:B------:R-:W-:-:S07]  /*1e390*/  DMUL R28, R6, R8 ;  /* 0x00000008061c7228 */ /* 0x000fce0000000000 */
[----:B------:R1:W-:Y:S04]  /*1e3a0*/  STG.E.64 desc[UR6][R12.64], R28 ;  /* 0x0000001c0c007986 */ /* 0x0003e8000c101b06 */
[----:B0-----:R-:W2:Y:S02]  /*1e3b0*/  LDG.E R7, desc[UR6][R18.64] ;  /* 0x0000000612077981 */ /* 0x001ea4000c1e1900 */
[----:B--2---:R-:W-:-:S04]  /*1e3c0*/  IMAD R7, R7, R14, RZ ;  /* 0x0000000e07077224 */ /* 0x004fc800078e02ff */
[----:B------:R-:W-:-:S05]  /*1e3d0*/  IMAD.WIDE R6, R7, 0x8, R2 ;  /* 0x0000000807067825 */ /* 0x000fca00078e0202 */
[----:B------:R-:W2:Y:S04]  /*1e3e0*/  LDG.E.64 R8, desc[UR6][R6.64+0x8] ;  /* 0x0000080606087981 */ /* 0x000ea8000c1e1b00 */
[----:B------:R-:W3:Y:S01]  /*1e3f0*/  LDG.E.64 R4, desc[UR6][R6.64] ;  /* 0x0000000606047981 */ /* 0x000ee2000c1e1b00 */
[----:B--2---:R-:W-:Y:S02]  /*1e400*/  DMUL R8, R8, R24 ;  /* 0x0000001808087228 */ /* 0x004fe40000000000 */
[----:B---3--:R-:W-:-:S08]  /*1e410*/  DADD R4, -R4, 1 ;  /* 0x3ff0000004047429 */ /* 0x008fd00000000100 */
[----:B------:R-:W-:-:S07]  /*1e420*/  DMUL R26, R8, R4 ;  /* 0x00000004081a7228 */ /* 0x000fce0000000000 */
[----:B------:R1:W-:Y:S04]  /*1e430*/  STG.E.64 desc[UR6][R12.64+0x8], R26 ;  /* 0x0000081a0c007986 */ /* 0x0003e8000c101b06 */
[----:B------:R-:W2:Y:S02]  /*1e440*/  LDG.E R5, desc[UR6][R18.64] ;  /* 0x0000000612057981 */ /* 0x000ea4000c1e1900 */
[----:B--2---:R-:W-:-:S04]  /*1e450*/  IMAD R5, R5, R14, RZ ;  /* 0x0000000e05057224 */ /* 0x004fc800078e02ff */
[----:B------:R-:W-:-:S06]  /*1e460*/  IMAD.WIDE R8, R5, 0x8, R2 ;  /* 0x0000000805087825 */ /* 0x000fcc00078e0202 */
[----:B------:R-:W2:Y:S01]  /*1e470*/  LDG.E.64 R8, desc[UR6][R8.64] ;  /* 0x0000000608087981 */ /* 0x000ea2000c1e1b00 */
[----:B------:R-:W-:Y:S01]  /*1e480*/  BSSY.RECONVERGENT B0, `(.L_x_600) ;  /* 0x000000b000007945 */ /* 0x000fe20003800200 */
[----:B------:R-:W-:Y:S01]  /*1e490*/  IMAD.MOV.U32 R3, RZ, RZ, 0x3ff00000 ;  /* 0x3ff00000ff037424 */ /* 0x000fe200078e00ff */
[----:B------:R-:W-:Y:S01]  /*1e4a0*/  MOV R2, 0x1e530 ;  /* 0x0001e53000027802 */ /* 0x000fe20000000f00 */
[----:B--2---:R-:W-:-:S07]  /*1e4b0*/  DMUL R24, R8, R24 ;  /* 0x0000001808187228 */ /* 0x004fce0000000000 */
[----:B------:R1:W-:Y:S01]  /*1e4c0*/  STG.E.64 desc[UR6][R12.64+0x10], R24 ;  /* 0x000010180c007986 */ /* 0x0003e2000c101b06 */
[----:B------:R-:W-:-:S08]  /*1e4d0*/  DADD R16, -R28, R24 ;  /* 0x000000001c107229 */ /* 0x000fd00000000118 */
[----:B------:R-:W-:-:S08]  /*1e4e0*/  DADD R16, -R26, R16 ;  /* 0x000000001a107229 */ /* 0x000fd00000000110 */
[----:B------:R-:W-:-:S10]  /*1e4f0*/  DADD R4, -RZ, |R16| ;  /* 0x00000000ff047229 */ /* 0x000fd40000000510 */
[----:B------:R-:W-:Y:S01]  /*1e500*/  IMAD.MOV.U32 R6, RZ, RZ, R4 ;  /* 0x000000ffff067224 */ /* 0x000fe200078e0004 */
[----:B-1----:R-:W-:-:S07]  /*1e510*/  MOV R4, RZ ;  /* 0x000000ff00047202 */ /* 0x002fce0000000f00 */
[----:B------:R-:W-:Y:S05]  /*1e520*/  CALL.REL.NOINC `($differential_mutation$__internal_accurate_pow) ;  /* 0x000000dc00807944 */ /* 0x000fea0003c00000 */
[----:B------:R-:W-:Y:S05]  /*1e530*/  BSYNC.RECONVERGENT B0 ;  /* 0x0000000000007941 */ /* 0x000fea0003800200 */
.L_x_600:
        /* <DEDUP_REMOVED lines=20> */
.L_x_602:
[----:B------:R-:W-:Y:S05]  /*1e680*/  BSYNC.RECONVERGENT B0 ;  /* 0x0000000000007941 */ /* 0x000fea0003800200 */
.L_x_601:
[----:B------:R-:W-:Y:S01]  /*1e690*/  UMOV UR4, 0x2955385e ;  /* 0x2955385e00047882 */ /* 0x000fe20000000000 */
[----:B------:R-:W-:Y:S01]  /*1e6a0*/  UMOV UR5, 0x401f6a7a ;  /* 0x401f6a7a00057882 */ /* 0x000fe20000000000 */
[----:B------:R-:W-:Y:S01]  /*1e6b0*/  DSETP.NEU.AND P0, PT, R16, 1, PT ;  /* 0x3ff000001000742a */ /* 0x000fe20003f0d000 */
[----:B------:R-:W-:Y:S01]  /*1e6c0*/  BSSY.RECONVERGENT B2, `(.L_x_603) ;  /* 0x000001d000027945 */ /* 0x000fe20003800200 */
[----:B------:R-:W-:-:S10]  /*1e6d0*/  DMUL R4, R4, UR4 ;  /* 0x0000000404047c28 */ /* 0x000fd40008000000 */
[----:B------:R-:W-:Y:S02]  /*1e6e0*/  FSEL R6, R4, 4.7344391590747186838e-14, P0 ;  /* 0x2955385e04067808 */ /* 0x000fe40000000000 */
[----:B------:R-:W-:-:S06]  /*1e6f0*/  FSEL R7, R5, 2.4908738136291503906, P0 ;  /* 0x401f6a7a05077808 */ /* 0x000fcc0000000000 */
        /* <DEDUP_REMOVED lines=25> */
.L_x_604:
[----:B------:R-:W-:Y:S05]  /*1e890*/  BSYNC.RECONVERGENT B2 ;  /* 0x0000000000027941 */ /* 0x000fea0003800200 */
.L_x_603:
        /* <DEDUP_REMOVED lines=37> */
.L_x_605:
[C---:B------:R-:W-:Y:S01]  /*1eaf0*/  DADD R6, R16.reuse, 8 ;  /* 0x4020000010067429 */ /* 0x040fe20000000000 */
[----:B------:R-:W-:Y:S01]  /*1eb00*/  BSSY.RECONVERGENT B0, `(.L_x_606) ;  /* 0x000000f000007945 */ /* 0x000fe20003800200 */
[----:B------:R-:W-:Y:S01]  /*1eb10*/  DSETP.NEU.AND P0, PT, R16, RZ, PT ;  /* 0x000000ff1000722a */ /* 0x000fe20003f0d000 */
[----:B------:R-:W-:Y:S01]  /*1eb20*/  MOV R5, R3 ;  /* 0x0000000300057202 */ /* 0x000fe20000000f00 */
[----:B------:R-:W-:Y:S02]  /*1eb30*/  IMAD.MOV.U32 R2, RZ, RZ, -0x66666666 ;  /* 0x9999999aff027424 */ /* 0x000fe400078e00ff */
[----:B------:R-:W-:-:S04]  /*1eb40*/  IMAD.MOV.U32 R3, RZ, RZ, 0x3fd99999 ;  /* 0x3fd99999ff037424 */ /* 0x000fc800078e00ff */
        /* <DEDUP_REMOVED lines=10> */
.L_x_607:
[----:B------:R-:W-:Y:S05]  /*1ebf0*/  BSYNC.RECONVERGENT B0 ;  /* 0x0000000000007941 */ /* 0x000fea0003800200 */
.L_x_606:
[----:B------:R-:W-:Y:S01]  /*1ec00*/  DFMA R4, R4, -R2, 1 ;  /* 0x3ff000000404742b */ /* 0x000fe20000000802 */
[----:B------:R-:W-:Y:S01]  /*1ec10*/  BSSY.RECONVERGENT B0, `(.L_x_591) ;  /* 0x0000013000007945 */ /* 0x000fe20003800200 */
[----:B------:R-:W-:-:S08]  /*1ec20*/  DSETP.NEU.AND P0, PT, R16, 1, PT ;  /* 0x3ff000001000742a */ /* 0x000fd00003f0d000 */
[----:B------:R-:W-:Y:S02]  /*1ec30*/  FSEL R2, R4, 4.172325063223070174e-08, P0 ;  /* 0x3333333304027808 */ /* 0x000fe40000000000 */
[----:B------:R-:W-:-:S06]  /*1ec40*/  FSEL R3, R5, 1.7749999761581420898, P0 ;  /* 0x3fe3333305037808 */ /* 0x000fcc0000000000 */
[----:B------:R-:W-:-:S08]  /*1ec50*/  DADD R2, R28, R2 ;  /* 0x000000001c027229 */ /* 0x000fd00000000002 */
[----:B------:R-:W-:-:S08]  /*1ec60*/  DADD R2, R26, R2 ;  /* 0x000000001a027229 */ /* 0x000fd00000000002 */
[----:B------:R-:W-:-:S08]  /*1ec70*/  DADD R8, R24, R2 ;  /* 0x0000000018087229 */ /* 0x000fd00000000002 */
        /* <DEDUP_REMOVED lines=9> */
[----:B------:R-:W2:Y:S02]  /*1ed10*/  LDG.E.64 R6, desc[UR6][R16.64] ;  /* 0x0000000610067981 */ /* 0x000ea4000c1e1b00 */
[----:B--2---:R-:W-:-:S07]  /*1ed20*/  DFMA R6, R8, R6, R24 ;  /* 0x000000060806722b */ /* 0x004fce0000000018 */
[----:B------:R0:W-:Y:S04]  /*1ed30*/  STG.E.64 desc[UR6][R12.64+0x10], R6 ;  /* 0x000010060c007986 */ /* 0x0001e8000c101b06 */
.L_x_608:
[----:B------:R-:W-:Y:S05]  /*1ed40*/  BSYNC.RECONVERGENT B0 ;  /* 0x0000000000007941 */ /* 0x000fea0003800200 */
.L_x_591:
[----:B0-----:R-:W0:Y:S02]  /*1ed50*/  LDC.64 R2, c[0x0][0x380] ;  /* 0x0000e000ff027b82 */ /* 0x001e240000000a00 */
[----:B0-----:R-:W5:Y:S02]  /*1ed60*/  LDG.E R2, desc[UR6][R2.64] ;  /* 0x0000000602027981 */ /* 0x001f64000c1e1900 */
[----:B-----5:R-:W-:-:S13]  /*1ed70*/  ISETP.NE.AND P0, PT, R2, 0x23, PT ;  /* 0x000000230200780c */ /* 0x020fda0003f05270 */
[----:B------:R-:W-:Y:S05]  /*1ed80*/  @P0 BRA `(.L_x_609) ;  /* 0x0000002c007c0947 */ /* 0x000fea0003800000 */
[----:B------:R-:W0:Y:S02]  /*1ed90*/  LDC.64 R2, c[0x0][0x3a8] ;  /* 0x0000ea00ff027b82 */ /* 0x000e240000000a00 */
[----:B0-----:R-:W5:Y:S01]  /*1eda0*/  LDG.E R19, desc[UR6][R2.64] ;  /* 0x0000000602137981 */ /* 0x001f62000c1e1900 */
[----:B--2---:R-:W-:Y:S02]  /*1edb0*/  IMAD.MOV.U32 R20, RZ, RZ, 0x0 ;  /* 0x00000000ff147424 */ /* 0x004fe400078e00ff */
[----:B------:R-:W-:Y:S01]  /*1edc0*/  IMAD.MOV.U32 R21, RZ, RZ, 0x3ff00000 ;  /* 0x3ff00000ff157424 */ /* 0x000fe200078e00ff */
[----:B-----5:R-:W-:-:S13]  /*1edd0*/  ISETP.GE.AND P0, PT, R19, 0x2, PT ;  /* 0x000000021300780c */ /* 0x020fda0003f06270 */
[----:B------:R-:W-:Y:S05]  /*1ede0*/  @!P0 BRA `(.L_x_610) ;  /* 0x0000000800588947 */ /* 0x000fea0003800000 */
[C---:B------:R-:W-:Y:S01]  /*1edf0*/  VIADD R17, R19.reuse, 0xfffffffe ;  /* 0xfffffffe13117836 */ /* 0x040fe20000000000 */
[----:B------:R-:W-:Y:S01]  /*1ee00*/  CS2R R20, SRZ ;  /* 0x0000000000147805 */ /* 0x000fe2000001ff00 */
[C---:B------:R-:W-:Y:S01]  /*1ee10*/  IMAD.SHL.U32 R24, R19.reuse, 0x2, RZ ;  /* 0x0000000213187824 */ /* 0x040fe200078e00ff */
[----:B------:R-:W-:Y:S01]  /*1ee20*/  UMOV UR4, 0x1 ;  /* 0x0000000100047882 */ /* 0x000fe20000000000 */
[----:B---34-:R-:W0:Y:S01]  /*1ee30*/  I2F.F64.U32 R26, R17 ;  /* 0x00000011001a7312 */ /* 0x018e220000201800 */
[----:B------:R-:W-:-:S07]  /*1ee40*/  IMAD R18, R19, R14, RZ ;  /* 0x0000000e13127224 */ /* 0x000fce00078e02ff */
[----:B------:R-:W1:Y:S01]  /*1ee50*/  I2F.F64.U32 R24, R24 ;  /* 0x0000001800187312 */ /* 0x000e620000201800 */
[--C-:B0-----:R-:W-:Y:S02]  /*1ee60*/  SHF.R.U32.HI R0, RZ, 0x14, R27.reuse ;  /* 0x00000014ff007819 */ /* 0x101fe4000001161b */
[C---:B------:R-:W-:Y:S02]  /*1ee70*/  ISETP.GE.AND P0, PT, R27.reuse, RZ, PT ;  /* 0x000000ff1b00720c */ /* 0x040fe40003f06270 */
[----:B------:R-:W-:Y:S02]  /*1ee80*/  LOP3.LUT R0, R0, 0x7ff, RZ, 0xc0, !PT ;  /* 0x000007ff00007812 */ /* 0x000fe400078ec0ff */
[----:B------:R-:W-:Y:S02]  /*1ee90*/  SEL R16, RZ, 0x7ff00000, !P0 ;  /* 0x7ff00000ff107807 */ /* 0x000fe40004000000 */
[----:B------:R-:W-:Y:S02]  /*1eea0*/  IADD3 R3, PT, PT, R0, -0x3f4, RZ ;  /* 0xfffffc0c00037810 */ /* 0x000fe40007ffe0ff */
[----:B------:R-:W-:Y:S01]  /*1eeb0*/  LOP3.LUT R15, R27, 0x7fffffff, RZ, 0xc0, !PT ;  /* 0x7fffffff1b0f7812 */ /* 0x000fe200078ec0ff */
[----:B------:R-:W-:Y:S01]  /*1eec0*/  VIADD R13, R16, 0x80000000 ;  /* 0x80000000100d7836 */ /* 0x000fe20000000000 */
[----:B------:R-:W-:-:S02]  /*1eed0*/  SHF.L.U64.HI R0, R26, R3, R27 ;  /* 0x000000031a007219 */ /* 0x000fc4000001021b */
[----:B-1----:R-:W-:-:S07]  /*1eee0*/  SHF.L.U32 R12, R26, R3, RZ ;  /* 0x000000031a0c7219 */ /* 0x002fce00000006ff */
.L_x_617:
        /* <DEDUP_REMOVED lines=15> */
.L_x_611:
[----:B------:R-:W0:Y:S01]  /*1efe0*/  MUFU.RCP64H R7, R25 ;  /* 0x0000001900077308 */ /* 0x000e220000001800 */
[----:B------:R-:W-:Y:S01]  /*1eff0*/  IMAD.MOV.U32 R6, RZ, RZ, 0x1 ;  /* 0x00000001ff067424 */ /* 0x000fe200078e00ff */
[----:B------:R-:W-:Y:S01]  /*1f000*/  DSETP.NEU.AND P0, PT, R28, RZ, PT ;  /* 0x000000ff1c00722a */ /* 0x000fe20003f0d000 */
[----:B------:R-:W-:Y:S01]  /*1f010*/  IMAD.MOV.U32 R2, RZ, RZ, R4 ;  /* 0x000000ffff027224 */ /* 0x000fe200078e0004 */
[C---:B------:R-:W-:Y:S01]  /*1f020*/  SEL R5, R29.reuse, RZ, !P3 ;  /* 0x000000ff1d057207 */ /* 0x040fe20005800000 */
[----:B------:R-:W-:Y:S01]  /*1f030*/  BSSY.RECONVERGENT B0, `(.L_x_612) ;  /* 0x000001c000007945 */ /* 0x000fe20003800200 */
[----:B------:R-:W-:Y:S02]  /*1f040*/  ISETP.LT.AND P3, PT, R29, RZ, !P3 ;  /* 0x000000ff1d00720c */ /* 0x000fe40005f61270 */
[----:B------:R-:W-:Y:S01]  /*1f050*/  @!P2 LOP3.LUT R5, R5, 0x7ff00000, RZ, 0xfc, !PT ;  /* 0x7ff000000505a812 */ /* 0x000fe200078efcff */
[----:B------:R-:W-:Y:S02]  /*1f060*/  DADD R32, -RZ, -R2 ;  /* 0x00000000ff207229 */ /* 0x000fe40000000902 */
[----:B0-----:R-:W-:-:S08]  /*1f070*/  DFMA R8, -R24, R6, 1 ;  /* 0x3ff000001808742b */ /* 0x001fd00000000106 */
[----:B------:R-:W-:Y:S02]  /*1f080*/  FSEL R4, R32, R4, P3 ;  /* 0x0000000420047208 */ /* 0x000fe40001800000 */
[----:B------:R-:W-:Y:S02]  /*1f090*/  @P0 FSEL R5, R33, R3, P3 ;  /* 0x0000000321050208 */ /* 0x000fe40001800000 */
[----:B------:R-:W-:Y:S01]  /*1f0a0*/  FSEL R4, R4, RZ, P0 ;  /* 0x000000ff04047208 */ /* 0x000fe20000000000 */
[----:B------:R-:W-:-:S08]  /*1f0b0*/  DFMA R8, R8, R8, R8 ;  /* 0x000000080808722b */ /* 0x000fd00000000008 */
[----:B------:R-:W-:Y:S02]  /*1f0c0*/  DFMA R6, R6, R8, R6 ;  /* 0x000000080606722b */ /* 0x000fe40000000006 */
[----:B------:R-:W0:Y:S06]  /*1f0d0*/  I2F.F64.U32 R8, UR4 ;  /* 0x0000000400087d12 */ /* 0x000e2c0008201800 */
[----:B------:R-:W-:-:S08]  /*1f0e0*/  DFMA R22, -R24, R6, 1 ;  /* 0x3ff000001816742b */ /* 0x000fd00000000106 */
[----:B------:R-:W-:Y:S02]  /*1f0f0*/  DFMA R6, R6, R22, R6 ;  /* 0x000000160606722b */ /* 0x000fe40000000006 */
[----:B------:R-:W-:-:S06]  /*1f100*/  DADD R22, R26, R28 ;  /* 0x000000001a167229 */ /* 0x000fcc000000001c */
[----:B0-----:R-:W-:-:S04]  /*1f110*/  DMUL R30, R8, R6 ;  /* 0x00000006081e7228 */ /* 0x001fc80000000000 */
[----:B------:R-:W-:-:S04]  /*1f120*/  LOP3.LUT R22, R23, 0x7ff00000, RZ, 0xc0, !PT ;  /* 0x7ff0000017167812 */ /* 0x000fc800078ec0ff */
[----:B------:R-:W-:Y:S01]  /*1f130*/  ISETP.NE.AND P1, PT, R22, 0x7ff00000, PT ;  /* 0x7ff000001600780c */ /* 0x000fe20003f25270 */
[----:B------:R-:W-:-:S08]  /*1f140*/  DFMA R34, -R24, R30, R8 ;  /* 0x0000001e1822722b */ /* 0x000fd00000000108 */
[----:B------:R-:W-:-:S04]  /*1f150*/  DFMA R2, R6, R34, R30 ;  /* 0x000000220602722b */ /* 0x000fc8000000001e */
[----:B------:R-:W-:Y:S07]  /*1f160*/  @P1 BRA `(.L_x_613) ;  /* 0x0000000000201947 */ /* 0x000fee0003800000 */
        /* <DEDUP_REMOVED lines=8> */
.L_x_613:
[----:B------:R-:W-:Y:S05]  /*1f1f0*/  BSYNC.RECONVERGENT B0 ;  /* 0x0000000000007941 */ /* 0x000fea0003800200 */
.L_x_612:
        /* <DEDUP_REMOVED lines=11> */
[----:B------:R-:W-:Y:S01]  /*1f2b0*/  MOV R5, R9 ;  /* 0x0000000900057202 */ /* 0x000fe20000000f00 */
[----:B------:R-:W-:Y:S01]  /*1f2c0*/  IMAD.MOV.U32 R2, RZ, RZ, R24 ;  /* 0x000000ffff027224 */ /* 0x000fe200078e0018 */
[----:B------:R-:W-:Y:S01]  /*1f2d0*/  MOV R4, 0x1f300 ;  /* 0x0001f30000047802 */ /* 0x000fe20000000f00 */
[----:B------:R-:W-:-:S07]  /*1f2e0*/  IMAD.MOV.U32 R3, RZ, RZ, R25 ;  /* 0x000000ffff037224 */ /* 0x000fce00078e0019 */
[----:B------:R-:W-:Y:S05]  /*1f2f0*/  CALL.REL.NOINC `($__internal_4_$__cuda_sm20_div_rn_f64_full) ;  /* 0x000000c400c87944 */ /* 0x000fea0003c00000 */
.L_x_614:
        /* <DEDUP_REMOVED lines=56> */
[----:B------:R-:W-:-:S04]  /*1f680*/  @!P1 SHF.R.S32.HI R5, RZ, 0x1, R5 ;  /* 0x00000001ff059819 */ /* 0x000fc80000011405 */
[----:B------:R-:W-:Y:S01]  /*1f690*/  @!P1 IADD3 R4, PT, PT, R4, -R5, RZ ;  /* 0x8000000504049210 */ /* 0x000fe20007ffe0ff */
[----:B------:R-:W-:-:S03]  /*1f6a0*/  @!P1 IMAD R3, R5, 0x100000, R9 ;  /* 0x0010000005039824 */ /* 0x000fc600078e0209 */
[----:B------:R-:W-:Y:S01]  /*1f6b0*/  @!P1 LEA R5, R4, 0x3ff00000, 0x14 ;  /* 0x3ff0000004059811 */ /* 0x000fe200078ea0ff */
[----:B------:R-:W-:-:S06]  /*1f6c0*/  @!P1 IMAD.MOV.U32 R4, RZ, RZ, RZ ;  /* 0x000000ffff049224 */ /* 0x000fcc00078e00ff */
[----:B------:R-:W-:-:S11]  /*1f6d0*/  @!P1 DMUL R6, R2, R4 ;  /* 0x0000000402069228 */ /* 0x000fd60000000000 */
.L_x_616:
[----:B------:R-:W-:Y:S05]  /*1f6e0*/  BSYNC.RECONVERGENT B0 ;  /* 0x0000000000007941 */ /* 0x000fea0003800200 */
.L_x_615:
[----:B------:R-:W-:Y:S01]  /*1f6f0*/  UIADD3 UR4, UPT, UPT, UR4, 0x1, URZ ;  /* 0x0000000104047890 */ /* 0x000fe2000fffe0ff */
[----:B------:R-:W-:-:S05]  /*1f700*/  DADD R6, -R6, 1 ;  /* 0x3ff0000006067429 */ /* 0x000fca0000000100 */
[----:B------:R-:W-:-:S03]  /*1f710*/  ISETP.NE.AND P0, PT, R19, UR4, PT ;  /* 0x0000000413007c0c */ /* 0x000fc6000bf05270 */
[----:B------:R-:W-:-:S10]  /*1f720*/  DADD R20, R6, R20 ;  /* 0x0000000006147229 */ /* 0x000fd40000000014 */
[----:B------:R-:W-:Y:S05]  /*1f730*/  @P0 BRA `(.L_x_617) ;  /* 0xfffffff400ec0947 */ /* 0x000fea000383ffff */
[----:B------:R-:W-:-:S11]  /*1f740*/  DADD R20, R20, 1 ;  /* 0x3ff0000014147429 */ /* 0x000fd60000000000 */
.L_x_610:
[----:B------:R-:W0:Y:S01]  /*1f750*/  LDC.64 R2, c[0x0][0x3f8] ;  /* 0x0000fe00ff027b82 */ /* 0x000e220000000a00 */
[----:B------:R-:W-:-:S04]  /*1f760*/  IMAD R19, R19, R14, RZ ;  /* 0x0000000e13137224 */ /* 0x000fc800078e02ff */
[----:B0-----:R-:W-:-:S06]  /*1f770*/  IMAD.WIDE R2, R19, 0x8, R2 ;  /* 0x0000000813027825 */ /* 0x001fcc00078e0202 */
[----:B------:R-:W2:Y:S01]  /*1f780*/  LDG.E.64 R2, desc[UR6][R2.64] ;  /* 0x0000000602027981 */ /* 0x000ea2000c1e1b00 */
[----:B------:R-:W3:Y:S01]  /*1f790*/  MUFU.RCP64H R5, R21 ;  /* 0x0000001500057308 */ /* 0x000ee20000001800 */
[----:B------:R-:W-:Y:S01]  /*1f7a0*/  IMAD.MOV.U32 R4, RZ, RZ, 0x1 ;  /* 0x00000001ff047424 */ /* 0x000fe200078e00ff */
[----:B------:R-:W-:Y:S05]  /*1f7b0*/  BSSY.RECONVERGENT B1, `(.L_x_618) ;  /* 0x0000018000017945 */ /* 0x000fea0003800200 */
[----:B---34-:R-:W-:-:S08]  /*1f7c0*/  DFMA R6, R4, -R20, 1 ;  /* 0x3ff000000406742b */ /* 0x018fd00000000814 */
[----:B------:R-:W-:-:S08]  /*1f7d0*/  DFMA R6, R6, R6, R6 ;  /* 0x000000060606722b */ /* 0x000fd00000000006 */
[----:B------:R-:W-:-:S08]  /*1f7e0*/  DFMA R6, R4, R6, R4 ;  /* 0x000000060406722b */ /* 0x000fd00000000004 */
[----:B------:R-:W-:-:S08]  /*1f7f0*/  DFMA R4, R6, -R20, 1 ;  /* 0x3ff000000604742b */ /* 0x000fd00000000814 */
[----:B------:R-:W-:Y:S02]  /*1f800*/  DFMA R4, R6, R4, R6 ;  /* 0x000000040604722b */ /* 0x000fe40000000006 */
[----:B--2---:R-:W-:-:S07]  /*1f810*/  DMUL R8, R2, R20 ;  /* 0x0000001402087228 */ /* 0x004fce0000000000 */
[----:B------:R0:W-:Y:S01]  /*1f820*/  STG.E.64 desc[UR6][R10.64], R8 ;  /* 0x000000080a007986 */ /* 0x0001e2000c101b06 */
[----:B------:R-:W-:Y:S02]  /*1f830*/  DMUL R12, R8, R4 ;  /* 0x00000004080c7228 */ /* 0x000fe40000000000 */
[----:B------:R-:W-:Y:S01]  /*1f840*/  FSETP.GEU.AND P1, PT, |R9|, 6.5827683646048100446e-37, PT ;  /* 0x036000000900780b */ /* 0x000fe20003f2e200 */
[----:B------:R-:W-:Y:S02]  /*1f850*/  IMAD.MOV.U32 R34, RZ, RZ, R8 ;  /* 0x000000ffff227224 */ /* 0x000fe400078e0008 */
[----:B------:R-:W-:-:S03]  /*1f860*/  IMAD.MOV.U32 R35, RZ, RZ, R9 ;  /* 0x000000ffff237224 */ /* 0x000fc600078e0009 */
[----:B------:R-:W-:-:S08]  /*1f870*/  DFMA R6, R12, -R20, R8 ;  /* 0x800000140c06722b */ /* 0x000fd00000000008 */
[----:B------:R-:W-:-:S10]  /*1f880*/  DFMA R12, R4, R6, R12 ;  /* 0x00000006040c722b */ /* 0x000fd4000000000c */
[----:B------:R-:W-:-:S05]  /*1f890*/  FFMA R0, RZ, R21, R13 ;  /* 0x00000015ff007223 */ /* 0x000fca000000000d */
[----:B------:R-:W-:-:S13]  /*1f8a0*/  FSETP.GT.AND P0, PT, |R0|, 1.469367938527859385e-39, PT ;  /* 0x001000000000780b */ /* 0x000fda0003f04200 */
[----:B0-----:R-:W-:Y:S05]  /*1f8b0*/  @P0 BRA P1, `(.L_x_619) ;  /* 0x00000000001c0947 */ /* 0x001fea0000800000 */
[----:B------:R-:W-:Y:S01]  /*1f8c0*/  IMAD.MOV.U32 R5, RZ, RZ, R9 ;  /* 0x000000ffff057224 */ /* 0x000fe200078e0009 */
[----:B------:R-:W-:Y:S01]  /*1f8d0*/  MOV R3, R21 ;  /* 0x0000001500037202 */ /* 0x000fe20000000f00 */
[----:B------:R-:W-:Y:S01]  /*1f8e0*/  IMAD.MOV.U32 R2, RZ, RZ, R20 ;  /* 0x000000ffff027224 */ /* 0x000fe200078e0014 */
[----:B------:R-:W-:-:S07]  /*1f8f0*/  MOV R4, 0x1f910 ;  /* 0x0001f91000047802 */ /* 0x000fce0000000f00 */
[----:B------:R-:W-:Y:S05]  /*1f900*/  CALL.REL.NOINC `($__internal_4_$__cuda_sm20_div_rn_f64_full) ;  /* 0x000000c000447944 */ /* 0x000fea0003c00000 */
[----:B------:R-:W-:Y:S02]  /*1f910*/  IMAD.MOV.U32 R12, RZ, RZ, R2 ;  /* 0x000000ffff0c7224 */ /* 0x000fe400078e0002 */
[----:B------:R-:W-:-:S07]  /*1f920*/  IMAD.MOV.U32 R13, RZ, RZ, R3 ;  /* 0x000000ffff0d7224 */ /* 0x000fce00078e0003 */
.L_x_619:
[----:B------:R-:W-:Y:S05]  /*1f930*/  BSYNC.RECONVERGENT B1 ;  /* 0x0000000000017941 */ /* 0x000fea0003800200 */
.L_x_618:
[----:B------:R-:W-:Y:S01]  /*1f940*/  DADD R6, -RZ, |R12| ;  /* 0x00000000ff067229 */ /* 0x000fe2000000050c */
[----:B------:R-:W-:Y:S01]  /*1f950*/  BSSY.RECONVERGENT B0, `(.L_x_620) ;  /* 0x0000006000007945 */ /* 0x000fe20003800200 */
[----:B------:R-:W-:Y:S01]  /*1f960*/  IMAD.MOV.U32 R4, RZ, RZ, RZ ;  /* 0x000000ffff047224 */ /* 0x000fe200078e00ff */
[----:B------:R-:W-:Y:S01]  /*1f970*/  MOV R2, 0x1f9b0 ;  /* 0x0001f9b000027802 */ /* 0x000fe20000000f00 */
[----:B------:R-:W-:-:S06]  /*1f980*/  IMAD.MOV.U32 R3, RZ, RZ, 0x40000000 ;  /* 0x40000000ff037424 */ /* 0x000fcc00078e00ff */
[----:B------:R-:W-:-:S07]  /*1f990*/  IMAD.MOV.U32 R5, RZ, RZ, R7 ;  /* 0x000000ffff057224 */ /* 0x000fce00078e0007 */
[----:B------:R-:W-:Y:S05]  /*1f9a0*/  CALL.REL.NOINC `($differential_mutation$__internal_accurate_pow) ;  /* 0x000000c800607944 */ /* 0x000fea0003c00000 */
[----:B------:R-:W-:Y:S05]  /*1f9b0*/  BSYNC.RECONVERGENT B0 ;  /* 0x0000000000007941 */ /* 0x000fea0003800200 */
.L_x_620:
        /* <DEDUP_REMOVED lines=14> */
.L_x_622:
[----:B------:R-:W-:Y:S05]  /*1faa0*/  BSYNC.RECONVERGENT B0 ;  /* 0x0000000000007941 */ /* 0x000fea0003800200 */
.L_x_621:
[----:B------:R-:W-:Y:S01]  /*1fab0*/  DADD R8, -R4, 1 ;  /* 0x3ff0000004087429 */ /* 0x000fe20000000100 */
[----:B------:R-:W-:Y:S01]  /*1fac0*/  BSSY.RECONVERGENT B0, `(.L_x_623) ;  /* 0x000001a000007945 */ /* 0x000fe20003800200 */
[----:B------:R-:W-:Y:S01]  /*1fad0*/  IMAD.MOV.U32 R4, RZ, RZ, 0x0 ;  /* 0x00000000ff047424 */ /* 0x000fe200078e00ff */
[----:B------:R-:W-:Y:S01]  /*1fae0*/  DSETP.NEU.AND P0, PT, R12, 1, PT ;  /* 0x3ff000000c00742a */ /* 0x000fe20003f0d000 */
[----:B------:R-:W-:Y:S02]  /*1faf0*/  IMAD.MOV.U32 R5, RZ, RZ, 0x3fd80000 ;  /* 0x3fd80000ff057424 */ /* 0x000fe400078e00ff */
[----:B------:R-:W0:Y:S04]  /*1fb00*/  MUFU.RSQ64H R7, R9 ;  /* 0x0000000900077308 */ /* 0x000e280000001c00 */
[----:B------:R-:W-:-:S04]  /*1fb10*/  IADD3 R6, PT, PT, R9, -0x3500000, RZ ;  /* 0xfcb0000009067810 */ /* 0x000fc80007ffe0ff */
[----:B------:R-:W-:Y:S02]  /*1fb20*/  ISETP.GE.U32.AND P1, PT, R6, 0x7ca00000, PT ;  /* 0x7ca000000600780c */ /* 0x000fe40003f26070 */
[----:B0-----:R-:W-:-:S08]  /*1fb30*/  DMUL R2, R6, R6 ;  /* 0x0000000606027228 */ /* 0x001fd00000000000 */
[----:B------:R-:W-:-:S08]  /*1fb40*/  DFMA R2, R8, -R2, 1 ;  /* 0x3ff000000802742b */ /* 0x000fd00000000802 */
        /* <DEDUP_REMOVED lines=15> */
[----:B------:R-:W-:-:S07]  /*1fc40*/  IMAD.MOV.U32 R23, RZ, RZ, R17 ;  /* 0x000000ffff177224 */ /* 0x000fce00078e0011 */
[----:B------:R-:W-:Y:S05]  /*1fc50*/  CALL.REL.NOINC `($__internal_5_$__cuda_sm20_dsqrt_rn_f64_mediumpath_v1) ;  /* 0x000000c400047944 */ /* 0x000fea0003c00000 */
.L_x_624:
[----:B------:R-:W-:Y:S05]  /*1fc60*/  BSYNC.RECONVERGENT B0 ;  /* 0x0000000000007941 */ /* 0x000fea0003800200 */
.L_x_623:
[----:B------:R-:W0:Y:S01]  /*1fc70*/  MUFU.RCP64H R5, R35 ;  /* 0x0000002300057308 */ /* 0x000e220000001800 */
[----:B------:R-:W-:Y:S01]  /*1fc80*/  IMAD.MOV.U32 R4, RZ, RZ, 0x1 ;  /* 0x00000001ff047424 */ /* 0x000fe200078e00ff */
[----:B------:R-:W-:Y:S01]  /*1fc90*/  FSEL R2, R2, RZ, P0 ;  /* 0x000000ff02027208 */ /* 0x000fe20000000000 */
[----:B------:R-:W-:Y:S01]  /*1fca0*/  BSSY.RECONVERGENT B1, `(.L_x_625) ;  /* 0x0000017000017945 */ /* 0x000fe20003800200 */
[----:B------:R-:W-:-:S06]  /*1fcb0*/  FSEL R3, R3, RZ, P0 ;  /* 0x000000ff03037208 */ /* 0x000fcc0000000000 */
[----:B------:R-:W-:Y:S02]  /*1fcc0*/  DMUL R8, R20, R2 ;  /* 0x0000000214087228 */ /* 0x000fe40000000000 */
[----:B0-----:R-:W-:-:S05]  /*1fcd0*/  DFMA R6, -R34, R4, 1 ;  /* 0x3ff000002206742b */ /* 0x001fca0000000104 */
[----:B------:R0:W-:Y:S03]  /*1fce0*/  STG.E.64 desc[UR6][R10.64+0x8], R8 ;  /* 0x000008080a007986 */ /* 0x0001e6000c101b06 */
[----:B------:R-:W-:Y:S01]  /*1fcf0*/  FSETP.GEU.AND P1, PT, |R9|, 6.5827683646048100446e-37, PT ;  /* 0x036000000900780b */ /* 0x000fe20003f2e200 */
[----:B------:R-:W-:Y:S02]  /*1fd00*/  IMAD.MOV.U32 R32, RZ, RZ, R8 ;  /* 0x000000ffff207224 */ /* 0x000fe400078e0008 */
[----:B------:R-:W-:Y:S01]  /*1fd10*/  IMAD.MOV.U32 R33, RZ, RZ, R9 ;  /* 0x000000ffff217224 */ /* 0x000fe200078e0009 */
        /* <DEDUP_REMOVED lines=15> */
.L_x_626:
[----:B------:R-:W-:Y:S05]  /*1fe10*/  BSYNC.RECONVERGENT B1 ;  /* 0x0000000000017941 */ /* 0x000fea0003800200 */
.L_x_625:
[----:B------:R-:W-:Y:S01]  /*1fe20*/  DSETP.GT.AND P0, PT, |R2|, 1, PT ;  /* 0x3ff000000200742a */ /* 0x000fe20003f04200 */
[----:B------:R-:W-:Y:S01]  /*1fe30*/  BSSY.RECONVERGENT B0, `(.L_x_627) ;  /* 0x000000d000007945 */ /* 0x000fe20003800200 */
[----:B------:R-:W-:-:S10]  /*1fe40*/  DADD R8, -RZ, |R2| ;  /* 0x00000000ff087229 */ /* 0x000fd40000000502 */
[----:B------:R-:W-:Y:S01]  /*1fe50*/  IMAD.MOV.U32 R4, RZ, RZ, R8 ;  /* 0x000000ffff047224 */ /* 0x000fe200078e0008 */
[----:B------:R-:W-:Y:S01]  /*1fe60*/  MOV R5, R9 ;  /* 0x0000000900057202 */ /* 0x000fe20000000f00 */
[----:B------:R-:W-:Y:S06]  /*1fe70*/  @!P0 BRA `(.L_x_628) ;  /* 0x0000000000208947 */ /* 0x000fec0003800000 */
[----:B------:R-:W0:Y:S01]  /*1fe80*/  MUFU.RCP64H R5, R9 ;  /* 0x0000000900057308 */ /* 0x000e220000001800 */
[----:B------:R-:W-:Y:S01]  /*1fe90*/  IMAD.MOV.U32 R4, RZ, RZ, RZ ;  /* 0x000000ffff047224 */ /* 0x000fe200078e00ff */
[----:B------:R-:W-:-:S05]  /*1fea0*/  DSETP.NEU.AND P1, PT, |R2|, +INF , PT ;  /* 0x7ff000000200742a */ /* 0x000fca0003f2d200 */
[----:B0-----:R-:W-:-:S08]  /*1feb0*/  DFMA R6, R4, -|R2|, 1 ;  /* 0x3ff000000406742b */ /* 0x001fd00000000c02 */
[----:B------:R-:W-:-:S08]  /*1fec0*/  DFMA R6, R6, R6, R6 ;  /* 0x000000060606722b */ /* 0x000fd00000000006 */
[----:B------:R-:W-:-:S10]  /*1fed0*/  DFMA R6, R4, R6, R4 ;  /* 0x000000060406722b */ /* 0x000fd40000000004 */
[----:B------:R-:W-:Y:S02]  /*1fee0*/  FSEL R4, R6, RZ, P1 ;  /* 0x000000ff06047208 */ /* 0x000fe40000800000 */
[----:B------:R-:W-:-:S07]  /*1fef0*/  FSEL R5, R7, RZ, P1 ;  /* 0x000000ff07057208 */ /* 0x000fce0000800000 */
.L_x_628:
[----:B------:R-:W-:Y:S05]  /*1ff00*/  BSYNC.RECONVERGENT B0 ;  /* 0x0000000000007941 */ /* 0x000fea0003800200 */
.L_x_627:
[----:B------:R-:W-:Y:S01]  /*1ff10*/  DMUL R6, R4, R4 ;  /* 0x0000000404067228 */ /* 0x000fe20000000000 */
[----:B------:R-:W-:Y:S01]  /*1ff20*/  IMAD.MOV.U32 R8, RZ, RZ, -0x2449a4b7 ;  /* 0xdbb65b49ff087424 */ /* 0x000fe200078e00ff */
[----:B------:R-:W-:Y:S01]  /*1ff30*/  UMOV UR4, 0x2a25ff7e ;  /* 0x2a25ff7e00047882 */ /* 0x000fe20000000000 */
[----:B------:R-:W-:Y:S01]  /*1ff40*/  IMAD.MOV.U32 R9, RZ, RZ, 0x3f2d3b63 ;  /* 0x3f2d3b63ff097424 */ /* 0x000fe200078e00ff */
[----:B------:R-:W-:Y:S01]  /*1ff50*/  UMOV UR5, 0x3ef53e1d ;  /* 0x3ef53e1d00057882 */ /* 0x000fe20000000000 */
[----:B------:R-:W-:Y:S04]  /*1ff60*/  BSSY.RECONVERGENT B0, `(.L_x_629) ;  /* 0x000004a000007945 */ /* 0x000fe80003800200 */
[----:B------:R-:W-:Y:S01]  /*1ff70*/  DFMA R8, R6, -UR4, R8 ;  /* 0x8000000406087c2b */ /* 0x000fe20008000008 */
[----:B------:R-:W-:Y:S01]  /*1ff80*/  UMOV UR4, 0x8dde082e ;  /* 0x8dde082e00047882 */ /* 0x000fe20000000000 */
[----:B------:R-:W-:-:S06]  /*1ff90*/  UMOV UR5, 0x3f531278 ;  /* 0x3f53127800057882 */ /* 0x000fcc0000000000 */
[----:B------:R-:W-:Y:S01]  /*1ffa0*/  DFMA R8, R6, R8, -UR4 ;  /* 0x8000000406087e2b */ /* 0x000fe20008000008 */
[----:B------:R-:W-:Y:S01]  /*1ffb0*/  UMOV UR4, 0xc8249315 ;  /* 0xc824931500047882 */ /* 0x000fe20000000000 */
[----:B------:R-:W-:-:S06]  /*1ffc0*/  UMOV UR5, 0x3f6f9690 ;  /* 0x3f6f969000057882 */ /* 0x000fcc0000000000 */
[----:B------:R-:W-:Y:S01]  /*1ffd0*/  DFMA R8, R6, R8, UR4 ;  /* 0x0000000406087e2b */ /* 0x000fe20008000008 */
        /* <DEDUP_REMOVED lines=47> */
[----:B------:R-:W-:-:S08]  /*202d0*/  DMUL R8, R6, R8 ;  /* 0x0000000806087228 */ /* 0x000fd00000000000 */
[----:B------:R-:W-:-:S08]  /*202e0*/  DFMA R8, R8, R4, R4 ;  /* 0x000000040808722b */ /* 0x000fd00000000004 */
[----:B------:R-:W-:Y:S01]  /*202f0*/  DADD R12, -R8, UR4 ;  /* 0x00000004080c7e29 */ /* 0x000fe20008000100 */
[----:B------:R-:W-:Y:S01]  /*20300*/  UMOV UR4, 0xfc8b007a ;  /* 0xfc8b007a00047882 */ /* 0x000fe20000000000 */
[----:B------:R-:W-:-:S08]  /*20310*/  UMOV UR5, 0x3fe921fa ;  /* 0x3fe921fa00057882 */ /* 0x000fd00000000000 */
[----:B------:R-:W-:Y:S02]  /*20320*/  FSEL R17, R13, R9, P0 ;  /* 0x000000090d117208 */ /* 0x000fe40000000000 */
[----:B------:R-:W-:Y:S02]  /*20330*/  FSEL R12, R12, R8, P0 ;  /* 0x000000080c0c7208 */ /* 0x000fe40000000000 */
[----:B------:R-:W-:-:S03]  /*20340*/  LOP3.LUT R13, R17, 0x80000000, R3, 0xb8, !PT ;  /* 0x80000000110d7812 */ /* 0x000fc600078eb803 */
[----:B------:R-:W-:-:S03]  /*20350*/  IMAD.MOV.U32 R16, RZ, RZ, R12 ;  /* 0x000000ffff107224 */ /* 0x000fc600078e000c */
[----:B------:R-:W-:Y:S01]  /*20360*/  DADD R2, R12, -UR4 ;  /* 0x800000040c027e29 */ /* 0x000fe20008000000 */
[----:B------:R-:W-:Y:S02]  /*20370*/  UMOV UR5, 0x3ff921fa ;  /* 0x3ff921fa00057882 */ /* 0x000fe40000000000 */
[----:B------:R-:W-:-:S05]  /*20380*/  DADD R4, -RZ, |R16| ;  /* 0x00000000ff047229 */ /* 0x000fca0000000510 */
[----:B------:R-:W-:Y:S01]  /*20390*/  DADD R30, |R2|, |R2| ;  /* 0x00000000021e7229 */ /* 0x000fe20000000602 */
[----:B------:R-:W-:Y:S01]  /*203a0*/  IMAD.MOV.U32 R3, RZ, RZ, 0x3ff00000 ;  /* 0x3ff00000ff037424 */ /* 0x000fe200078e00ff */
[----:B------:R-:W-:-:S03]  /*203b0*/  MOV R2, 0x20400 ;  /* 0x0002040000027802 */ /* 0x000fc60000000f00 */
[----:B------:R-:W-:Y:S02]  /*203c0*/  IMAD.MOV.U32 R6, RZ, RZ, R4 ;  /* 0x000000ffff067224 */ /* 0x000fe400078e0004 */
[----:B------:R-:W-:Y:S01]  /*203d0*/  IMAD.MOV.U32 R4, RZ, RZ, RZ ;  /* 0x000000ffff047224 */ /* 0x000fe200078e00ff */
[----:B------:R-:W-:-:S11]  /*203e0*/  DADD R30, -R30, UR4 ;  /* 0x000000041e1e7e29 */ /* 0x000fd60008000100 */
[----:B------:R-:W-:Y:S05]  /*203f0*/  CALL.REL.NOINC `($differential_mutation$__internal_accurate_pow) ;  /* 0x000000bc00cc7944 */ /* 0x000fea0003c00000 */
[----:B------:R-:W-:Y:S05]  /*20400*/  BSYNC.RECONVERGENT B0 ;  /* 0x0000000000007941 */ /* 0x000fea0003800200 */
.L_x_629:
        /* <DEDUP_REMOVED lines=8> */
[----:B------:R-:W-:Y:S02]  /*20490*/  FSEL R4, R8, R4, !P0 ;  /* 0x0000000408047208 */ /* 0x000fe40004000000 */
[----:B------:R-:W-:Y:S01]  /*204a0*/  FSEL R5, R9, R3, !P0 ;  /* 0x0000000309057208 */ /* 0x000fe20004000000 */
[----:B------:R-:W-:Y:S01]  /*204b0*/  @!P1 IMAD.MOV.U32 R5, RZ, RZ, R13 ;  /* 0x000000ffff059224 */ /* 0x000fe200078e000d */
[----:B------:R-:W-:-:S06]  /*204c0*/  @!P1 MOV R4, RZ ;  /* 0x000000ff00049202 */ /* 0x000fcc0000000f00 */
        /* <DEDUP_REMOVED lines=8> */
.L_x_631:
[----:B------:R-:W-:Y:S05]  /*20550*/  BSYNC.RECONVERGENT B0 ;  /* 0x0000000000007941 */ /* 0x000fea0003800200 */
.L_x_630:
[----:B------:R-:W-:Y:S01]  /*20560*/  DADD R4, R4, R4 ;  /* 0x0000000004047229 */ /* 0x000fe20000000004 */
[----:B------:R-:W-:Y:S01]  /*20570*/  BSSY.RECONVERGENT B2, `(.L_x_632) ;  /* 0x000001d000027945 */ /* 0x000fe20003800200 */
[----:B------:R-:W-:-:S08]  /*20580*/  DSETP.NEU.AND P0, PT, R12, 1, PT ;  /* 0x3ff000000c00742a */ /* 0x000fd00003f0d000 */
[----:B------:R-:W-:Y:S02]  /*20590*/  FSEL R6, R4, RZ, P0 ;  /* 0x000000ff04067208 */ /* 0x000fe40000000000 */
[----:B------:R-:W-:-:S06]  /*205a0*/  FSEL R7, R5, 2, P0 ;  /* 0x4000000005077808 */ /* 0x000fcc0000000000 */
        /* <DEDUP_REMOVED lines=25> */
.L_x_633:
[----:B------:R-:W-:Y:S05]  /*20740*/  BSYNC.RECONVERGENT B2 ;  /* 0x0000000000027941 */ /* 0x000fea0003800200 */
.L_x_632:
        /* <DEDUP_REMOVED lines=37> */
.L_x_634:
[C---:B------:R-:W-:Y:S01]  /*209a0*/  DADD R6, R12.reuse, 1 ;  /* 0x3ff000000c067429 */ /* 0x040fe20000000000 */
[----:B------:R-:W-:Y:S01]  /*209b0*/  IMAD.MOV.U32 R2, RZ, RZ, R4 ;  /* 0x000000ffff027224 */ /* 0x000fe200078e0004 */
[----:B------:R-:W-:Y:S01]  /*209c0*/  DSETP.NEU.AND P1, PT, R12, RZ, PT ;  /* 0x000000ff0c00722a */ /* 0x000fe20003f2d000 */
[----:B------:R-:W-:Y:S01]  /*209d0*/  ISETP.GE.AND P0, PT, R13, RZ, PT ;  /* 0x000000ff0d00720c */ /* 0x000fe20003f06270 */
[----:B------:R-:W-:Y:S03]  /*209e0*/  BSSY.RECONVERGENT B0, `(.L_x_635) ;  /* 0x0000012000007945 */ /* 0x000fe60003800200 */
[----:B------:R-:W-:Y:S01]  /*209f0*/  DADD R8, -RZ, -R2 ;  /* 0x00000000ff087229 */ /* 0x000fe20000000902 */
[----:B------:R-:W-:Y:S02]  /*20a00*/  IMAD.MOV.U32 R2, RZ, RZ, 0x33333333 ;  /* 0x33333333ff027424 */ /* 0x000fe400078e00ff */
[----:B------:R-:W-:-:S04]  /*20a10*/  LOP3.LUT R6, R7, 0x7ff00000, RZ, 0xc0, !PT ;  /* 0x7ff0000007067812 */ /* 0x000fc800078ec0ff */
[----:B------:R-:W-:-:S03]  /*20a20*/  ISETP.NE.AND P2, PT, R6, 0x7ff00000, PT ;  /* 0x7ff000000600780c */ /* 0x000fc60003f45270 */
[----:B------:R-:W-:Y:S02]  /*20a30*/  FSEL R4, R8, R4, !P0 ;  /* 0x0000000408047208 */ /* 0x000fe40004000000 */
[----:B------:R-:W-:Y:S01]  /*20a40*/  FSEL R5, R9, R3, !P0 ;  /* 0x0000000309057208 */ /* 0x000fe20004000000 */
[----:B------:R-:W-:Y:S01]  /*20a50*/  IMAD.MOV.U32 R3, RZ, RZ, 0x3ffb3333 ;  /* 0x3ffb3333ff037424 */ /* 0x000fe200078e00ff */
[----:B------:R-:W-:Y:S01]  /*20a60*/  @!P1 MOV R4, RZ ;  /* 0x000000ff00049202 */ /* 0x000fe20000000f00 */
[----:B------:R-:W-:-:S05]  /*20a70*/  @!P1 IMAD.MOV.U32 R5, RZ, RZ, R13 ;  /* 0x000000ffff059224 */ /* 0x000fca00078e000d */
        /* <DEDUP_REMOVED lines=8> */
.L_x_636:
[----:B------:R-:W-:Y:S05]  /*20b00*/  BSYNC.RECONVERGENT B0 ;  /* 0x0000000000007941 */ /* 0x000fea0003800200 */
.L_x_635:
[----:B------:R-:W-:Y:S01]  /*20b10*/  UMOV UR4, 0x9999999a ;  /* 0x9999999a00047882 */ /* 0x000fe20000000000 */
[----:B------:R-:W-:Y:S01]  /*20b20*/  UMOV UR5, 0x3fc99999 ;  /* 0x3fc9999900057882 */ /* 0x000fe20000000000 */
[----:B------:R-:W-:Y:S01]  /*20b30*/  DSETP.NEU.AND P0, PT, R12, 1, PT ;  /* 0x3ff000000c00742a */ /* 0x000fe20003f0d000 */
[----:B------:R-:W-:Y:S01]  /*20b40*/  BSSY.RECONVERGENT B0, `(.L_x_637) ;  /* 0x000000e000007945 */ /* 0x000fe20003800200 */
[----:B------:R-:W-:Y:S02]  /*20b50*/  DFMA R4, R4, -UR4, R2 ;  /* 0x8000000404047c2b */ /* 0x000fe40008000002 */
[----:B------:R-:W-:Y:S02]  /*20b60*/  DMUL R28, R34, R34 ;  /* 0x00000022221c7228 */ /* 0x000fe40000000000 */
[----:B------:R-:W-:-:S06]  /*20b70*/  DMUL R26, R32, R32 ;  /* 0x00000020201a7228 */ /* 0x000fcc0000000000 */
[----:B------:R-:W-:Y:S02]  /*20b80*/  FSEL R2, R4, RZ, P0 ;  /* 0x000000ff04027208 */ /* 0x000fe40000000000 */
[----:B------:R-:W-:Y:S01]  /*20b90*/  FSEL R3, R5, 1.9375, P0 ;  /* 0x3ff8000005037808 */ /* 0x000fe20000000000 */
[----:B------:R-:W-:-:S05]  /*20ba0*/  DADD R4, -RZ, |R30| ;  /* 0x00000000ff047229 */ /* 0x000fca000000051e */
[----:B------:R-:W-:Y:S01]  /*20bb0*/  DFMA R24, -R2, R2, R28 ;  /* 0x000000020218722b */ /* 0x000fe2000000011c */
[----:B------:R-:W-:Y:S01]  /*20bc0*/  IMAD.MOV.U32 R3, RZ, RZ, 0x40080000 ;  /* 0x40080000ff037424 */ /* 0x000fe200078e00ff */
[----:B------:R-:W-:-:S03]  /*20bd0*/  MOV R2, 0x20c20 ;  /* 0x00020c2000027802 */ /* 0x000fc60000000f00 */
[----:B------:R-:W-:Y:S02]  /*20be0*/  IMAD.MOV.U32 R6, RZ, RZ, R4 ;  /* 0x000000ffff067224 */ /* 0x000fe400078e0004 */
[----:B------:R-:W-:Y:S01]  /*20bf0*/  IMAD.MOV.U32 R4, RZ, RZ, RZ ;  /* 0x000000ffff047224 */ /* 0x000fe200078e00ff */
[----:B------:R-:W-:-:S11]  /*20c00*/  DADD R24, R24, R26 ;  /* 0x0000000018187229 */ /* 0x000fd6000000001a */
[----:B------:R-:W-:Y:S05]  /*20c10*/  CALL.REL.NOINC `($differential_mutation$__internal_accurate_pow) ;  /* 0x000000b400c47944 */ /* 0x000fea0003c00000 */
[----:B------:R-:W-:Y:S05]  /*20c20*/  BSYNC.RECONVERGENT B0 ;  /* 0x0000000000007941 */ /* 0x000fea0003800200 */
.L_x_637:
        /* <DEDUP_REMOVED lines=9> */
[----:B------:R-:W-:-:S03]  /*20cc0*/  FSEL R13, R9, R3, !P0 ;  /* 0x00000003090d7208 */ /* 0x000fc60004000000 */
[----:B------:R-:W-:Y:S01]  /*20cd0*/  IMAD.MOV.U32 R2, RZ, RZ, R12 ;  /* 0x000000ffff027224 */ /* 0x000fe200078e000c */
[----:B------:R-:W-:Y:S01]  /*20ce0*/  MOV R3, R13 ;  /* 0x0000000d00037202 */ /* 0x000fe20000000f00 */
[----:B------:R-:W-:Y:S02]  /*20cf0*/  @!P3 IMAD.MOV.U32 R2, RZ, RZ, RZ ;  /* 0x000000ffff02b224 */ /* 0x000fe400078e00ff */
[----:B------:R-:W-:Y:S01]  /*20d00*/  @!P3 IMAD.MOV.U32 R3, RZ, RZ, R31 ;  /* 0x000000ffff03b224 */ /* 0x000fe200078e001f */
[----:B------:R-:W-:Y:S06]  /*20d10*/  @P2 BRA `(.L_x_639) ;  /* 0x00000000001c2947 */ /* 0x000fec0003800000 */
[----:B------:R-:W-:-:S14]  /*20d20*/  DSETP.NAN.AND P1, PT, R30, R30, PT ;  /* 0x0000001e1e00722a */ /* 0x000fdc0003f28000 */
[----:B------:R-:W-:Y:S01]  /*20d30*/  @P1 DADD R2, R30, 3 ;  /* 0x400800001e021429 */ /* 0x000fe20000000000 */
[----:B------:R-:W-:Y:S10]  /*20d40*/  @P1 BRA `(.L_x_639) ;  /* 0x0000000000101947 */ /* 0x000ff40003800000 */
[----:B------:R-:W-:-:S14]  /*20d50*/  DSETP.NEU.AND P1, PT, |R30|, +INF , PT ;  /* 0x7ff000001e00742a */ /* 0x000fdc0003f2d200 */
[----:B------:R-:W-:Y:S02]  /*20d60*/  @!P1 IMAD.MOV.U32 R0, RZ, RZ, -0x100000 ;  /* 0xfff00000ff009424 */ /* 0x000fe400078e00ff */
[----:B------:R-:W-:-:S03]  /*20d70*/  @!P1 IMAD.MOV.U32 R2, RZ, RZ, RZ ;  /* 0x000000ffff029224 */ /* 0x000fc600078e00ff */
[----:B------:R-:W-:-:S07]  /*20d80*/  @!P1 SEL R3, R0, 0x7ff00000, !P0 ;  /* 0x7ff0000000039807 */ /* 0x000fce0004000000 */
.L_x_639:
[----:B------:R-:W-:Y:S05]  /*20d90*/  BSYNC.RECONVERGENT B0 ;  /* 0x0000000000007941 */ /* 0x000fea0003800200 */
.L_x_638:
[----:B------:R-:W-:Y:S01]  /*20da0*/  DMUL R2, R2, 6 ;  /* 0x4018000002027828 */ /* 0x000fe20000000000 */
[----:B------:R-:W-:Y:S01]  /*20db0*/  BSSY.RECONVERGENT B2, `(.L_x_640) ;  /* 0x000001d000027945 */ /* 0x000fe20003800200 */
[----:B------:R-:W-:-:S08]  /*20dc0*/  DSETP.NEU.AND P0, PT, R30, 1, PT ;  /* 0x3ff000001e00742a */ /* 0x000fd00003f0d000 */
[----:B------:R-:W-:Y:S02]  /*20dd0*/  FSEL R6, R2, RZ, P0 ;  /* 0x000000ff02067208 */ /* 0x000fe40000000000 */
[----:B------:R-:W-:-:S06]  /*20de0*/  FSEL R7, R3, 2.375, P0 ;  /* 0x4018000003077808 */ /* 0x000fcc0000000000 */
        /* <DEDUP_REMOVED lines=25> */
.L_x_641:
[----:B------:R-:W-:Y:S05]  /*20f80*/  BSYNC.RECONVERGENT B2 ;  /* 0x0000000000027941 */ /* 0x000fea0003800200 */
.L_x_640:
        /* <DEDUP_REMOVED lines=37> */
.L_x_642:
[C---:B------:R-:W-:Y:S01]  /*211e0*/  DADD R6, R16.reuse, 1 ;  /* 0x3ff0000010067429 */ /* 0x040fe20000000000 */
[----:B------:R-:W-:Y:S01]  /*211f0*/  IMAD.MOV.U32 R2, RZ, RZ, R4 ;  /* 0x000000ffff027224 */ /* 0x000fe200078e0004 */
[----:B------:R-:W-:Y:S01]  /*21200*/  DSETP.NEU.AND P0, PT, R16, RZ, PT ;  /* 0x000000ff1000722a */ /* 0x000fe20003f0d000 */
[----:B------:R-:W-:Y:S01]  /*21210*/  ISETP.GE.AND P4, PT, R17, RZ, PT ;  /* 0x000000ff1100720c */ /* 0x000fe20003f86270 */
[----:B------:R-:W-:Y:S01]  /*21220*/  BSSY.RECONVERGENT B0, `(.L_x_643) ;  /* 0x0000014000007945 */ /* 0x000fe20003800200 */
[----:B------:R-:W-:Y:S02]  /*21230*/  @!P3 IMAD.MOV.U32 R12, RZ, RZ, RZ ;  /* 0x000000ffff0cb224 */ /* 0x000fe400078e00ff */
[----:B------:R-:W-:Y:S01]  /*21240*/  DADD R8, -RZ, -R2 ;  /* 0x00000000ff087229 */ /* 0x000fe20000000902 */
[----:B------:R-:W-:Y:S02]  /*21250*/  @!P3 IMAD.MOV.U32 R13, RZ, RZ, R31 ;  /* 0x000000ffff0db224 */ /* 0x000fe400078e001f */
[----:B------:R-:W-:Y:S01]  /*21260*/  LOP3.LUT R6, R7, 0x7ff00000, RZ, 0xc0, !PT ;  /* 0x7ff0000007067812 */ /* 0x000fe200078ec0ff */
[----:B------:R-:W-:-:S03]  /*21270*/  IMAD.MOV.U32 R2, RZ, RZ, 0x0 ;  /* 0x00000000ff027424 */ /* 0x000fc600078e00ff */
[----:B------:R-:W-:-:S03]  /*21280*/  ISETP.NE.AND P1, PT, R6, 0x7ff00000, PT ;  /* 0x7ff000000600780c */ /* 0x000fc60003f25270 */
[----:B------:R-:W-:Y:S01]  /*21290*/  FSEL R4, R8, R4, !P4 ;  /* 0x0000000408047208 */ /* 0x000fe20006000000 */
[----:B------:R-:W-:Y:S01]  /*212a0*/  @!P0 IMAD.MOV.U32 R4, RZ, RZ, RZ ;  /* 0x000000ffff048224 */ /* 0x000fe200078e00ff */
[----:B------:R-:W-:Y:S01]  /*212b0*/  FSEL R5, R9, R3, !P4 ;  /* 0x0000000309057208 */ /* 0x000fe20006000000 */
[----:B------:R-:W-:Y:S01]  /*212c0*/  @!P0 IMAD.MOV.U32 R5, RZ, RZ, R17 ;  /* 0x000000ffff058224 */ /* 0x000fe200078e0011 */
[----:B------:R-:W-:-:S06]  /*212d0*/  MOV R3, 0x3fe00000 ;  /* 0x3fe0000000037802 */ /* 0x000fcc0000000f00 */
        /* <DEDUP_REMOVED lines=8> */
.L_x_644:
[----:B------:R-:W-:Y:S05]  /*21360*/  BSYNC.RECONVERGENT B0 ;  /* 0x0000000000007941 */ /* 0x000fea0003800200 */
.L_x_643:
[----:B------:R-:W-:Y:S04]  /*21370*/  BSSY.RECONVERGENT B0, `(.L_x_645) ;  /* 0x000000a000007945 */ /* 0x000fe80003800200 */
[----:B------:R-:W-:Y:S05]  /*21380*/  @P2 BRA `(.L_x_646) ;  /* 0x0000000000202947 */ /* 0x000fea0003800000 */
[----:B------:R-:W-:-:S14]  /*21390*/  DSETP.NAN.AND P0, PT, R30, R30, PT ;  /* 0x0000001e1e00722a */ /* 0x000fdc0003f08000 */
[----:B------:R-:W-:Y:S01]  /*213a0*/  @P0 DADD R12, R30, 3 ;  /* 0x400800001e0c0429 */ /* 0x000fe20000000000 */
[----:B------:R-:W-:Y:S10]  /*213b0*/  @P0 BRA `(.L_x_646) ;  /* 0x0000000000140947 */ /* 0x000ff40003800000 */
[----:B------:R-:W-:-:S14]  /*213c0*/  DSETP.NEU.AND P0, PT, |R30|, +INF , PT ;  /* 0x7ff000001e00742a */ /* 0x000fdc0003f0d200 */
[----:B------:R-:W-:Y:S01]  /*213d0*/  @!P0 IMAD.MOV.U32 R0, RZ, RZ, -0x100000 ;  /* 0xfff00000ff008424 */ /* 0x000fe200078e00ff */
[----:B------:R-:W-:Y:S01]  /*213e0*/  @!P0 ISETP.GE.AND P1, PT, R31, RZ, PT ;  /* 0x000000ff1f00820c */ /* 0x000fe20003f26270 */
[----:B------:R-:W-:-:S03]  /*213f0*/  @!P0 IMAD.MOV.U32 R12, RZ, RZ, RZ ;  /* 0x000000ffff0c8224 */ /* 0x000fc600078e00ff */
[----:B------:R-:W-:-:S09]  /*21400*/  @!P0 SEL R13, R0, 0x7ff00000, !P1 ;  /* 0x7ff00000000d8807 */ /* 0x000fd20004800000 */
.L_x_646:
[----:B------:R-:W-:Y:S05]  /*21410*/  BSYNC.RECONVERGENT B0 ;  /* 0x0000000000007941 */ /* 0x000fea0003800200 */
.L_x_645:
[----:B------:R-:W-:Y:S01]  /*21420*/  DMUL R12, R12, 6 ;  /* 0x401800000c0c7828 */ /* 0x000fe20000000000 */
[----:B------:R-:W-:Y:S01]  /*21430*/  BSSY.RECONVERGENT B2, `(.L_x_647) ;  /* 0x0000023000027945 */ /* 0x000fe20003800200 */
[----:B------:R-:W-:Y:S02]  /*21440*/  DSETP.NEU.AND P1, PT, R30, 1, PT ;  /* 0x3ff000001e00742a */ /* 0x000fe40003f2d000 */
[----:B------:R-:W-:Y:S02]  /*21450*/  DFMA R4, R4, R2, 1 ;  /* 0x3ff000000404742b */ /* 0x000fe40000000002 */
[----:B------:R-:W-:-:S04]  /*21460*/  DSETP.NEU.AND P0, PT, R16, 1, PT ;  /* 0x3ff000001000742a */ /* 0x000fc80003f0d000 */
[----:B------:R-:W-:Y:S02]  /*21470*/  FSEL R6, R12, RZ, P1 ;  /* 0x000000ff0c067208 */ /* 0x000fe40000800000 */
[----:B------:R-:W-:Y:S02]  /*21480*/  FSEL R7, R13, 2.375, P1 ;  /* 0x401800000d077808 */ /* 0x000fe40000800000 */
[----:B------:R-:W-:Y:S02]  /*21490*/  FSEL R2, R4, RZ, P0 ;  /* 0x000000ff04027208 */ /* 0x000fe40000000000 */
[----:B------:R-:W-:Y:S02]  /*214a0*/  FSEL R3, R5, 1.9375, P0 ;  /* 0x3ff8000005037808 */ /* 0x000fe40000000000 */
[----:B------:R-:W-:-:S04]  /*214b0*/  DSETP.NEU.AND P0, PT, |R6|, +INF , PT ;  /* 0x7ff000000600742a */ /* 0x000fc80003f0d200 */
[----:B------:R-:W-:-:S08]  /*214c0*/  DFMA R12, R2, R2, -R28 ;  /* 0x00000002020c722b */ /* 0x000fd0000000081c */
[----:B------:R-:W-:Y:S02]  /*214d0*/  DADD R12, -R26, R12 ;  /* 0x000000001a0c7229 */ /* 0x000fe4000000010c */
[----:B------:R-:W-:Y:S01]  /*214e0*/  @!P0 DMUL R2, RZ, R6 ;  /* 0x00000006ff028228 */ /* 0x000fe20000000000 */
[----:B------:R-:W-:Y:S01]  /*214f0*/  @!P0 MOV R8, RZ ;  /* 0x000000ff00088202 */ /* 0x000fe20000000f00 */
        /* <DEDUP_REMOVED lines=22> */
.L_x_648:
[----:B------:R-:W-:Y:S05]  /*21660*/  BSYNC.RECONVERGENT B2 ;  /* 0x0000000000027941 */ /* 0x000fea0003800200 */
.L_x_647:
        /* <DEDUP_REMOVED lines=37> */
.L_x_649:
[C---:B------:R-:W-:Y:S01]  /*218c0*/  DADD R6, R16.reuse, 1 ;  /* 0x3ff0000010067429 */ /* 0x040fe20000000000 */
[----:B------:R-:W-:Y:S01]  /*218d0*/  IMAD.MOV.U32 R2, RZ, RZ, R4 ;  /* 0x000000ffff027224 */ /* 0x000fe200078e0004 */
[----:B------:R-:W-:Y:S01]  /*218e0*/  DSETP.NEU.AND P1, PT, R16, RZ, PT ;  /* 0x000000ff1000722a */ /* 0x000fe20003f2d000 */
[----:B------:R-:W-:Y:S01]  /*218f0*/  ISETP.GE.AND P0, PT, R17, RZ, PT ;  /* 0x000000ff1100720c */ /* 0x000fe20003f06270 */
[----:B------:R-:W-:Y:S03]  /*21900*/  BSSY.RECONVERGENT B0, `(.L_x_650) ;  /* 0x0000012000007945 */ /* 0x000fe60003800200 */
[----:B------:R-:W-:Y:S01]  /*21910*/  DADD R8, -RZ, -R2 ;  /* 0x00000000ff087229 */ /* 0x000fe20000000902 */
[----:B------:R-:W-:Y:S02]  /*21920*/  IMAD.MOV.U32 R2, RZ, RZ, -0x33333333 ;  /* 0xcccccccdff027424 */ /* 0x000fe400078e00ff */
[----:B------:R-:W-:-:S04]  /*21930*/  LOP3.LUT R6, R7, 0x7ff00000, RZ, 0xc0, !PT ;  /* 0x7ff0000007067812 */ /* 0x000fc800078ec0ff */
[----:B------:R-:W-:-:S03]  /*21940*/  ISETP.NE.AND P2, PT, R6, 0x7ff00000, PT ;  /* 0x7ff000000600780c */ /* 0x000fc60003f45270 */
[----:B------:R-:W-:Y:S01]  /*21950*/  FSEL R4, R8, R4, !P0 ;  /* 0x0000000408047208 */ /* 0x000fe20004000000 */
[----:B------:R-:W-:Y:S01]  /*21960*/  @!P1 IMAD.MOV.U32 R4, RZ, RZ, RZ ;  /* 0x000000ffff049224 */ /* 0x000fe200078e00ff */
[----:B------:R-:W-:Y:S01]  /*21970*/  FSEL R5, R9, R3, !P0 ;  /* 0x0000000309057208 */ /* 0x000fe20004000000 */
[----:B------:R-:W-:Y:S02]  /*21980*/  IMAD.MOV.U32 R3, RZ, RZ, 0x3fdccccc ;  /* 0x3fdcccccff037424 */ /* 0x000fe400078e00ff */
        /* <DEDUP_REMOVED lines=9> */
.L_x_651:
[----:B------:R-:W-:Y:S05]  /*21a20*/  BSYNC.RECONVERGENT B0 ;  /* 0x0000000000007941 */ /* 0x000fea0003800200 */
.L_x_650:
[----:B------:R-:W-:Y:S02]  /*21a30*/  DFMA R4, R4, -R2, 1 ;  /* 0x3ff000000404742b */ /* 0x000fe40000000802 */
[----:B------:R-:W-:Y:S02]  /*21a40*/  DSETP.NEU.AND P0, PT, R16, 1, PT ;  /* 0x3ff000001000742a */ /* 0x000fe40003f0d000 */
[----:B------:R-:W-:-:S06]  /*21a50*/  DSETP.GT.AND P1, PT, R12, RZ, PT ;  /* 0x000000ff0c00722a */ /* 0x000fcc0003f24000 */
[----:B------:R-:W-:Y:S02]  /*21a60*/  FSEL R2, R4, -1.5881868392106855534e-23, P0 ;  /* 0x9999999a04027808 */ /* 0x000fe40000000000 */
[----:B------:R-:W-:Y:S01]  /*21a70*/  FSEL R3, R5, 1.7624999284744262695, P0 ;  /* 0x3fe1999905037808 */ /* 0x000fe20000000000 */
[----:B------:R-:W-:-:S05]  /*21a80*/  DSETP.GT.AND P0, PT, R24, RZ, PT ;  /* 0x000000ff1800722a */ /* 0x000fca0003f04000 */
[----:B------:R-:W-:-:S08]  /*21a90*/  DFMA R2, R2, R2, -R28 ;  /* 0x000000020202722b */ /* 0x000fd0000000081c */
[----:B------:R-:W-:Y:S02]  /*21aa0*/  DADD R4, -R26, R2 ;  /* 0x000000001a047229 */ /* 0x000fe40000000102 */
[--C-:B------:R-:W-:Y:S02]  /*21ab0*/  @P0 DADD R34, R34, R24.reuse ;  /* 0x0000000022220229 */ /* 0x100fe40000000018 */
[----:B------:R-:W-:-:S04]  /*21ac0*/  @P0 DADD R32, R32, R24 ;  /* 0x0000000020200229 */ /* 0x000fc80000000018 */
[----:B------:R-:W-:Y:S01]  /*21ad0*/  DSETP.GT.AND P2, PT, R4, RZ, PT ;  /* 0x000000ff0400722a */ /* 0x000fe20003f44000 */
[----:B------:R0:W-:Y:S04]  /*21ae0*/  @P0 STG.E.64 desc[UR6][R10.64], R34 ;  /* 0x000000220a000986 */ /* 0x0001e8000c101b06 */
[----:B------:R1:W-:Y:S01]  /*21af0*/  @P0 STG.E.64 desc[UR6][R10.64+0x8], R32 ;  /* 0x000008200a000986 */ /* 0x0003e2000c101b06 */
[--C-:B0-----:R-:W-:Y:S02]  /*21b00*/  @P1 DADD R34, R34, R12.reuse ;  /* 0x0000000022221229 */ /* 0x101fe4000000000c */
[----:B-1----:R-:W-:-:S05]  /*21b10*/  @P1 DADD R32, R32, R12 ;  /* 0x0000000020201229 */ /* 0x002fca000000000c */
[----:B------:R0:W-:Y:S01]  /*21b20*/  @P1 STG.E.64 desc[UR6][R10.64], R34 ;  /* 0x000000220a001986 */ /* 0x0001e2000c101b06 */
[----:B------:R-:W-:-:S03]  /*21b30*/  @P2 DADD R2, R4, R34 ;  /* 0x0000000004022229 */ /* 0x000fc60000000022 */
[----:B------:R0:W-:Y:S01]  /*21b40*/  @P1 STG.E.64 desc[UR6][R10.64+0x8], R32 ;  /* 0x000008200a001986 */ /* 0x0001e2000c101b06 */
[----:B------:R-:W-:-:S03]  /*21b50*/  @P2 DADD R4, R4, R32 ;  /* 0x0000000004042229 */ /* 0x000fc60000000020 */
[----:B------:R0:W-:Y:S04]  /*21b60*/  @P2 STG.E.64 desc[UR6][R10.64], R2 ;  /* 0x000000020a002986 */ /* 0x0001e8000c101b06 */
[----:B------:R0:W-:Y:S04]  /*21b70*/  @P2 STG.E.64 desc[UR6][R10.64+0x8], R4 ;  /* 0x000008040a002986 */ /* 0x0001e8000c101b06 */
.L_x_609:
[----:B0-----:R-:W0:Y:S02]  /*21b80*/  LDC.64 R2, c[0x0][0x380] ;  /* 0x0000e000ff027b82 */ /* 0x001e240000000a00 */
[----:B0-----:R-:W5:Y:S02]  /*21b90*/  LDG.E R2, desc[UR6][R2.64] ;  /* 0x0000000602027981 */ /* 0x001f64000c1e1900 */
[----:B-----5:R-:W-:-:S13]  /*21ba0*/  ISETP.NE.AND P0, PT, R2, 0x24, PT ;  /* 0x000000240200780c */ /* 0x020fda0003f05270 */
[----:B------:R-:W-:Y:S05]  /*21bb0*/  @P0 BRA `(.L_x_652) ;  /* 0x0000002000c40947 */ /* 0x000fea0003800000 */
[----:B--234-:R-:W0:Y:S02]  /*21bc0*/  LDC.64 R12, c[0x0][0x3a8] ;  /* 0x0000ea00ff0c7b82 */ /* 0x01ce240000000a00 */
[----:B0-----:R-:W2:Y:S01]  /*21bd0*/  LDG.E R12, desc[UR6][R12.64] ;  /* 0x000000060c0c7981 */ /* 0x001ea2000c1e1900 */
[----:B------:R-:W-:Y:S02]  /*21be0*/  HFMA2 R16, -RZ, RZ, 0, 0 ;  /* 0x00000000ff107431 */ /* 0x000fe400000001ff */
[----:B------:R-:W-:Y:S01]  /*21bf0*/  IMAD.MOV.U32 R17, RZ, RZ, 0x3ff00000 ;  /* 0x3ff00000ff117424 */ /* 0x000fe200078e00ff */
[----:B--2---:R-:W-:-:S13]  /*21c00*/  ISETP.GE.AND P0, PT, R12, 0x2, PT ;  /* 0x000000020c00780c */ /* 0x004fda0003f06270 */
[----:B------:R-:W-:Y:S05]  /*21c10*/  @!P0 BRA `(.L_x_653) ;  /* 0x0000000800f08947 */ /* 0x000fea0003800000 */
[----:B------:R0:W1:Y:S01]  /*21c20*/  I2F.F64.U32 R26, R12 ;  /* 0x0000000c001a7312 */ /* 0x0000620000201800 */
[----:B------:R-:W-:Y:S01]  /*21c30*/  IMAD R0, R12, R14, RZ ;  /* 0x0000000e0c007224 */ /* 0x000fe200078e02ff */
[----:B------:R-:W-:Y:S01]  /*21c40*/  CS2R R24, SRZ ;  /* 0x0000000000187805 */ /* 0x000fe2000001ff00 */
[----:B------:R-:W2:Y:S01]  /*21c50*/  LDCU.64 UR10, c[0x4][0x1e0] ;  /* 0x01003c00ff0a77ac */ /* 0x000ea20008000a00 */
[----:B------:R-:W-:-:S05]  /*21c60*/  UMOV UR4, 0x1 ;  /* 0x0000000100047882 */ /* 0x000fca0000000000 */
.L_x_663:
[----:B-1----:R-:W1:Y:S01]  /*21c70*/  MUFU.RCP64H R3, R27 ;  /* 0x0000001b00037308 */ /* 0x002e620000001800 */
[----:B------:R-:W-:-:S07]  /*21c80*/  IMAD.MOV.U32 R2, RZ, RZ, 0x1 ;  /* 0x00000001ff027424 */ /* 0x000fce00078e00ff */
[----:B------:R-:W3:Y:S01]  /*21c90*/  I2F.F64.U32 R8, UR4 ;  /* 0x0000000400087d12 */ /* 0x000ee20008201800 */
[----:B-1----:R-:W-:Y:S01]  /*21ca0*/  DFMA R4, -R26, R2, 1 ;  /* 0x3ff000001a04742b */ /* 0x002fe20000000102 */
[----:B---3--:R-:W-:-:S07]  /*21cb0*/  FSETP.GEU.AND P1, PT, |R9|, 6.5827683646048100446e-37, PT ;  /* 0x036000000900780b */ /* 0x008fce0003f2e200 */
        /* <DEDUP_REMOVED lines=14> */
[----:B0-2---:R-:W-:Y:S05]  /*21da0*/  CALL.REL.NOINC `($__internal_4_$__cuda_sm20_div_rn_f64_full) ;  /* 0x0000009c001c7944 */ /* 0x005fea0003c00000 */
.L_x_654:
[----:B------:R-:W1:Y:S01]  /*21db0*/  LDC.64 R6, c[0x0][0x3f8] ;  /* 0x0000fe00ff067b82 */ /* 0x000e620000000a00 */
[----:B------:R-:W-:-:S04]  /*21dc0*/  VIADD R5, R0, UR4 ;  /* 0x0000000400057c36 */ /* 0x000fc80008000000 */
[----:B-1----:R-:W-:-:S06]  /*21dd0*/  IMAD.WIDE.U32 R6, R5, 0x8, R6 ;  /* 0x0000000805067825 */ /* 0x002fcc00078e0006 */
[----:B------:R-:W3:Y:S01]  /*21de0*/  LDG.E.64 R6, desc[UR6][R6.64] ;  /* 0x0000000606067981 */ /* 0x000ee2000c1e1b00 */
[----:B------:R-:W-:Y:S01]  /*21df0*/  UMOV UR8, 0xfefa39ef ;  /* 0xfefa39ef00087882 */ /* 0x000fe20000000000 */
[----:B------:R-:W-:Y:S01]  /*21e00*/  UMOV UR9, 0x3fe62e42 ;  /* 0x3fe62e4200097882 */ /* 0x000fe20000000000 */
[----:B------:R-:W-:Y:S01]  /*21e10*/  BSSY.RECONVERGENT B0, `(.L_x_655) ;  /* 0x000003c000007945 */ /* 0x000fe20003800200 */
[----:B---3--:R-:W-:Y:S01]  /*21e20*/  DADD R2, R6, -R2 ;  /* 0x0000000006027229 */ /* 0x008fe20000000802 */
[----:B------:R-:W-:Y:S01]  /*21e30*/  MOV R6, 0xfca213ea ;  /* 0xfca213ea00067802 */ /* 0x000fe20000000f00 */
[----:B------:R-:W-:-:S06]  /*21e40*/  IMAD.MOV.U32 R7, RZ, RZ, 0x3e928af3 ;  /* 0x3e928af3ff077424 */ /* 0x000fcc00078e00ff */
        /* <DEDUP_REMOVED lines=50> */
[----:B------:R-:W-:-:S05]  /*22170*/  @!P1 SHF.R.S32.HI R3, RZ, 0x1, R3 ;  /* 0x00000001ff039819 */ /* 0x000fca0000011403 */
[----:B------:R-:W-:Y:S02]  /*22180*/  @!P1 IMAD.IADD R2, R2, 0x1, -R3 ;  /* 0x0000000102029824 */ /* 0x000fe400078e0a03 */
[----:B------:R-:W-:-:S03]  /*22190*/  @!P1 IMAD R3, R3, 0x100000, R17 ;  /* 0x0010000003039824 */ /* 0x000fc600078e0211 */
[----:B------:R-:W-:Y:S01]  /*221a0*/  @!P1 LEA R5, R2, 0x3ff00000, 0x14 ;  /* 0x3ff0000002059811 */ /* 0x000fe200078ea0ff */
[----:B------:R-:W-:-:S06]  /*221b0*/  @!P1 IMAD.MOV.U32 R2, RZ, RZ, R16 ;  /* 0x000000ffff029224 */ /* 0x000fcc00078e0010 */
[----:B------:R-:W-:-:S11]  /*221c0*/  @!P1 DMUL R6, R2, R4 ;  /* 0x0000000402069228 */ /* 0x000fd60000000000 */
.L_x_656:
[----:B--2---:R-:W-:Y:S05]  /*221d0*/  BSYNC.RECONVERGENT B0 ;  /* 0x0000000000007941 */ /* 0x004fea0003800200 */
.L_x_655:
        /* <DEDUP_REMOVED lines=36> */
.L_x_660:
[----:B------:R-:W-:Y:S05]  /*22420*/  BSYNC.RECONVERGENT B3 ;  /* 0x0000000000037941 */ /* 0x000fea0003800200 */
.L_x_659:
[----:B------:R-:W-:-:S07]  /*22430*/  VIADD R8, R8, 0x1 ;  /* 0x0000000108087836 */ /* 0x000fce0000000000 */
.L_x_658:
[----:B------:R-:W-:Y:S05]  /*22440*/  BSYNC.RECONVERGENT B2 ;  /* 0x0000000000027941 */ /* 0x000fea0003800200 */
.L_x_657:
[----:B------:R-:W-:-:S05]  /*22450*/  IMAD.SHL.U32 R4, R8, 0x40, RZ ;  /* 0x0000004008047824 */ /* 0x000fca00078e00ff */
[----:B------:R-:W-:-:S04]  /*22460*/  LOP3.LUT R4, R4, 0x40, RZ, 0xc0, !PT ;  /* 0x0000004004047812 */ /* 0x000fc800078ec0ff */
[----:B------:R-:W-:-:S05]  /*22470*/  IADD3 R34, P0, PT, R4, UR10, RZ ;  /* 0x0000000a04227c10 */ /* 0x000fca000ff1e0ff */
[----:B------:R-:W-:-:S05]  /*22480*/  IMAD.X R35, RZ, RZ, UR11, P0 ;  /* 0x0000000bff237e24 */ /* 0x000fca00080e06ff */
[----:B------:R-:W2:Y:S04]  /*22490*/  LDG.E.128.CONSTANT R4, desc[UR6][R34.64] ;  /* 0x0000000622047981 */ /* 0x000ea8000c1e9d00 */
[----:B------:R-:W3:Y:S04]  /*224a0*/  LDG.E.128.CONSTANT R16, desc[UR6][R34.64+0x10] ;  /* 0x0000100622107981 */ /* 0x000ee8000c1e9d00 */
[----:B------:R-:W4:Y:S01]  /*224b0*/  LDG.E.128.CONSTANT R20, desc[UR6][R34.64+0x20] ;  /* 0x0000200622147981 */ /* 0x000f22000c1e9d00 */
[----:B------:R-:W1:Y:S01]  /*224c0*/  MUFU.RCP64H R33, R27 ;  /* 0x0000001b00217308 */ /* 0x000e620000001800 */
[----:B------:R-:W-:Y:S01]  /*224d0*/  LOP3.LUT R9, R8, 0x1, RZ, 0xc0, !PT ;  /* 0x0000000108097812 */ /* 0x000fe200078ec0ff */
[----:B------:R-:W-:Y:S01]  /*224e0*/  IMAD.MOV.U32 R36, RZ, RZ, 0x20fd8164 ;  /* 0x20fd8164ff247424 */ /* 0x000fe200078e00ff */
[----:B------:R-:W-:Y:S01]  /*224f0*/  MOV R32, 0x1 ;  /* 0x0000000100207802 */ /* 0x000fe20000000f00 */
[----:B------:R-:W-:Y:S01]  /*22500*/  DMUL R30, R2, R2 ;  /* 0x00000002021e7228 */ /* 0x000fe20000000000 */
[----:B------:R-:W-:Y:S01]  /*22510*/  ISETP.NE.U32.AND P0, PT, R9, 0x1, PT ;  /* 0x000000010900780c */ /* 0x000fe20003f05070 */
[----:B------:R-:W-:Y:S01]  /*22520*/  IMAD.MOV.U32 R9, RZ, RZ, 0x3da8ff83 ;  /* 0x3da8ff83ff097424 */ /* 0x000fe200078e00ff */
[----:B------:R-:W-:Y:S01]  /*22530*/  FSETP.GEU.AND P2, PT, |R29|, 6.5827683646048100446e-37, PT ;  /* 0x036000001d00780b */ /* 0x000fe20003f4e200 */
[----:B------:R-:W-:Y:S01]  /*22540*/  BSSY.RECONVERGENT B1, `(.L_x_661) ;  /* 0x0000022000017945 */ /* 0x000fe20003800200 */
[----:B------:R-:W-:-:S02]  /*22550*/  FSEL R36, R36, -8.06006814911005101289e+34, !P0 ;  /* 0xf9785eba24247808 */ /* 0x000fc40004000000 */
[----:B------:R-:W-:Y:S01]  /*22560*/  FSEL R37, -R9, 0.11223486810922622681, !P0 ;  /* 0x3de5db6509257808 */ /* 0x000fe20004000100 */
[----:B-1----:R-:W-:-:S08]  /*22570*/  DFMA R38, -R26, R32, 1 ;  /* 0x3ff000001a26742b */ /* 0x002fd00000000120 */
        /* <DEDUP_REMOVED lines=25> */
[----:B------:R-:W-:Y:S01]  /*22710*/  MOV R4, 0x22760 ;  /* 0x0002276000047802 */ /* 0x000fe20000000f00 */
[----:B------:R-:W-:Y:S02]  /*22720*/  IMAD.MOV.U32 R5, RZ, RZ, R29 ;  /* 0x000000ffff057224 */ /* 0x000fe400078e001d */
[----:B------:R-:W-:Y:S02]  /*22730*/  IMAD.MOV.U32 R2, RZ, RZ, R26 ;  /* 0x000000ffff027224 */ /* 0x000fe400078e001a */
[----:B------:R-:W-:-:S07]  /*22740*/  IMAD.MOV.U32 R3, RZ, RZ, R27 ;  /* 0x000000ffff037224 */ /* 0x000fce00078e001b */
[----:B0-----:R-:W-:Y:S05]  /*22750*/  CALL.REL.NOINC `($__internal_4_$__cuda_sm20_div_rn_f64_full) ;  /* 0x0000009000b07944 */ /* 0x001fea0003c00000 */
.L_x_662:
[----:B------:R-:W-:Y:S05]  /*22760*/  BSYNC.RECONVERGENT B1 ;  /* 0x0000000000017941 */ /* 0x000fea0003800200 */
.L_x_661:
[----:B------:R-:W-:Y:S01]  /*22770*/  UIADD3 UR4, UPT, UPT, UR4, 0x1, URZ ;  /* 0x0000000104047890 */ /* 0x000fe2000fffe0ff */
[----:B------:R-:W-:-:S05]  /*22780*/  DFMA R6, R6, -1.5, R2 ;  /* 0xbff800000606782b */ /* 0x000fca0000000002 */
[----:B------:R-:W-:-:S03]  /*22790*/  ISETP.NE.AND P0, PT, R12, UR4, PT ;  /* 0x000000040c007c0c */ /* 0x000fc6000bf05270 */
[----:B------:R-:W-:-:S08]  /*227a0*/  DADD R6, R6, 1.5 ;  /* 0x3ff8000006067429 */ /* 0x000fd00000000000 */
[----:B------:R-:W-:Y:S02]  /*227b0*/  DADD R24, R6, R24 ;  /* 0x0000000006187229 */ /* 0x000fe40000000018 */
[----:B------:R-:W-:Y:S09]  /*227c0*/  @P0 BRA `(.L_x_663) ;  /* 0xfffffff400280947 */ /* 0x000ff2000383ffff */
[----:B------:R-:W-:-:S11]  /*227d0*/  DADD R16, R24, 1 ;  /* 0x3ff0000018107429 */ /* 0x000fd60000000000 */
.L_x_653:
[----:B------:R-:W1:Y:S01]  /*227e0*/  LDC.64 R2, c[0x0][0x3f8] ;  /* 0x0000fe00ff027b82 */ /* 0x000e620000000a00 */
[----:B------:R-:W-:-:S04]  /*227f0*/  IMAD R5, R12, R14, RZ ;  /* 0x0000000e0c057224 */ /* 0x000fc800078e02ff */
[----:B-1----:R-:W-:-:S06]  /*22800*/  IMAD.WIDE R2, R5, 0x8, R2 ;  /* 0x0000000805027825 */ /* 0x002fcc00078e0202 */
[----:B------:R-:W2:Y:S01]  /*22810*/  LDG.E.64 R2, desc[UR6][R2.64] ;  /* 0x0000000602027981 */ /* 0x000ea2000c1e1b00 */
[----:B------:R-:W1:Y:S01]  /*22820*/  MUFU.RCP64H R5, R17 ;  /* 0x0000001100057308 */ /* 0x000e620000001800 */
[----:B------:R-:W-:Y:S01]  /*22830*/  IMAD.MOV.U32 R4, RZ, RZ, 0x1 ;  /* 0x00000001ff047424 */ /* 0x000fe200078e00ff */
[----:B------:R-:W-:Y:S05]  /*22840*/  BSSY.RECONVERGENT B1, `(.L_x_664) ;  /* 0x0000017000017945 */ /* 0x000fea0003800200 */
[----:B-1----:R-:W-:-:S08]  /*22850*/  DFMA R6, R4, -R16, 1 ;  /* 0x3ff000000406742b */ /* 0x002fd00000000810 */
[----:B------:R-:W-:-:S08]  /*22860*/  DFMA R6, R6, R6, R6 ;  /* 0x000000060606722b */ /* 0x000fd00000000006 */
[----:B------:R-:W-:-:S08]  /*22870*/  DFMA R6, R4, R6, R4 ;  /* 0x000000060406722b */ /* 0x000fd00000000004 */
[----:B------:R-:W-:-:S08]  /*22880*/  DFMA R4, R6, -R16, 1 ;  /* 0x3ff000000604742b */ /* 0x000fd00000000810 */
[----:B------:R-:W-:Y:S02]  /*22890*/  DFMA R4, R6, R4, R6 ;  /* 0x000000040604722b */ /* 0x000fe40000000006 */
[----:B--2---:R-:W-:-:S07]  /*228a0*/  DMUL R24, R2, R16 ;  /* 0x0000001002187228 */ /* 0x004fce0000000000 */
[----:B------:R1:W-:Y:S01]  /*228b0*/  STG.E.64 desc[UR6][R10.64], R24 ;  /* 0x000000180a007986 */ /* 0x0003e2000c101b06 */
[----:B0-----:R-:W-:Y:S02]  /*228c0*/  DMUL R12, R24, R4 ;  /* 0x00000004180c7228 */ /* 0x001fe40000000000 */
[----:B------:R-:W-:-:S06]  /*228d0*/  FSETP.GEU.AND P1, PT, |R25|, 6.5827683646048100446e-37, PT ;  /* 0x036000001900780b */ /* 0x000fcc0003f2e200 */
[----:B------:R-:W-:-:S08]  /*228e0*/  DFMA R6, R12, -R16, R24 ;  /* 0x800000100c06722b */ /* 0x000fd00000000018 */
[----:B------:R-:W-:-:S10]  /*228f0*/  DFMA R12, R4, R6, R12 ;  /* 0x00000006040c722b */ /* 0x000fd4000000000c */
[----:B------:R-:W-:-:S05]  /*22900*/  FFMA R0, RZ, R17, R13 ;  /* 0x00000011ff007223 */ /* 0x000fca000000000d */
[----:B------:R-:W-:-:S13]  /*22910*/  FSETP.GT.AND P0, PT, |R0|, 1.469367938527859385e-39, PT ;  /* 0x001000000000780b */ /* 0x000fda0003f04200 */
[----:B-1----:R-:W-:Y:S05]  /*22920*/  @P0 BRA P1, `(.L_x_665) ;  /* 0x0000000000200947 */ /* 0x002fea0000800000 */
[----:B------:R-:W-:Y:S01]  /*22930*/  IMAD.MOV.U32 R8, RZ, RZ, R24 ;  /* 0x000000ffff087224 */ /* 0x000fe200078e0018 */
[----:B------:R-:W-:Y:S01]  /*22940*/  MOV R3, R17 ;  /* 0x0000001100037202 */ /* 0x000fe20000000f00 */
[----:B------:R-:W-:Y:S01]  /*22950*/  IMAD.MOV.U32 R5, RZ, RZ, R25 ;  /* 0x000000ffff057224 */ /* 0x000fe200078e0019 */
[----:B------:R-:W-:Y:S01]  /*22960*/  MOV R4, 0x22990 ;  /* 0x0002299000047802 */ /* 0x000fe20000000f00 */
[----:B------:R-:W-:-:S07]  /*22970*/  IMAD.MOV.U32 R2, RZ, RZ, R16 ;  /* 0x000000ffff027224 */ /* 0x000fce00078e0010 */
[----:B------:R-:W-:Y:S05]  /*22980*/  CALL.REL.NOINC `($__internal_4_$__cuda_sm20_div_rn_f64_full) ;  /* 0x0000009000247944 */ /* 0x000fea0003c00000 */
[----:B------:R-:W-:Y:S02]  /*22990*/  IMAD.MOV.U32 R12, RZ, RZ, R2 ;  /* 0x000000ffff0c7224 */ /* 0x000fe400078e0002 */
[----:B------:R-:W-:-:S07]  /*229a0*/  IMAD.MOV.U32 R13, RZ, RZ, R3 ;  /* 0x000000ffff0d7224 */ /* 0x000fce00078e0003 */
.L_x_665:
[----:B------:R-:W-:Y:S05]  /*229b0*/  BSYNC.RECONVERGENT B1 ;  /* 0x0000000000017941 */ /* 0x000fea0003800200 */
.L_x_664:
        /* <DEDUP_REMOVED lines=8> */
.L_x_666:
        /* <DEDUP_REMOVED lines=14> */
.L_x_668:
[----:B------:R-:W-:Y:S05]  /*22b20*/  BSYNC.RECONVERGENT B0 ;  /* 0x0000000000007941 */ /* 0x000fea0003800200 */
.L_x_667:
[----:B------:R-:W-:Y:S01]  /*22b30*/  UMOV UR4, 0xf5c28f5d ;  /* 0xf5c28f5d00047882 */ /* 0x000fe20000000000 */
[----:B------:R-:W-:Y:S01]  /*22b40*/  UMOV UR5, 0x3ff35c28 ;  /* 0x3ff35c2800057882 */ /* 0x000fe20000000000 */
[----:B------:R-:W-:Y:S01]  /*22b50*/  BSSY.RECONVERGENT B0, `(.L_x_669) ;  /* 0x000001c000007945 */ /* 0x000fe20003800200 */
[----:B------:R-:W-:Y:S01]  /*22b60*/  DADD R8, -R4, UR4 ;  /* 0x0000000404087e29 */ /* 0x000fe20008000100 */
[----:B------:R-:W-:Y:S01]  /*22b70*/  IMAD.MOV.U32 R4, RZ, RZ, 0x0 ;  /* 0x00000000ff047424 */ /* 0x000fe200078e00ff */
[----:B------:R-:W-:Y:S01]  /*22b80*/  DSETP.NEU.AND P0, PT, R12, 1, PT ;  /* 0x3ff000000c00742a */ /* 0x000fe20003f0d000 */
[----:B------:R-:W-:-:S03]  /*22b90*/  IMAD.MOV.U32 R5, RZ, RZ, 0x3fd80000 ;  /* 0x3fd80000ff057424 */ /* 0x000fc600078e00ff */
        /* <DEDUP_REMOVED lines=23> */
.L_x_670:
[----:B------:R-:W-:Y:S05]  /*22d10*/  BSYNC.RECONVERGENT B0 ;  /* 0x0000000000007941 */ /* 0x000fea0003800200 */
.L_x_669:
[----:B------:R-:W0:Y:S01]  /*22d20*/  MUFU.RCP64H R5, R25 ;  /* 0x0000001900057308 */ /* 0x000e220000001800 */
[----:B------:R-:W-:Y:S01]  /*22d30*/  IMAD.MOV.U32 R4, RZ, RZ, 0x1 ;  /* 0x00000001ff047424 */ /* 0x000fe200078e00ff */
[----:B------:R-:W-:Y:S01]  /*22d40*/  FSEL R12, R2, -3.3573627053835506387e-30, P0 ;  /* 0x8e8830d9020c7808 */ /* 0x000fe20000000000 */
[----:B------:R-:W-:Y:S01]  /*22d50*/  BSSY.RECONVERGENT B1, `(.L_x_671) ;  /* 0x0000016000017945 */ /* 0x000fe20003800200 */
[----:B------:R-:W-:-:S06]  /*22d60*/  FSEL R13, R3, 1.729128718376159668, P0 ;  /* 0x3fdd5417030d7808 */ /* 0x000fcc0000000000 */
[----:B------:R-:W-:Y:S02]  /*22d70*/  DMUL R12, R16, R12 ;  /* 0x0000000c100c7228 */ /* 0x000fe40000000000 */
[----:B0-----:R-:W-:-:S05]  /*22d80*/  DFMA R6, -R24, R4, 1 ;  /* 0x3ff000001806742b */ /* 0x001fca0000000104 */
[----:B------:R0:W-:Y:S03]  /*22d90*/  STG.E.64 desc[UR6][R10.64+0x8], R12 ;  /* 0x0000080c0a007986 */ /* 0x0001e6000c101b06 */
[----:B------:R-:W-:Y:S01]  /*22da0*/  FSETP.GEU.AND P1, PT, |R13|, 6.5827683646048100446e-37, PT ;  /* 0x036000000d00780b */ /* 0x000fe20003f2e200 */
        /* <DEDUP_REMOVED lines=16> */
.L_x_672:
[----:B------:R-:W-:Y:S05]  /*22eb0*/  BSYNC.RECONVERGENT B1 ;  /* 0x0000000000017941 */ /* 0x000fea0003800200 */
.L_x_671:
        /* <DEDUP_REMOVED lines=14> */
.L_x_674:
[----:B------:R-:W-:Y:S05]  /*22fa0*/  BSYNC.RECONVERGENT B0 ;  /* 0x0000000000007941 */ /* 0x000fea0003800200 */
.L_x_673:
[----:B------:R-:W-:Y:S01]  /*22fb0*/  DMUL R6, R4, R4 ;  /* 0x0000000404067228 */ /* 0x000fe20000000000 */
[----:B------:R-:W-:Y:S01]  /*22fc0*/  IMAD.MOV.U32 R8, RZ, RZ, -0x2449a4b7 ;  /* 0xdbb65b49ff087424 */ /* 0x000fe200078e00ff */
[----:B------:R-:W-:Y:S01]  /*22fd0*/  UMOV UR4, 0x2a25ff7e ;  /* 0x2a25ff7e00047882 */ /* 0x000fe20000000000 */
[----:B------:R-:W-:Y:S01]  /*22fe0*/  IMAD.MOV.U32 R9, RZ, RZ, 0x3f2d3b63 ;  /* 0x3f2d3b63ff097424 */ /* 0x000fe200078e00ff */
[----:B------:R-:W-:Y:S01]  /*22ff0*/  UMOV UR5, 0x3ef53e1d ;  /* 0x3ef53e1d00057882 */ /* 0x000fe20000000000 */
[----:B------:R-:W-:Y:S01]  /*23000*/  BSSY.RECONVERGENT B0, `(.L_x_675) ;  /* 0x0000044000007945 */ /* 0x000fe20003800200 */
[----:B------:R-:W-:-:S03]  /*23010*/  MOV R2, 0x23440 ;  /* 0x0002344000027802 */ /* 0x000fc60000000f00 */
        /* <DEDUP_REMOVED lines=56> */
[----:B------:R-:W-:-:S10]  /*233a0*/  DADD R4, -R8, UR4 ;  /* 0x0000000408047e29 */ /* 0x000fd40008000100 */
[----:B------:R-:W-:Y:S02]  /*233b0*/  FSEL R18, R4, R8, P0 ;  /* 0x0000000804127208 */ /* 0x000fe40000000000 */
[----:B------:R-:W-:-:S03]  /*233c0*/  FSEL R19, R5, R9, P0 ;  /* 0x0000000905137208 */ /* 0x000fc60000000000 */
[----:B------:R-:W-:Y:S01]  /*233d0*/  IMAD.MOV.U32 R16, RZ, RZ, R18 ;  /* 0x000000ffff107224 */ /* 0x000fe200078e0012 */
[----:B------:R-:W-:Y:S01]  /*233e0*/  LOP3.LUT R17, R19, 0x80000000, R3, 0xb8, !PT ;  /* 0x8000000013117812 */ /* 0x000fe200078eb803 */
[----:B------:R-:W-:Y:S01]  /*233f0*/  IMAD.MOV.U32 R3, RZ, RZ, 0x40100000 ;  /* 0x40100000ff037424 */ /* 0x000fe200078e00ff */
[----:B------:R-:W-:-:S10]  /*23400*/  DADD R4, -RZ, |R18| ;  /* 0x00000000ff047229 */ /* 0x000fd40000000512 */
[----:B------:R-:W-:Y:S02]  /*23410*/  IMAD.MOV.U32 R6, RZ, RZ, R4 ;  /* 0x000000ffff067224 */ /* 0x000fe400078e0004 */
[----:B------:R-:W-:-:S07]  /*23420*/  IMAD.MOV.U32 R4, RZ, RZ, RZ ;  /* 0x000000ffff047224 */ /* 0x000fce00078e00ff */
[----:B------:R-:W-:Y:S05]  /*23430*/  CALL.REL.NOINC `($differential_mutation$__internal_accurate_pow) ;  /* 0x0000008c00bc7944 */ /* 0x000fea0003c00000 */
[----:B------:R-:W-:Y:S05]  /*23440*/  BSYNC.RECONVERGENT B0 ;  /* 0x0000000000007941 */ /* 0x000fea0003800200 */
.L_x_675:
        /* <DEDUP_REMOVED lines=12> */
[----:B------:R-:W-:Y:S01]  /*23510*/  @!P0 MOV R4, 0x0 ;  /* 0x0000000000048802 */ /* 0x000fe20000000f00 */
[----:B------:R-:W-:-:S07]  /*23520*/  @!P0 IMAD.MOV.U32 R5, RZ, RZ, 0x7ff00000 ;  /* 0x7ff00000ff058424 */ /* 0x000fce00078e00ff */
.L_x_677:
[----:B------:R-:W-:Y:S05]  /*23530*/  BSYNC.RECONVERGENT B0 ;  /* 0x0000000000007941 */ /* 0x000fea0003800200 */
.L_x_676:
[----:B------:R-:W-:Y:S01]  /*23540*/  DMUL R4, R4, 6 ;  /* 0x4018000004047828 */ /* 0x000fe20000000000 */
[----:B------:R-:W-:Y:S01]  /*23550*/  BSSY.RECONVERGENT B2, `(.L_x_678) ;  /* 0x0000022000027945 */ /* 0x000fe20003800200 */
[----:B------:R-:W-:-:S08]  /*23560*/  DSETP.NEU.AND P0, PT, R16, 1, PT ;  /* 0x3ff000001000742a */ /* 0x000fd00003f0d000 */
[----:B------:R-:W-:Y:S02]  /*23570*/  FSEL R8, R4, RZ, P0 ;  /* 0x000000ff04087208 */ /* 0x000fe40000000000 */
[----:B------:R-:W-:-:S06]  /*23580*/  FSEL R9, R5, 2.375, P0 ;  /* 0x4018000005097808 */ /* 0x000fcc0000000000 */
        /* <DEDUP_REMOVED lines=28> */
.L_x_681:
[----:B------:R-:W-:Y:S05]  /*23750*/  BSYNC.RECONVERGENT B3 ;  /* 0x0000000000037941 */ /* 0x000fea0003800200 */
.L_x_680:
[----:B------:R-:W-:-:S07]  /*23760*/  VIADD R0, R0, 0x1 ;  /* 0x0000000100007836 */ /* 0x000fce0000000000 */
.L_x_679:
[----:B------:R-:W-:Y:S05]  /*23770*/  BSYNC.RECONVERGENT B2 ;  /* 0x0000000000027941 */ /* 0x000fea0003800200 */
.L_x_678:
        /* <DEDUP_REMOVED lines=37> */
.L_x_682:
[C---:B------:R-:W-:Y:S01]  /*239d0*/  DADD R6, R16.reuse, 10 ;  /* 0x4024000010067429 */ /* 0x040fe20000000000 */
[----:B------:R-:W-:Y:S01]  /*239e0*/  BSSY.RECONVERGENT B0, `(.L_x_683) ;  /* 0x0000010000007945 */ /* 0x000fe20003800200 */
[C---:B------:R-:W-:Y:S01]  /*239f0*/  DSETP.NEU.AND P0, PT, R16.reuse, RZ, PT ;  /* 0x000000ff1000722a */ /* 0x040fe20003f0d000 */
[----:B------:R-:W-:Y:S01]  /*23a00*/  IMAD.MOV.U32 R5, RZ, RZ, R3 ;  /* 0x000000ffff057224 */ /* 0x000fe200078e0003 */
[----:B------:R-:W-:Y:S01]  /*23a10*/  DSETP.NEU.AND P2, PT, R16, 1, PT ;  /* 0x3ff000001000742a */ /* 0x000fe20003f4d000 */
[----:B------:R-:W-:Y:S01]  /*23a20*/  IMAD.MOV.U32 R2, RZ, RZ, 0x33333333 ;  /* 0x33333333ff027424 */ /* 0x000fe200078e00ff */
[----:B------:R-:W-:-:S04]  /*23a30*/  MOV R3, 0x3fc33333 ;  /* 0x3fc3333300037802 */ /* 0x000fc80000000f00 */
        /* <DEDUP_REMOVED lines=10> */
.L_x_684:
[----:B------:R-:W-:Y:S05]  /*23ae0*/  BSYNC.RECONVERGENT B0 ;  /* 0x0000000000007941 */ /* 0x000fea0003800200 */
.L_x_683:
[----:B------:R-:W-:Y:S01]  /*23af0*/  FSEL R6, R4, RZ, P2 ;  /* 0x000000ff04067208 */ /* 0x000fe20001000000 */
[----:B------:R-:W-:Y:S01]  /*23b00*/  UMOV UR4, 0x0 ;  /* 0x0000000000047882 */ /* 0x000fe20000000000 */
[----:B------:R-:W-:Y:S01]  /*23b10*/  FSEL R7, R5, 1.875, P2 ;  /* 0x3ff0000005077808 */ /* 0x000fe20001000000 */
[----:B------:R-:W-:Y:S01]  /*23b20*/  UMOV UR5, 0x3ff00000 ;  /* 0x3ff0000000057882 */ /* 0x000fe20000000000 */
[----:B------:R-:W-:Y:S01]  /*23b30*/  FSETP.GEU.AND P1, PT, |R25|, 6.5827683646048100446e-37, PT ;  /* 0x036000001900780b */ /* 0x000fe20003f2e200 */
[----:B------:R-:W-:Y:S03]  /*23b40*/  BSSY.RECONVERGENT B1, `(.L_x_685) ;  /* 0x0000017000017945 */ /* 0x000fe60003800200 */
[----:B------:R-:W-:Y:S01]  /*23b50*/  DFMA R18, R6, R2, UR4 ;  /* 0x0000000406127e2b */ /* 0x000fe20008000002 */
        /* <DEDUP_REMOVED lines=19> */
[----:B------:R-:W-:Y:S01]  /*23c90*/  IMAD.MOV.U32 R16, RZ, RZ, R2 ;  /* 0x000000ffff107224 */ /* 0x000fe200078e0002 */
[----:B------:R-:W-:-:S07]  /*23ca0*/  MOV R17, R3 ;  /* 0x0000000300117202 */ /* 0x000fce0000000f00 */
.L_x_686:
[----:B------:R-:W-:Y:S05]  /*23cb0*/  BSYNC.RECONVERGENT B1 ;  /* 0x0000000000017941 */ /* 0x000fea0003800200 */
.L_x_685:
[----:B------:R-:W-:Y:S01]  /*23cc0*/  IMAD.MOV.U32 R18, RZ, RZ, 0x0 ;  /* 0x00000000ff127424 */ /* 0x000fe200078e00ff */
[----:B------:R-:W-:Y:S01]  /*23cd0*/  FSETP.GEU.AND P1, PT, |R13|, 6.5827683646048100446e-37, PT ;  /* 0x036000000d00780b */ /* 0x000fe20003f2e200 */
[----:B------:R-:W-:Y:S01]  /*23ce0*/  IMAD.MOV.U32 R19, RZ, RZ, 0x3ff00000 ;  /* 0x3ff00000ff137424 */ /* 0x000fe200078e00ff */
[----:B------:R-:W-:Y:S01]  /*23cf0*/  BSSY.RECONVERGENT B1, `(.L_x_687) ;  /* 0x0000015000017945 */ /* 0x000fe20003800200 */
[----:B------:R-:W-:-:S04]  /*23d00*/  IMAD.MOV.U32 R2, RZ, RZ, 0x1 ;  /* 0x00000001ff027424 */ /* 0x000fc800078e00ff */
[----:B------:R-:W-:-:S06]  /*23d10*/  DFMA R18, R6, 0.75, R18 ;  /* 0x3fe800000612782b */ /* 0x000fcc0000000012 */
        /* <DEDUP_REMOVED lines=18> */
.L_x_688:
[----:B------:R-:W-:Y:S05]  /*23e40*/  BSYNC.RECONVERGENT B1 ;  /* 0x0000000000017941 */ /* 0x000fea0003800200 */
.L_x_687:
[----:B------:R-:W-:-:S08]  /*23e50*/  DMUL R2, R2, R2 ;  /* 0x0000000202027228 */ /* 0x000fd00000000000 */
[----:B------:R-:W-:-:S08]  /*23e60*/  DFMA R2, R16, R16, R2 ;  /* 0x000000101002722b */ /* 0x000fd00000000002 */
[----:B------:R-:W-:-:S08]  /*23e70*/  DADD R4, R2, -1 ;  /* 0xbff0000002047429 */ /* 0x000fd00000000000 */
[----:B------:R-:W-:-:S14]  /*23e80*/  DSETP.GT.AND P0, PT, R4, RZ, PT ;  /* 0x000000ff0400722a */ /* 0x000fdc0003f04000 */
[C---:B------:R-:W-:Y:S02]  /*23e90*/  @P0 DADD R2, R4.reuse, 1.5 ;  /* 0x3ff8000004020429 */ /* 0x040fe40000000000 */
[----:B------:R-:W-:-:S05]  /*23ea0*/  @P0 DADD R4, R4, 2 ;  /* 0x4000000004040429 */ /* 0x000fca0000000000 */
[----:B------:R0:W-:Y:S04]  /*23eb0*/  @P0 STG.E.64 desc[UR6][R10.64], R2 ;  /* 0x000000020a000986 */ /* 0x0001e8000c101b06 */
[----:B------:R0:W-:Y:S02]  /*23ec0*/  @P0 STG.E.64 desc[UR6][R10.64+0x8], R4 ;  /* 0x000008040a000986 */ /* 0x0001e4000c101b06 */
.L_x_652:
[----:B0-----:R-:W0:Y:S02]  /*23ed0*/  LDC.64 R2, c[0x0][0x380] ;  /* 0x0000e000ff027b82 */ /* 0x001e240000000a00 */
[----:B0-----:R-:W5:Y:S02]  /*23ee0*/  LDG.E R2, desc[UR6][R2.64] ;  /* 0x0000000602027981 */ /* 0x001f64000c1e1900 */
[----:B-----5:R-:W-:-:S13]  /*23ef0*/  ISETP.NE.AND P0, PT, R2, 0x25, PT ;  /* 0x000000250200780c */ /* 0x020fda0003f05270 */
[----:B------:R-:W-:Y:S05]  /*23f00*/  @P0 BRA `(.L_x_689) ;  /* 0x0000002400940947 */ /* 0x000fea0003800000 */
[----:B------:R-:W0:Y:S02]  /*23f10*/  LDC.64 R2, c[0x0][0x3a8] ;  /* 0x0000ea00ff027b82 */ /* 0x000e240000000a00 */
[----:B0-----:R-:W5:Y:S01]  /*23f20*/  LDG.E R0, desc[UR6][R2.64] ;  /* 0x0000000602007981 */ /* 0x001f62000c1e1900 */
[----:B--234-:R-:W-:Y:S02]  /*23f30*/  HFMA2 R13, -RZ, RZ, 1.984375, 0 ;  /* 0x3ff00000ff0d7431 */ /* 0x01cfe400000001ff */
[----:B------:R-:W-:Y:S01]  /*23f40*/  IMAD.MOV.U32 R12, RZ, RZ, 0x0 ;  /* 0x00000000ff0c7424 */ /* 0x000fe200078e00ff */
[----:B-----5:R-:W-:-:S13]  /*23f50*/  ISETP.GE.AND P0, PT, R0, 0x2, PT ;  /* 0x000000020000780c */ /* 0x020fda0003f06270 */
[----:B------:R-:W-:Y:S05]  /*23f60*/  @!P0 BRA `(.L_x_690) ;  /* 0x0000000800b08947 */ /* 0x000fea0003800000 */
[----:B------:R-:W-:Y:S01]  /*23f70*/  VIADD R2, R0, 0xfffffffe ;  /* 0xfffffffe00027836 */ /* 0x000fe20000000000 */
[----:B------:R-:W-:Y:S01]  /*23f80*/  UMOV UR4, 0x1 ;  /* 0x0000000100047882 */ /* 0x000fe20000000000 */
[----:B------:R-:W-:Y:S01]  /*23f90*/  VIADD R5, R14, 0xffffffff ;  /* 0xffffffff0e057836 */ /* 0x000fe20000000000 */
[----:B------:R-:W-:Y:S01]  /*23fa0*/  CS2R R12, SRZ ;  /* 0x00000000000c7805 */ /* 0x000fe2000001ff00 */
[----:B------:R-:W-:Y:S01]  /*23fb0*/  IMAD R3, R0, R14, RZ ;  /* 0x0000000e00037224 */ /* 0x000fe200078e02ff */
[----:B------:R-:W-:Y:S01]  /*23fc0*/  ISETP.GE.U32.AND P0, PT, R2, 0x7, PT ;  /* 0x000000070200780c */ /* 0x000fe20003f06070 */
[----:B------:R-:W-:Y:S02]  /*23fd0*/  VIADD R2, R0, 0xffffffff ;  /* 0xffffffff00027836 */ /* 0x000fe40000000000 */
[----:B------:R-:W-:-:S03]  /*23fe0*/  IMAD R5, R5, R0, RZ ;  /* 0x0000000005057224 */ /* 0x000fc600078e02ff */
[----:B------:R-:W-:-:S07]  /*23ff0*/  LOP3.LUT R15, R2, 0x7, RZ, 0xc0, !PT ;  /* 0x00000007020f7812 */ /* 0x000fce00078ec0ff */
[----:B------:R-:W-:Y:S05]  /*24000*/  @!P0 BRA `(.L_x_691) ;  /* 0x0000000400248947 */ /* 0x000fea0003800000 */
[----:B------:R-:W-:Y:S02]  /*24010*/  LOP3.LUT R4, R2, 0xfffffff8, RZ, 0xc0, !PT ;  /* 0xfffffff802047812 */ /* 0x000fe400078ec0ff */
[----:B------:R-:W-:Y:S01]  /*24020*/  CS2R R12, SRZ ;  /* 0x00000000000c7805 */ /* 0x000fe2000001ff00 */
[----:B------:R-:W0:Y:S01]  /*24030*/  LDCU.64 UR8, c[0x0][0x3f8] ;  /* 0x00007f00ff0877ac */ /* 0x000e220008000a00 */
[----:B------:R-:W-:-:S05]  /*24040*/  UMOV UR4, 0x1 ;  /* 0x0000000100047882 */ /* 0x000fca0000000000 */
.L_x_692:
[----:B------:R-:W1:Y:S01]  /*24050*/  LDC.64 R32, c[0x0][0x3f8] ;  /* 0x0000fe00ff207b82 */ /* 0x000e620000000a00 */
[----:B------:R-:W-:-:S04]  /*24060*/  VIADD R7, R5, UR4 ;  /* 0x0000000405077c36 */ /* 0x000fc80008000000 */
[----:B-1----:R-:W-:-:S04]  /*24070*/  IMAD.WIDE R36, R7, 0x8, R32 ;  /* 0x0000000807247825 */ /* 0x002fc800078e0220 */
[----:B------:R-:W-:Y:S01]  /*24080*/  IMAD.IADD R7, R0, 0x1, R7 ;  /* 0x0000000100077824 */ /* 0x000fe200078e0207 */
[----:B------:R-:W2:Y:S03]  /*24090*/  LDG.E.64 R34, desc[UR6][R36.64] ;  /* 0x0000000624227981 */ /* 0x000ea6000c1e1b00 */
[----:B------:R-:W-:Y:S01]  /*240a0*/  IMAD.WIDE.U32 R32, R7, 0x8, R32 ;  /* 0x0000000807207825 */ /* 0x000fe200078e0020 */
[----:B------:R-:W-:Y:S01]  /*240b0*/  IADD3 R8, P0, PT, R3, UR4, RZ ;  /* 0x0000000403087c10 */ /* 0x000fe2000ff1e0ff */
[----:B------:R-:W3:Y:S04]  /*240c0*/  LDG.E.64 R6, desc[UR6][R36.64+0x8] ;  /* 0x0000080624067981 */ /* 0x000ee8000c1e1b00 */
[----:B------:R-:W4:Y:S01]  /*240d0*/  LDG.E.64 R32, desc[UR6][R32.64] ;  /* 0x0000000620207981 */ /* 0x000f22000c1e1b00 */
[----:B------:R-:W-:Y:S01]  /*240e0*/  IMAD.X R9, RZ, RZ, RZ, P0 ;  /* 0x000000ffff097224 */ /* 0x000fe200000e06ff */
[----:B0-----:R-:W-:-:S02]  /*240f0*/  LEA R40, P0, R8, UR8, 0x3 ;  /* 0x0000000808287c11 */ /* 0x001fc4000f8018ff */
[----:B------:R-:W5:Y:S02]  /*24100*/  LDG.E.64 R16, desc[UR6][R36.64+0x10] ;  /* 0x0000100624107981 */ /* 0x000f64000c1e1b00 */
[----:B------:R-:W-:Y:S02]  /*24110*/  LEA.HI.X R41, R8, UR9, R9, 0x3, P0 ;  /* 0x0000000908297c11 */ /* 0x000fe400080f1c09 */
        /* <DEDUP_REMOVED lines=10> */
[----:B--2---:R-:W-:-:S08]  /*241c0*/  DADD R34, R34, -0.5 ;  /* 0xbfe0000022227429 */ /* 0x004fd00000000000 */
[----:B----4-:R-:W-:Y:S02]  /*241d0*/  DFMA R32, R34, R34, R32 ;  /* 0x000000222220722b */ /* 0x010fe40000000020 */
[----:B------:R-:W2:Y:S04]  /*241e0*/  LDG.E.64 R34, desc[UR6][R40.64+0x28] ;  /* 0x0000280628227981 */ /* 0x000ea8000c1e1b00 */
[----:B------:R-:W4:Y:S01]  /*241f0*/  LDG.E.64 R40, desc[UR6][R40.64+0x38] ;  /* 0x0000380628287981 */ /* 0x000f22000c1e1b00 */
[----:B---3--:R-:W-:Y:S02]  /*24200*/  DADD R6, R6, -0.5 ;  /* 0xbfe0000006067429 */ /* 0x008fe40000000000 */
[----:B------:R-:W-:Y:S02]  /*24210*/  DADD R32, R32, -1 ;  /* 0xbff0000020207429 */ /* 0x000fe40000000000 */
[----:B-----5:R-:W-:-:S04]  /*24220*/  DADD R16, R16, -0.5 ;  /* 0xbfe0000010107429 */ /* 0x020fc80000000000 */
[----:B------:R-:W-:Y:S02]  /*24230*/  DFMA R8, R6, R6, R8 ;  /* 0x000000060608722b */ /* 0x000fe40000000008 */
[----:B------:R-:W-:Y:S02]  /*24240*/  DMUL R32, R32, R32 ;  /* 0x0000002020207228 */ /* 0x000fe40000000000 */
[----:B------:R-:W-:Y:S02]  /*24250*/  DFMA R18, R16, R16, R18 ;  /* 0x000000101012722b */ /* 0x000fe40000000012 */
[----:B------:R-:W-:Y:S02]  /*24260*/  DADD R20, R20, -0.5 ;  /* 0xbfe0000014147429 */ /* 0x000fe40000000000 */
[----:B------:R-:W-:Y:S02]  /*24270*/  DADD R8, R8, -1 ;  /* 0xbff0000008087429 */ /* 0x000fe40000000000 */
[----:B------:R-:W-:-:S02]  /*24280*/  DFMA R32, R32, 2, R12 ;  /* 0x400000002020782b */ /* 0x000fc4000000000c */
[----:B------:R-:W-:Y:S02]  /*24290*/  DADD R18, R18, -1 ;  /* 0xbff0000012127429 */ /* 0x000fe40000000000 */
[----:B------:R-:W-:Y:S02]  /*242a0*/  DFMA R6, R20, R20, R22 ;  /* 0x000000141406722b */ /* 0x000fe40000000016 */
[----:B------:R-:W-:Y:S02]  /*242b0*/  DMUL R8, R8, R8 ;  /* 0x0000000808087228 */ /* 0x000fe40000000000 */
[----:B------:R-:W-:Y:S02]  /*242c0*/  DADD R24, R24, -0.5 ;  /* 0xbfe0000018187429 */ /* 0x000fe40000000000 */
[----:B------:R-:W-:Y:S02]  /*242d0*/  DMUL R18, R18, R18 ;  /* 0x0000001212127228 */ /* 0x000fe40000000000 */
[----:B------:R-:W-:-:S02]  /*242e0*/  DADD R6, R6, -1 ;  /* 0xbff0000006067429 */ /* 0x000fc40000000000 */
[----:B------:R-:W-:Y:S02]  /*242f0*/  DFMA R8, R8, 2, R32 ;  /* 0x400000000808782b */ /* 0x000fe40000000020 */
[----:B------:R-:W-:Y:S02]  /*24300*/  DFMA R26, R24, R24, R26 ;  /* 0x00000018181a722b */ /* 0x000fe4000000001a */
[----:B------:R-:W-:Y:S02]  /*24310*/  DADD R28, R28, -0.5 ;  /* 0xbfe000001c1c7429 */ /* 0x000fe40000000000 */
[----:B------:R-:W-:Y:S02]  /*24320*/  DADD R30, R30, -0.5 ;  /* 0xbfe000001e1e7429 */ /* 0x000fe40000000000 */
[----:B------:R-:W-:Y:S02]  /*24330*/  DFMA R8, R18, 2, R8 ;  /* 0x400000001208782b */ /* 0x000fe40000000008 */
[----:B------:R-:W-:-:S02]  /*24340*/  DMUL R6, R6, R6 ;  /* 0x0000000606067228 */ /* 0x000fc40000000000 */
[----:B------:R-:W-:Y:S02]  /*24350*/  DADD R26, R26, -1 ;  /* 0xbff000001a1a7429 */ /* 0x000fe40000000000 */
[----:B------:R-:W-:Y:S02]  /*24360*/  DFMA R38, R30, R30, R38 ;  /* 0x0000001e1e26722b */ /* 0x000fe40000000026 */
[----:B------:R-:W-:Y:S02]  /*24370*/  DADD R36, R36, -0.5 ;  /* 0xbfe0000024247429 */ /* 0x000fe40000000000 */
[----:B------:R-:W-:Y:S02]  /*24380*/  DFMA R6, R6, 2, R8 ;  /* 0x400000000606782b */ /* 0x000fe40000000008 */
[----:B------:R-:W-:Y:S02]  /*24390*/  DMUL R26, R26, R26 ;  /* 0x0000001a1a1a7228 */ /* 0x000fe40000000000 */
[----:B------:R-:W-:Y:S01]  /*243a0*/  DADD R38, R38, -1 ;  /* 0xbff0000026267429 */ /* 0x000fe20000000000 */
[----:B------:R-:W-:-:S05]  /*243b0*/  UIADD3 UR5, UPT, UPT, UR4, 0x7, URZ ;  /* 0x0000000704057890 */ /* 0x000fca000fffe0ff */
[----:B------:R-:W-:Y:S02]  /*243c0*/  DFMA R6, R26, 2, R6 ;  /* 0x400000001a06782b */ /* 0x000fe40000000006 */
[----:B------:R-:W-:Y:S01]  /*243d0*/  DMUL R38, R38, R38 ;  /* 0x0000002626267228 */ /* 0x000fe20000000000 */
[----:B------:R-:W-:Y:S01]  /*243e0*/  ISETP.NE.AND P0, PT, R4, UR5, PT ;  /* 0x0000000504007c0c */ /* 0x000fe2000bf05270 */
[----:B------:R-:W-:Y:S01]  /*243f0*/  UIADD3 UR4, UPT, UPT, UR4, 0x8, URZ ;  /* 0x0000000804047890 */ /* 0x000fe2000fffe0ff */
[----:B--2---:R-:W-:-:S08]  /*24400*/  DFMA R34, R28, R28, R34 ;  /* 0x0000001c1c22722b */ /* 0x004fd00000000022 */
[----:B------:R-:W-:Y:S02]  /*24410*/  DADD R34, R34, -1 ;  /* 0xbff0000022227429 */ /* 0x000fe40000000000 */
[----:B----4-:R-:W-:-:S06]  /*24420*/  DFMA R40, R36, R36, R40 ;  /* 0x000000242428722b */ /* 0x010fcc0000000028 */
[----:B------:R-:W-:Y:S02]  /*24430*/  DMUL R34, R34, R34 ;  /* 0x0000002222227228 */ /* 0x000fe40000000000 */
[----:B------:R-:W-:-:S06]  /*24440*/  DADD R40, R40, -1 ;  /* 0xbff0000028287429 */ /* 0x000fcc0000000000 */
[----:B------:R-:W-:Y:S02]  /*24450*/  DFMA R6, R34, 2, R6 ;  /* 0x400000002206782b */ /* 0x000fe40000000006 */
[----:B------:R-:W-:-:S06]  /*24460*/  DMUL R12, R40, R40 ;  /* 0x00000028280c7228 */ /* 0x000fcc0000000000 */
[----:B------:R-:W-:-:S08]  /*24470*/  DFMA R6, R38, 2, R6 ;  /* 0x400000002606782b */ /* 0x000fd00000000006 */
[----:B------:R-:W-:Y:S01]  /*24480*/  DFMA R12, R12, 2, R6 ;  /* 0x400000000c0c782b */ /* 0x000fe20000000006 */
[----:B------:R-:W-:Y:S10]  /*24490*/  @P0 BRA `(.L_x_692) ;  /* 0xfffffff800ec0947 */ /* 0x000ff4000383ffff */
.L_x_691:
        /* <DEDUP_REMOVED lines=12> */
[----:B------:R-:W2:Y:S03]  /*24560*/  LDG.E.64 R20, desc[UR6][R22.64] ;  /* 0x0000000616147981 */ /* 0x000ea6000c1e1b00 */
[----:B------:R-:W-:Y:S01]  /*24570*/  IMAD.WIDE.U32 R24, R7, 0x8, R24 ;  /* 0x0000000807187825 */ /* 0x000fe200078e0018 */
[----:B------:R-:W-:Y:S01]  /*24580*/  IADD3.X R7, PT, PT, RZ, RZ, RZ, P0, !PT ;  /* 0x000000ffff077210 */ /* 0x000fe200007fe4ff */
[----:B------:R-:W3:Y:S01]  /*24590*/  LDG.E.64 R26, desc[UR6][R22.64+0x8] ;  /* 0x00000806161a7981 */ /* 0x000ee2000c1e1b00 */
[----:B-1----:R-:W-:-:S03]  /*245a0*/  LEA R28, P0, R6, UR8, 0x3 ;  /* 0x00000008061c7c11 */ /* 0x002fc6000f8018ff */
[----:B------:R-:W4:Y:S01]  /*245b0*/  LDG.E.64 R24, desc[UR6][R24.64] ;  /* 0x0000000618187981 */ /* 0x000f22000c1e1b00 */
[----:B------:R-:W-:-:S03]  /*245c0*/  LEA.HI.X R29, R6, UR9, R7, 0x3, P0 ;  /* 0x00000009061d7c11 */ /* 0x000fc600080f1c07 */
        /* <DEDUP_REMOVED lines=26> */
.L_x_694:
[----:B------:R-:W-:Y:S05]  /*24770*/  @!P1 BRA `(.L_x_693) ;  /* 0x0000000000a89947 */ /* 0x000fea0003800000 */
[----:B------:R-:W-:Y:S02]  /*24780*/  ISETP.NE.AND P0, PT, R4, 0x1, PT ;  /* 0x000000010400780c */ /* 0x000fe40003f05270 */
[----:B------:R-:W-:-:S04]  /*24790*/  LOP3.LUT R2, R2, 0x1, RZ, 0xc0, !PT ;  /* 0x0000000102027812 */ /* 0x000fc800078ec0ff */
[----:B------:R-:W-:-:S07]  /*247a0*/  ISETP.NE.U32.AND P1, PT, R2, 0x1, PT ;  /* 0x000000010200780c */ /* 0x000fce0003f25070 */
        /* <DEDUP_REMOVED lines=9> */
[----:B------:R-:W3:Y:S03]  /*24840*/  LDG.E.64 R2, desc[UR6][R8.64+0x8] ;  /* 0x0000080608027981 */ /* 0x000ee6000c1e1b00 */
[----:B------:R-:W-:Y:S01]  /*24850*/  IMAD.X R15, RZ, RZ, RZ, P0 ;  /* 0x000000ffff0f7224 */ /* 0x000fe200000e06ff */
[C---:B-1----:R-:W-:Y:S01]  /*24860*/  LEA R18, P0, R4.reuse, UR8, 0x3 ;  /* 0x0000000804127c11 */ /* 0x042fe2000f8018ff */
        /* <DEDUP_REMOVED lines=14> */
.L_x_695:
[----:B------:R-:W-:Y:S05]  /*24950*/  @P1 BRA `(.L_x_693) ;  /* 0x0000000000301947 */ /* 0x000fea0003800000 */
[----:B------:R-:W0:Y:S01]  /*24960*/  LDC.64 R6, c[0x0][0x3f8] ;  /* 0x0000fe00ff067b82 */ /* 0x000e220000000a00 */
[----:B------:R-:W-:-:S04]  /*24970*/  VIADD R5, R5, UR4 ;  /* 0x0000000405057c36 */ /* 0x000fc80008000000 */
[----:B0-----:R-:W-:-:S04]  /*24980*/  IMAD.WIDE R2, R5, 0x8, R6 ;  /* 0x0000000805027825 */ /* 0x001fc800078e0206 */
[----:B------:R-:W-:Y:S02]  /*24990*/  IMAD.IADD R5, R0, 0x1, R5 ;  /* 0x0000000100057824 */ /* 0x000fe400078e0205 */
[----:B------:R-:W2:Y:S02]  /*249a0*/  LDG.E.64 R2, desc[UR6][R2.64] ;  /* 0x0000000602027981 */ /* 0x000ea4000c1e1b00 */
[----:B------:R-:W-:-:S06]  /*249b0*/  IMAD.WIDE.U32 R6, R5, 0x8, R6 ;  /* 0x0000000805067825 */ /* 0x000fcc00078e0006 */
[----:B------:R-:W3:Y:S01]  /*249c0*/  LDG.E.64 R6, desc[UR6][R6.64] ;  /* 0x0000000606067981 */ /* 0x000ee2000c1e1b00 */
[----:B--2---:R-:W-:-:S08]  /*249d0*/  DADD R4, R2, -0.5 ;  /* 0xbfe0000002047429 */ /* 0x004fd00000000000 */
[----:B---3--:R-:W-:-:S08]  /*249e0*/  DFMA R4, R4, R4, R6 ;  /* 0x000000040404722b */ /* 0x008fd00000000006 */
[----:B------:R-:W-:-:S08]  /*249f0*/  DADD R4, R4, -1 ;  /* 0xbff0000004047429 */ /* 0x000fd00000000000 */
[----:B------:R-:W-:-:S08]  /*24a00*/  DMUL R4, R4, R4 ;  /* 0x0000000404047228 */ /* 0x000fd00000000000 */
[----:B------:R-:W-:-:S11]  /*24a10*/  DFMA R12, R4, 2, R12 ;  /* 0x40000000040c782b */ /* 0x000fd6000000000c */
.L_x_693:
[----:B------:R-:W-:-:S11]  /*24a20*/  DADD R12, R12, 1 ;  /* 0x3ff000000c0c7429 */ /* 0x000fd60000000000 */
.L_x_690:
[----:B------:R-:W0:Y:S01]  /*24a30*/  LDC.64 R2, c[0x0][0x3f8] ;  /* 0x0000fe00ff027b82 */ /* 0x000e220000000a00 */
[----:B------:R-:W-:-:S04]  /*24a40*/  IMAD R5, R0, R14, RZ ;  /* 0x0000000e00057224 */ /* 0x000fc800078e02ff */
[----:B0-----:R-:W-:-:S06]  /*24a50*/  IMAD.WIDE R2, R5, 0x8, R2 ;  /* 0x0000000805027825 */ /* 0x001fcc00078e0202 */
[----:B------:R-:W2:Y:S01]  /*24a60*/  LDG.E.64 R2, desc[UR6][R2.64] ;  /* 0x0000000602027981 */ /* 0x000ea2000c1e1b00 */
        /* <DEDUP_REMOVED lines=24> */
[----:B------:R-:W-:Y:S02]  /*24bf0*/  IMAD.MOV.U32 R16, RZ, RZ, R2 ;  /* 0x000000ffff107224 */ /* 0x000fe400078e0002 */
[----:B------:R-:W-:-:S07]  /*24c00*/  IMAD.MOV.U32 R17, RZ, RZ, R3 ;  /* 0x000000ffff117224 */ /* 0x000fce00078e0003 */
.L_x_697:
[----:B------:R-:W-:Y:S05]  /*24c10*/  BSYNC.RECONVERGENT B1 ;  /* 0x0000000000017941 */ /* 0x000fea0003800200 */
.L_x_696:
        /* <DEDUP_REMOVED lines=8> */
.L_x_698:
        /* <DEDUP_REMOVED lines=14> */
.L_x_700:
[----:B------:R-:W-:Y:S05]  /*24d80*/  BSYNC.RECONVERGENT B0 ;  /* 0x0000000000007941 */ /* 0x000fea0003800200 */
.L_x_699:
[----:B------:R-:W-:Y:S01]  /*24d90*/  DADD R8, -R4, 1 ;  /* 0x3ff0000004087429 */ /* 0x000fe20000000100 */
[----:B------:R-:W-:Y:S01]  /*24da0*/  BSSY.RECONVERGENT B0, `(.L_x_701) ;  /* 0x000001b000007945 */ /* 0x000fe20003800200 */
[----:B------:R-:W-:Y:S01]  /*24db0*/  IMAD.MOV.U32 R4, RZ, RZ, 0x0 ;  /* 0x00000000ff047424 */ /* 0x000fe200078e00ff */
[----:B------:R-:W-:Y:S01]  /*24dc0*/  DSETP.NEU.AND P0, PT, R16, 1, PT ;  /* 0x3ff000001000742a */ /* 0x000fe20003f0d000 */
[----:B------:R-:W-:Y:S02]  /*24dd0*/  IMAD.MOV.U32 R5, RZ, RZ, 0x3fd80000 ;  /* 0x3fd80000ff057424 */ /* 0x000fe400078e00ff */
[----:B------:R-:W0:Y:S04]  /*24de0*/  MUFU.RSQ64H R7, R9 ;  /* 0x0000000900077308 */ /* 0x000e280000001c00 */
[----:B------:R-:W-:-:S05]  /*24df0*/  VIADD R6, R9, 0xfcb00000 ;  /* 0xfcb0000009067836 */ /* 0x000fca0000000000 */
[----:B------:R-:W-:Y:S01]  /*24e00*/  ISETP.GE.U32.AND P1, PT, R6, 0x7ca00000, PT ;  /* 0x7ca000000600780c */ /* 0x000fe20003f26070 */
        /* <DEDUP_REMOVED lines=20> */
.L_x_702:
[----:B------:R-:W-:Y:S05]  /*24f50*/  BSYNC.RECONVERGENT B0 ;  /* 0x0000000000007941 */ /* 0x000fea0003800200 */
.L_x_701:
        /* <DEDUP_REMOVED lines=26> */
.L_x_704:
[----:B------:R-:W-:Y:S05]  /*25100*/  BSYNC.RECONVERGENT B1 ;  /* 0x0000000000017941 */ /* 0x000fea0003800200 */
.L_x_703:
[----:B------:R-:W-:Y:S01]  /*25110*/  DSETP.GT.AND P0, PT, |R2|, 1, PT ;  /* 0x3ff000000200742a */ /* 0x000fe20003f04200 */
[----:B------:R-:W-:Y:S01]  /*25120*/  BSSY.RECONVERGENT B0, `(.L_x_705) ;  /* 0x000000d000007945 */ /* 0x000fe20003800200 */
[----:B------:R-:W-:-:S10]  /*25130*/  DADD R8, -RZ, |R2| ;  /* 0x00000000ff087229 */ /* 0x000fd40000000502 */
[----:B------:R-:W-:Y:S02]  /*25140*/  IMAD.MOV.U32 R4, RZ, RZ, R8 ;  /* 0x000000ffff047224 */ /* 0x000fe400078e0008 */
[----:B------:R-:W-:Y:S01]  /*25150*/  IMAD.MOV.U32 R5, RZ, RZ, R9 ;  /* 0x000000ffff057224 */ /* 0x000fe200078e0009 */
        /* <DEDUP_REMOVED lines=9> */
.L_x_706:
[----:B------:R-:W-:Y:S05]  /*251f0*/  BSYNC.RECONVERGENT B0 ;  /* 0x0000000000007941 */ /* 0x000fea0003800200 */
.L_x_705:
        /* <DEDUP_REMOVED lines=67> */
[----:B------:R-:W-:Y:S02]  /*25630*/  LOP3.LUT R13, R25, 0x80000000, R3, 0xb8, !PT ;  /* 0x80000000190d7812 */ /* 0x000fe400078eb803 */
[----:B------:R-:W-:Y:S01]  /*25640*/  DADD R4, -RZ, |R24| ;  /* 0x00000000ff047229 */ /* 0x000fe20000000518 */
[----:B------:R-:W-:-:S09]  /*25650*/  MOV R3, 0x3ff00000 ;  /* 0x3ff0000000037802 */ /* 0x000fd20000000f00 */
[----:B------:R-:W-:Y:S02]  /*25660*/  IMAD.MOV.U32 R6, RZ, RZ, R4 ;  /* 0x000000ffff067224 */ /* 0x000fe400078e0004 */
[----:B------:R-:W-:-:S07]  /*25670*/  IMAD.MOV.U32 R4, RZ, RZ, RZ ;  /* 0x000000ffff047224 */ /* 0x000fce00078e00ff */
[----:B------:R-:W-:Y:S05]  /*25680*/  CALL.REL.NOINC `($differential_mutation$__internal_accurate_pow) ;  /* 0x0000006c00287944 */ /* 0x000fea0003c00000 */
[----:B------:R-:W-:Y:S05]  /*25690*/  BSYNC.RECONVERGENT B0 ;  /* 0x0000000000007941 */ /* 0x000fea0003800200 */
.L_x_707:
        /* <DEDUP_REMOVED lines=10> */
[----:B------:R-:W-:Y:S02]  /*25740*/  IMAD.MOV.U32 R2, RZ, RZ, R26 ;  /* 0x000000ffff027224 */ /* 0x000fe400078e001a */
[----:B------:R-:W-:Y:S02]  /*25750*/  IMAD.MOV.U32 R3, RZ, RZ, R27 ;  /* 0x000000ffff037224 */ /* 0x000fe400078e001b */
        /* <DEDUP_REMOVED lines=10> */
.L_x_709:
[----:B------:R-:W-:Y:S05]  /*25800*/  BSYNC.RECONVERGENT B0 ;  /* 0x0000000000007941 */ /* 0x000fea0003800200 */
.L_x_708:
[----:B------:R-:W-:Y:S01]  /*25810*/  DMUL R2, R2, 4 ;  /* 0x4010000002027828 */ /* 0x000fe20000000000 */
[----:B------:R-:W-:Y:S01]  /*25820*/  BSSY.RECONVERGENT B2, `(.L_x_710) ;  /* 0x000001d000027945 */ /* 0x000fe20003800200 */
[----:B------:R-:W-:-:S08]  /*25830*/  DSETP.NEU.AND P0, PT, R12, 1, PT ;  /* 0x3ff000000c00742a */ /* 0x000fd00003f0d000 */
[----:B------:R-:W-:Y:S02]  /*25840*/  FSEL R6, R2, RZ, P0 ;  /* 0x000000ff02067208 */ /* 0x000fe40000000000 */
[----:B------:R-:W-:-:S06]  /*25850*/  FSEL R7, R3, 2.25, P0 ;  /* 0x4010000003077808 */ /* 0x000fcc0000000000 */
[----:B------:R-:W-:-:S14]  /*25860*/  DSETP.NEU.AND P0, PT, |R6|, +INF , PT ;  /* 0x7ff000000600742a */ /* 0x000fdc0003f0d200 */
        /* <DEDUP_REMOVED lines=24> */
.L_x_711:
[----:B------:R-:W-:Y:S05]  /*259f0*/  BSYNC.RECONVERGENT B2 ;  /* 0x0000000000027941 */ /* 0x000fea0003800200 */
.L_x_710:
        /* <DEDUP_REMOVED lines=37> */
.L_x_712:
[C---:B------:R-:W-:Y:S01]  /*25c50*/  DADD R6, R16.reuse, 16 ;  /* 0x4030000010067429 */ /* 0x040fe20000000000 */
[----:B------:R-:W-:Y:S01]  /*25c60*/  BSSY.RECONVERGENT B0, `(.L_x_713) ;  /* 0x0000011000007945 */ /* 0x000fe20003800200 */
[----:B------:R-:W-:Y:S01]  /*25c70*/  DSETP.NEU.AND P0, PT, R16, RZ, PT ;  /* 0x000000ff1000722a */ /* 0x000fe20003f0d000 */
[----:B------:R-:W-:Y:S01]  /*25c80*/  IMAD.MOV.U32 R5, RZ, RZ, R3 ;  /* 0x000000ffff057224 */ /* 0x000fe200078e0003 */
[----:B------:R-:W-:Y:S01]  /*25c90*/  DSETP.NEU.AND P2, PT, R12, RZ, PT ;  /* 0x000000ff0c00722a */ /* 0x000fe20003f4d000 */
[----:B------:R-:W-:Y:S01]  /*25ca0*/  ISETP.NE.AND P3, PT, R0, 0x7ff00000, PT ;  /* 0x7ff000000000780c */ /* 0x000fe20003f65270 */
[----:B------:R-:W-:Y:S02]  /*25cb0*/  IMAD.MOV.U32 R2, RZ, RZ, 0x33333333 ;  /* 0x33333333ff027424 */ /* 0x000fe400078e00ff */
[----:B------:R-:W-:Y:S02]  /*25cc0*/  IMAD.MOV.U32 R3, RZ, RZ, 0x3ff33333 ;  /* 0x3ff33333ff037424 */ /* 0x000fe400078e00ff */
        /* <DEDUP_REMOVED lines=10> */
.L_x_714:
[----:B------:R-:W-:Y:S05]  /*25d70*/  BSYNC.RECONVERGENT B0 ;  /* 0x0000000000007941 */ /* 0x000fea0003800200 */
.L_x_713:
[----:B------:R-:W-:Y:S01]  /*25d80*/  UMOV UR4, 0x9999999a ;  /* 0x9999999a00047882 */ /* 0x000fe20000000000 */
[----:B------:R-:W-:Y:S01]  /*25d90*/  UMOV UR5, 0x3fd99999 ;  /* 0x3fd9999900057882 */ /* 0x000fe20000000000 */
[----:B------:R-:W-:Y:S01]  /*25da0*/  BSSY.RECONVERGENT B0, `(.L_x_715) ;  /* 0x000000d000007945 */ /* 0x000fe20003800200 */
[----:B------:R-:W-:Y:S01]  /*25db0*/  DFMA R4, R4, UR4, R2 ;  /* 0x0000000404047c2b */ /* 0x000fe20008000002 */
[----:B------:R-:W-:Y:S02]  /*25dc0*/  @!P2 IMAD.MOV.U32 R26, RZ, RZ, RZ ;  /* 0x000000ffff1aa224 */ /* 0x000fe400078e00ff */
[----:B------:R-:W-:Y:S01]  /*25dd0*/  @!P2 IMAD.MOV.U32 R27, RZ, RZ, R13 ;  /* 0x000000ffff1ba224 */ /* 0x000fe200078e000d */
[----:B------:R-:W-:Y:S07]  /*25de0*/  @P3 BRA `(.L_x_716) ;  /* 0x0000000000203947 */ /* 0x000fee0003800000 */
[----:B------:R-:W-:-:S14]  /*25df0*/  DSETP.NAN.AND P0, PT, R12, R12, PT ;  /* 0x0000000c0c00722a */ /* 0x000fdc0003f08000 */
[----:B------:R-:W-:Y:S01]  /*25e00*/  @P0 DADD R26, R12, 1 ;  /* 0x3ff000000c1a0429 */ /* 0x000fe20000000000 */
[----:B------:R-:W-:Y:S10]  /*25e10*/  @P0 BRA `(.L_x_716) ;  /* 0x0000000000140947 */ /* 0x000ff40003800000 */
[----:B------:R-:W-:-:S14]  /*25e20*/  DSETP.NEU.AND P0, PT, |R24|, +INF , PT ;  /* 0x7ff000001800742a */ /* 0x000fdc0003f0d200 */
[----:B------:R-:W-:Y:S01]  /*25e30*/  @!P0 ISETP.GE.AND P1, PT, R13, RZ, PT ;  /* 0x000000ff0d00820c */ /* 0x000fe20003f26270 */
[----:B------:R-:W-:Y:S01]  /*25e40*/  @!P0 IMAD.MOV.U32 R26, RZ, RZ, RZ ;  /* 0x000000ffff1a8224 */ /* 0x000fe200078e00ff */
[----:B------:R-:W-:-:S04]  /*25e50*/  @!P0 MOV R0, 0xfff00000 ;  /* 0xfff0000000008802 */ /* 0x000fc80000000f00 */
[----:B------:R-:W-:-:S07]  /*25e60*/  @!P0 SEL R27, R0, 0x7ff00000, !P1 ;  /* 0x7ff00000001b8807 */ /* 0x000fce0004800000 */
.L_x_716:
[----:B------:R-:W-:Y:S05]  /*25e70*/  BSYNC.RECONVERGENT B0 ;  /* 0x0000000000007941 */ /* 0x000fea0003800200 */
.L_x_715:
[----:B------:R-:W-:Y:S01]  /*25e80*/  DMUL R26, R26, 4 ;  /* 0x401000001a1a7828 */ /* 0x000fe20000000000 */
[----:B------:R-:W-:Y:S01]  /*25e90*/  BSSY.RECONVERGENT B2, `(.L_x_717) ;  /* 0x0000024000027945 */ /* 0x000fe20003800200 */
[----:B------:R-:W-:Y:S02]  /*25ea0*/  DSETP.NEU.AND P1, PT, R12, 1, PT ;  /* 0x3ff000000c00742a */ /* 0x000fe40003f2d000 */
[----:B------:R-:W-:Y:S02]  /*25eb0*/  DSETP.NEU.AND P0, PT, R16, 1, PT ;  /* 0x3ff000001000742a */ /* 0x000fe40003f0d000 */
[----:B------:R-:W-:-:S04]  /*25ec0*/  DMUL R24, R28, R28 ;  /* 0x0000001c1c187228 */ /* 0x000fc80000000000 */
[----:B------:R-:W-:Y:S02]  /*25ed0*/  FSEL R6, R26, RZ, P1 ;  /* 0x000000ff1a067208 */ /* 0x000fe40000800000 */
[----:B------:R-:W-:Y:S01]  /*25ee0*/  FSEL R7, R27, 2.25, P1 ;  /* 0x401000001b077808 */ /* 0x000fe20000800000 */
[----:B------:R-:W-:Y:S01]  /*25ef0*/  DMUL R26, R30, R30 ;  /* 0x0000001e1e1a7228 */ /* 0x000fe20000000000 */
[----:B------:R-:W-:Y:S02]  /*25f00*/  FSEL R2, R4, -1.5881868392106855534e-23, P0 ;  /* 0x9999999a04027808 */ /* 0x000fe40000000000 */
[----:B------:R-:W-:Y:S02]  /*25f10*/  FSEL R3, R5, 1.9499999284744262695, P0 ;  /* 0x3ff9999905037808 */ /* 0x000fe40000000000 */
[----:B------:R-:W-:-:S04]  /*25f20*/  DSETP.NEU.AND P0, PT, |R6|, +INF , PT ;  /* 0x7ff000000600742a */ /* 0x000fc80003f0d200 */
[----:B------:R-:W-:-:S08]  /*25f30*/  DFMA R12, -R2, R2, R26 ;  /* 0x00000002020c722b */ /* 0x000fd0000000011a */
[----:B------:R-:W-:Y:S02]  /*25f40*/  DADD R12, R12, R24 ;  /* 0x000000000c0c7229 */ /* 0x000fe40000000018 */
        /* <DEDUP_REMOVED lines=24> */
.L_x_718:
[----:B------:R-:W-:Y:S05]  /*260d0*/  BSYNC.RECONVERGENT B2 ;  /* 0x0000000000027941 */ /* 0x000fea0003800200 */
.L_x_717:
        /* <DEDUP_REMOVED lines=12> */
[----:B------:R-:W-:-:S02]  /*261a0*/  ISETP.NE.U32.AND P0, PT, R0, 0x1, PT ;  /* 0x000000010000780c */ /* 0x000fc40003f05070 */
        /* <DEDUP_REMOVED lines=24> */
.L_x_719:
[C---:B------:R-:W-:Y:S01]  /*26330*/  DADD R6, R16.reuse, 8 ;  /* 0x4020000010067429 */ /* 0x040fe20000000000 */
[----:B------:R-:W-:Y:S01]  /*26340*/  BSSY.RECONVERGENT B0, `(.L_x_720) ;  /* 0x000000f000007945 */ /* 0x000fe20003800200 */
[----:B------:R-:W-:Y:S01]  /*26350*/  DSETP.NEU.AND P0, PT, R16, RZ, PT ;  /* 0x000000ff1000722a */ /* 0x000fe20003f0d000 */
[----:B------:R-:W-:Y:S02]  /*26360*/  IMAD.MOV.U32 R5, RZ, RZ, R3 ;  /* 0x000000ffff057224 */ /* 0x000fe400078e0003 */
[----:B------:R-:W-:Y:S02]  /*26370*/  IMAD.MOV.U32 R2, RZ, RZ, 0x66666666 ;  /* 0x66666666ff027424 */ /* 0x000fe400078e00ff */
[----:B------:R-:W-:-:S03]  /*26380*/  IMAD.MOV.U32 R3, RZ, RZ, 0x3ff26666 ;  /* 0x3ff26666ff037424 */ /* 0x000fc600078e00ff */
        /* <DEDUP_REMOVED lines=10> */
.L_x_721:
[----:B------:R-:W-:Y:S05]  /*26430*/  BSYNC.RECONVERGENT B0 ;  /* 0x0000000000007941 */ /* 0x000fea0003800200 */
.L_x_720:
[----:B------:R-:W-:Y:S01]  /*26440*/  UMOV UR4, 0x9999999a ;  /* 0x9999999a00047882 */ /* 0x000fe20000000000 */
[----:B------:R-:W-:Y:S01]  /*26450*/  UMOV UR5, 0x3fc99999 ;  /* 0x3fc9999900057882 */ /* 0x000fe20000000000 */
[----:B------:R-:W-:Y:S02]  /*26460*/  DSETP.NEU.AND P0, PT, R16, 1, PT ;  /* 0x3ff000001000742a */ /* 0x000fe40003f0d000 */
[----:B------:R-:W-:-:S10]  /*26470*/  DFMA R4, R4, -UR4, R2 ;  /* 0x8000000404047c2b */ /* 0x000fd40008000002 */
[----:B------:R-:W-:Y:S02]  /*26480*/  FSEL R2, R4, 2.72008302207532160516e+23, P0 ;  /* 0x6666666604027808 */ /* 0x000fe40000000000 */
[----:B------:R-:W-:Y:S01]  /*26490*/  FSEL R3, R5, 1.8624999523162841797, P0 ;  /* 0x3fee666605037808 */ /* 0x000fe20000000000 */
[----:B------:R-:W-:-:S05]  /*264a0*/  DSETP.GT.AND P0, PT, R12, RZ, PT ;  /* 0x000000ff0c00722a */ /* 0x000fca0003f04000 */
[----:B------:R-:W-:-:S08]  /*264b0*/  DFMA R2, R2, R2, -R26 ;  /* 0x000000020202722b */ /* 0x000fd0000000081a */
[----:B------:R-:W-:Y:S02]  /*264c0*/  DADD R4, -R24, R2 ;  /* 0x0000000018047229 */ /* 0x000fe40000000102 */
[--C-:B------:R-:W-:Y:S02]  /*264d0*/  @P0 DADD R30, R30, R12.reuse ;  /* 0x000000001e1e0229 */ /* 0x100fe4000000000c */
[----:B------:R-:W-:-:S04]  /*264e0*/  @P0 DADD R28, R28, R12 ;  /* 0x000000001c1c0229 */ /* 0x000fc8000000000c */
[C---:B------:R-:W-:Y:S01]  /*264f0*/  DSETP.GT.AND P1, PT, R4.reuse, RZ, PT ;  /* 0x000000ff0400722a */ /* 0x040fe20003f24000 */
[----:B------:R0:W-:Y:S04]  /*26500*/  @P0 STG.E.64 desc[UR6][R10.64], R30 ;  /* 0x0000001e0a000986 */ /* 0x0001e8000c101b06 */
[----:B------:R0:W-:Y:S09]  /*26510*/  @P0 STG.E.64 desc[UR6][R10.64+0x8], R28 ;  /* 0x0000081c0a000986 */ /* 0x0001f2000c101b06 */
[----:B------:R-:W-:-:S02]  /*26520*/  @P1 DADD R2, R4, R30 ;  /* 0x0000000004021229 */ /* 0x000fc4000000001e */
[----:B------:R-:W-:-:S05]  /*26530*/  @P1 DADD R4, R4, R28 ;  /* 0x0000000004041229 */ /* 0x000fca000000001c */
[----:B------:R0:W-:Y:S04]  /*26540*/  @P1 STG.E.64 desc[UR6][R10.64], R2 ;  /* 0x000000020a001986 */ /* 0x0001e8000c101b06 */
[----:B------:R0:W-:Y:S02]  /*26550*/  @P1 STG.E.64 desc[UR6][R10.64+0x8], R4 ;  /* 0x000008040a001986 */ /* 0x0001e4000c101b06 */
.L_x_689:
[----:B0-----:R-:W0:Y:S02]  /*26560*/  LDC.64 R2, c[0x0][0x380] ;  /* 0x0000e000ff027b82 */ /* 0x001e240000000a00 */
[----:B0-----:R-:W5:Y:S02]  /*26570*/  LDG.E R2, desc[UR6][R2.64] ;  /* 0x0000000602027981 */ /* 0x001f64000c1e1900 */
[----:B-----5:R-:W-:-:S13]  /*26580*/  ISETP.NE.AND P0, PT, R2, 0x27, PT ;  /* 0x000000270200780c */ /* 0x020fda0003f05270 */
[----:B------:R-:W-:Y:S05]  /*26590*/  @P0 BRA `(.L_x_722) ;  /* 0x0000001400c40947 */ /* 0x000fea0003800000 */
[----:B------:R-:W0:Y:S02]  /*265a0*/  LDC.64 R2, c[0x0][0x3a8] ;  /* 0x0000ea00ff027b82 */ /* 0x000e240000000a00 */
[----:B0-----:R-:W5:Y:S01]  /*265b0*/  LDG.E R19, desc[UR6][R2.64] ;  /* 0x0000000602137981 */ /* 0x001f62000c1e1900 */
[----:B--2---:R-:W-:Y:S02]  /*265c0*/  HFMA2 R20, -RZ, RZ, 0, 0 ;  /* 0x00000000ff147431 */ /* 0x004fe400000001ff */
        /* <DEDUP_REMOVED lines=10> */
[----:B0-----:R-:W-:Y:S02]  /*26670*/  SHF.R.U32.HI R0, RZ, 0x14, R27 ;  /* 0x00000014ff007819 */ /* 0x001fe4000001161b */
[C---:B------:R-:W-:Y:S02]  /*26680*/  ISETP.GE.AND P0, PT, R27.reuse, RZ, PT ;  /* 0x000000ff1b00720c */ /* 0x040fe40003f06270 */
[----:B------:R-:W-:Y:S02]  /*26690*/  LOP3.LUT R0, R0, 0x7ff, RZ, 0xc0, !PT ;  /* 0x000007ff00007812 */ /* 0x000fe400078ec0ff */
[----:B------:R-:W-:Y:S02]  /*266a0*/  SEL R16, RZ, 0x7ff00000, !P0 ;  /* 0x7ff00000ff107807 */ /* 0x000fe40004000000 */
[----:B------:R-:W-:Y:S01]  /*266b0*/  LOP3.LUT R15, R27, 0x7fffffff, RZ, 0xc0, !PT ;  /* 0x7fffffff1b0f7812 */ /* 0x000fe200078ec0ff */
[----:B------:R-:W-:-:S02]  /*266c0*/  VIADD R3, R0, 0xfffffc0c ;  /* 0xfffffc0c00037836 */ /* 0x000fc40000000000 */
[----:B------:R-:W-:-:S03]  /*266d0*/  VIADD R13, R16, 0x80000000 ;  /* 0x80000000100d7836 */ /* 0x000fc60000000000 */
[CC--:B------:R-:W-:Y:S02]  /*266e0*/  SHF.L.U64.HI R0, R26.reuse, R3.reuse, R27 ;  /* 0x000000031a007219 */ /* 0x0c0fe4000001021b */
[----:B-1----:R-:W-:-:S07]  /*266f0*/  SHF.L.U32 R12, R26, R3, RZ ;  /* 0x000000031a0c7219 */ /* 0x002fce00000006ff */
.L_x_730:
        /* <DEDUP_REMOVED lines=15> */
.L_x_724:
        /* <DEDUP_REMOVED lines=33> */
.L_x_726:
[----:B------:R-:W-:Y:S05]  /*26a00*/  BSYNC.RECONVERGENT B0 ;  /* 0x0000000000007941 */ /* 0x000fea0003800200 */
.L_x_725:
        /* <DEDUP_REMOVED lines=16> */
.L_x_727:
        /* <DEDUP_REMOVED lines=62> */
.L_x_729:
[----:B------:R-:W-:Y:S05]  /*26ef0*/  BSYNC.RECONVERGENT B0 ;  /* 0x0000000000007941 */ /* 0x000fea0003800200 */
.L_x_728:
[----:B------:R-:W-:Y:S01]  /*26f00*/  UIADD3 UR4, UPT, UPT, UR4, 0x1, URZ ;  /* 0x0000000104047890 */ /* 0x000fe2000fffe0ff */
[----:B------:R-:W-:-:S05]  /*26f10*/  DADD R6, -R6, 1 ;  /* 0x3ff0000006067429 */ /* 0x000fca0000000100 */
[----:B------:R-:W-:-:S03]  /*26f20*/  ISETP.NE.AND P0, PT, R19, UR4, PT ;  /* 0x0000000413007c0c */ /* 0x000fc6000bf05270 */
[----:B------:R-:W-:-:S10]  /*26f30*/  DADD R20, R6, R20 ;  /* 0x0000000006147229 */ /* 0x000fd40000000014 */
[----:B------:R-:W-:Y:S05]  /*26f40*/  @P0 BRA `(.L_x_730) ;  /* 0xfffffff400ec0947 */ /* 0x000fea000383ffff */
[----:B------:R-:W-:-:S11]  /*26f50*/  DADD R20, R20, 1 ;  /* 0x3ff0000014147429 */ /* 0x000fd60000000000 */
.L_x_723:
        /* <DEDUP_REMOVED lines=15> */
[----:B------:R-:W-:-:S06]  /*27050*/  FSETP.GEU.AND P1, PT, |R7|, 6.5827683646048100446e-37, PT ;  /* 0x036000000700780b */ /* 0x000fcc0003f2e200 */
        /* <DEDUP_REMOVED lines=8> */
[----:B------:R-:W-:Y:S02]  /*270e0*/  IMAD.MOV.U32 R2, RZ, RZ, R20 ;  /* 0x000000ffff027224 */ /* 0x000fe400078e0014 */
[----:B------:R-:W-:-:S07]  /*270f0*/  IMAD.MOV.U32 R3, RZ, RZ, R21 ;  /* 0x000000ffff037224 */ /* 0x000fce00078e0015 */
[----:B------:R-:W-:Y:S05]  /*27100*/  CALL.REL.NOINC `($__internal_4_$__cuda_sm20_div_rn_f64_full) ;  /* 0x0000004800447944 */ /* 0x000fea0003c00000 */
.L_x_732:
[----:B------:R-:W-:Y:S05]  /*27110*/  BSYNC.RECONVERGENT B1 ;  /* 0x0000000000017941 */ /* 0x000fea0003800200 */
.L_x_731:
[----:B------:R-:W0:Y:S01]  /*27120*/  F2F.F32.F64 R2, R2 ;  /* 0x0000000200027310 */ /* 0x000e220000301000 */
[----:B------:R-:W-:Y:S01]  /*27130*/  BSSY.RECONVERGENT B0, `(.L_x_733) ;  /* 0x0000048000007945 */ /* 0x000fe20003800200 */
[----:B------:R-:W-:Y:S01]  /*27140*/  IMAD.MOV.U32 R4, RZ, RZ, 0x3f800000 ;  /* 0x3f800000ff047424 */ /* 0x000fe200078e00ff */
[----:B0-----:R-:W-:-:S13]  /*27150*/  FSETP.NEU.AND P0, PT, R2, 1, PT ;  /* 0x3f8000000200780b */ /* 0x001fda0003f0d000 */
[----:B------:R-:W-:Y:S05]  /*27160*/  @!P0 BRA `(.L_x_734) ;  /* 0x0000000400108947 */ /* 0x000fea0003800000 */
[----:B------:R-:W-:-:S13]  /*27170*/  FSETP.NAN.AND P0, PT, |R2|, |R2|, PT ;  /* 0x400000020200720b */ /* 0x000fda0003f08200 */
[----:B------:R-:W-:Y:S01]  /*27180*/  @P0 FADD R4, R2, 0.60000002384185791016 ;  /* 0x3f19999a02040421 */ /* 0x000fe20000000000 */
        /* <DEDUP_REMOVED lines=41> */
[----:B------:R-:W-:Y:S01]  /*27420*/  FMUL R3, R0, 0.60000002384185791016 ;  /* 0x3f19999a00037820 */ /* 0x000fe20000400000 */
[----:B------:R-:W-:-:S03]  /*27430*/  FADD R15, -R15, R0 ;  /* 0x000000000f0f7221 */ /* 0x000fc60000000100 */
[----:B------:R-:W0:Y:S01]  /*27440*/  FRND R4, R3 ;  /* 0x0000000300047307 */ /* 0x000e220000201000 */
[----:B------:R-:W-:Y:S01]  /*27450*/  FADD R15, R8, -R15 ;  /* 0x8000000f080f7221 */ /* 0x000fe20000000000 */
[----:B------:R-:W-:Y:S01]  /*27460*/  FFMA R0, R0, 0.60000002384185791016, -R3 ;  /* 0x3f19999a00007823 */ /* 0x000fe20000000803 */
[----:B------:R-:W-:-:S03]  /*27470*/  FSETP.GT.AND P1, PT, |R3|, 152, PT ;  /* 0x431800000300780b */ /* 0x000fc60003f24200 */
[----:B------:R-:W-:Y:S01]  /*27480*/  FFMA R15, R15, 0.60000002384185791016, R0 ;  /* 0x3f19999a0f0f7823 */ /* 0x000fe20000000000 */
[----:B0-----:R-:W-:Y:S01]  /*27490*/  FADD R0, R3, -R4 ;  /* 0x8000000403007221 */ /* 0x001fe20000000000 */
[----:B------:R-:W-:-:S03]  /*274a0*/  FSETP.GT.AND P0, PT, R4, RZ, PT ;  /* 0x000000ff0400720b */ /* 0x000fc60003f04000 */
[----:B------:R-:W-:Y:S01]  /*274b0*/  FADD R0, R0, R15 ;  /* 0x0000000f00007221 */ /* 0x000fe20000000000 */
[----:B------:R-:W-:Y:S02]  /*274c0*/  SEL R4, RZ, 0x83000000, P0 ;  /* 0x83000000ff047807 */ /* 0x000fe40000000000 */
[----:B------:R-:W-:Y:S01]  /*274d0*/  FSETP.GEU.AND P0, PT, R3, RZ, PT ;  /* 0x000000ff0300720b */ /* 0x000fe20003f0e000 */
[----:B------:R-:W-:Y:S01]  /*274e0*/  FFMA R5, R0, R5, 0.0013391353422775864601 ;  /* 0x3aaf85ed00057423 */ /* 0x000fe20000000005 */
[----:B------:R-:W-:-:S03]  /*274f0*/  IADD3 R2, PT, PT, R4, 0x7f000000, RZ ;  /* 0x7f00000004027810 */ /* 0x000fc60007ffe0ff */
        /* <DEDUP_REMOVED lines=10> */
[----:B------:R-:W-:-:S07]  /*275a0*/  @!P2 IMAD.MOV.U32 R4, RZ, RZ, 0x7fffffff ;  /* 0x7fffffffff04a424 */ /* 0x000fce00078e00ff */
.L_x_734:
[----:B------:R-:W-:Y:S05]  /*275b0*/  BSYNC.RECONVERGENT B0 ;  /* 0x0000000000007941 */ /* 0x000fea0003800200 */
.L_x_733:
[----:B------:R-:W-:Y:S02]  /*275c0*/  IMAD.MOV.U32 R3, RZ, RZ, 0x31ea8f7a ;  /* 0x31ea8f7aff037424 */ /* 0x000fe400078e00ff */
[----:B------:R-:W-:Y:S01]  /*275d0*/  FADD R4, -R4, 1 ;  /* 0x3f80000004047421 */ /* 0x000fe20000000100 */
[----:B------:R-:W-:Y:S01]  /*275e0*/  IMAD.MOV.U32 R2, RZ, RZ, 0x3fb8aa3b ;  /* 0x3fb8aa3bff027424 */ /* 0x000fe200078e00ff */
[----:B------:R-:W-:Y:S01]  /*275f0*/  UMOV UR4, 0x66666666 ;  /* 0x6666666600047882 */ /* 0x000fe20000000000 */
[----:B------:R-:W-:Y:S01]  /*27600*/  IMAD.MOV.U32 R5, RZ, RZ, 0x3e9882ba ;  /* 0x3e9882baff057424 */ /* 0x000fe200078e00ff */
[----:B------:R-:W-:Y:S01]  /*27610*/  UMOV UR5, 0x3fd66666 ;  /* 0x3fd6666600057882 */ /* 0x000fe20000000000 */
[----:B------:R-:W-:Y:S01]  /*27620*/  FFMA R0, -R3, R2, 8.7646796487206302118e-09 ;  /* 0x3216937803007423 */ /* 0x000fe20000000102 */
[----:B------:R-:W-:Y:S01]  /*27630*/  IMAD.MOV.U32 R9, RZ, RZ, 0x3119f5c0 ;  /* 0x3119f5c0ff097424 */ /* 0x000fe200078e00ff */
[----:B------:R-:W-:Y:S01]  /*27640*/  UMOV UR8, 0x33333333 ;  /* 0x3333333300087882 */ /* 0x000fe20000000000 */
[----:B------:R-:W-:-:S02]  /*27650*/  IMAD.MOV.U32 R13, RZ, RZ, 0x3e0ee23a ;  /* 0x3e0ee23aff0d7424 */ /* 0x000fc400078e00ff */
[----:B------:R-:W-:Y:S01]  /*27660*/  FFMA R0, R5, 1.9251366722983220825e-08, R0 ;  /* 0x32a55e3405007823 */ /* 0x000fe20000000000 */
[----:B------:R-:W-:Y:S01]  /*27670*/  FFMA R2, R2, R9, -4.5805030879364494467e-09 ;  /* 0xb19d628802027423 */ /* 0x000fe20000000009 */
[----:B------:R-:W-:Y:S01]  /*27680*/  IMAD.MOV.U32 R16, RZ, RZ, 0x391fcb8e ;  /* 0x391fcb8eff107424 */ /* 0x000fe200078e00ff */
[----:B------:R-:W-:Y:S01]  /*27690*/  UMOV UR9, 0x3fc33333 ;  /* 0x3fc3333300097882 */ /* 0x000fe20000000000 */
[----:B------:R-:W-:Y:S01]  /*276a0*/  FFMA R0, -R3, 0.032434627413749694824, R0 ;  /* 0x3d04da2c03007823 */ /* 0x000fe20000000100 */
[----:B------:R-:W-:Y:S01]  /*276b0*/  FFMA R2, R13, 1.9251366722983220825e-08, R2 ;  /* 0x32a55e340d027823 */ /* 0x000fe20000000002 */
[----:B------:R-:W-:Y:S02]  /*276c0*/  BSSY.RECONVERGENT B0, `(.L_x_722) ;  /* 0x000005e000007945 */ /* 0x000fe40003800200 */
[----:B------:R-:W-:Y:S01]  /*276d0*/  FFMA R3, R5, 0.01081154216080904007, R0 ;  /* 0x3c3122e505037823 */ /* 0x000fe20000000000 */
[----:B------:R-:W-:-:S03]  /*276e0*/  FFMA R2, R9, 0.0070428904145956039429, R2 ;  /* 0x3be6c80c09027823 */ /* 0x000fc60000000002 */
[----:B------:R-:W-:Y:S01]  /*276f0*/  FADD R5, R3, 0.4297389686107635498 ;  /* 0x3edc06bf03057421 */ /* 0x000fe20000000000 */
[----:B------:R-:W-:-:S03]  /*27700*/  FFMA R12, R13, 0.0023476302158087491989, R2 ;  /* 0x3b19dab30d0c7823 */ /* 0x000fc60000000002 */
[C---:B------:R-:W-:Y:S01]  /*27710*/  FMUL R2, R5.reuse, 2 ;  /* 0x4000000005027820 */ /* 0x040fe20000400000 */
[----:B------:R-:W-:Y:S01]  /*27720*/  FADD R13, R12, 0.20130625367164611816 ;  /* 0x3e4e233a0c0d7421 */ /* 0x000fe20000000000 */
[----:B------:R-:W-:Y:S02]  /*27730*/  FADD R8, R5, -0.4297389686107635498 ;  /* 0xbedc06bf05087421 */ /* 0x000fe40000000000 */
[----:B------:R-:W0:Y:S01]  /*27740*/  FRND R9, R2 ;  /* 0x0000000200097307 */ /* 0x000e220000201000 */
[----:B------:R-:W-:Y:S01]  /*27750*/  FMUL R0, R13, 2 ;  /* 0x400000000d007820 */ /* 0x000fe20000400000 */
[----:B------:R-:W-:Y:S01]  /*27760*/  FADD R8, R3, -R8 ;  /* 0x8000000803087221 */ /* 0x000fe20000000000 */
[----:B------:R-:W-:Y:S01]  /*27770*/  FFMA R5, R5, 2, -R2 ;  /* 0x4000000005057823 */ /* 0x000fe20000000802 */
[C---:B------:R-:W-:Y:S01]  /*27780*/  FADD R3, R13.reuse, -0.20130625367164611816 ;  /* 0xbe4e233a0d037421 */ /* 0x040fe20000000000 */
[----:B------:R-:W-:Y:S02]  /*27790*/  FSETP.GEU.AND P2, PT, R2, RZ, PT ;  /* 0x000000ff0200720b */ /* 0x000fe40003f4e000 */
[----:B------:R-:W-:Y:S01]  /*277a0*/  FFMA R5, R8, 2, R5 ;  /* 0x4000000008057823 */ /* 0x000fe20000000005 */
[----:B------:R-:W1:Y:S01]  /*277b0*/  FRND R15, R0 ;  /* 0x00000000000f7307 */ /* 0x000e620000201000 */
[----:B------:R-:W-:Y:S01]  /*277c0*/  FADD R3, R12, -R3 ;  /* 0x800000030c037221 */ /* 0x000fe20000000000 */
[----:B------:R-:W-:-:S04]  /*277d0*/  FFMA R12, R13, 2, -R0 ;  /* 0x400000000d0c7823 */ /* 0x000fc80000000800 */
[----:B------:R-:W-:Y:S01]  /*277e0*/  FFMA R12, R3, 2, R12 ;  /* 0x40000000030c7823 */ /* 0x000fe2000000000c */
[----:B0-----:R-:W-:Y:S01]  /*277f0*/  FADD R8, R2, -R9 ;  /* 0x8000000902087221 */ /* 0x001fe20000000000 */
[----:B------:R-:W0:Y:S01]  /*27800*/  F2I.NTZ R3, R2 ;  /* 0x0000000200037305 */ /* 0x000e220000203100 */
[----:B------:R-:W-:Y:S02]  /*27810*/  FSETP.GT.AND P0, PT, R9, RZ, PT ;  /* 0x000000ff0900720b */ /* 0x000fe40003f04000 */
[----:B------:R-:W-:-:S04]  /*27820*/  FADD R5, R5, R8 ;  /* 0x0000000805057221 */ /* 0x000fc80000000000 */
[----:B------:R-:W-:Y:S01]  /*27830*/  FFMA R8, R5, R16, 0.0013391353422775864601 ;  /* 0x3aaf85ed05087423 */ /* 0x000fe20000000010 */
[----:B-1----:R-:W-:Y:S01]  /*27840*/  FADD R13, R0, -R15 ;  /* 0x8000000f000d7221 */ /* 0x002fe20000000000 */
[----:B------:R-:W1:Y:S01]  /*27850*/  F2I.NTZ R9, R0 ;  /* 0x0000000000097305 */ /* 0x000e620000203100 */
[----:B------:R-:W-:Y:S01]  /*27860*/  FSETP.GT.AND P1, PT, R15, RZ, PT ;  /* 0x000000ff0f00720b */ /* 0x000fe20003f24000 */
[----:B------:R-:W-:Y:S01]  /*27870*/  FFMA R8, R5, R8, 0.0096188392490148544312 ;  /* 0x3c1d985605087423 */ /* 0x000fe20000000008 */
[----:B------:R-:W-:-:S03]  /*27880*/  FADD R13, R12, R13 ;  /* 0x0000000d0c0d7221 */ /* 0x000fc60000000000 */
[----:B------:R-:W-:Y:S01]  /*27890*/  FFMA R8, R5, R8, 0.055503588169813156128 ;  /* 0x3d6357bb05087423 */ /* 0x000fe20000000008 */
[----:B------:R-:W-:-:S03]  /*278a0*/  FFMA R12, R13, R16, 0.0013391353422775864601 ;  /* 0x3aaf85ed0d0c7423 */ /* 0x000fc60000000010 */
[----:B------:R-:W-:Y:S01]  /*278b0*/  FFMA R8, R5, R8, 0.24022644758224487305 ;  /* 0x3e75fdec05087423 */ /* 0x000fe20000000008 */
[----:B------:R-:W-:Y:S01]  /*278c0*/  FFMA R16, R13, R12, 0.0096188392490148544312 ;  /* 0x3c1d98560d107423 */ /* 0x000fe2000000000c */
[----:B------:R-:W-:Y:S02]  /*278d0*/  SEL R12, RZ, 0x83000000, P0 ;  /* 0x83000000ff0c7807 */ /* 0x000fe40000000000 */
[----:B------:R-:W-:Y:S01]  /*278e0*/  FFMA R8, R5, R8, 0.69314718246459960938 ;  /* 0x3f31721805087423 */ /* 0x000fe20000000008 */
[----:B------:R-:W-:Y:S01]  /*278f0*/  FFMA R18, R13, R16, 0.055503588169813156128 ;  /* 0x3d6357bb0d127423 */ /* 0x000fe20000000010 */
[----:B0-----:R-:W-:Y:S01]  /*27900*/  LEA R16, R3, -R12, 0x17 ;  /* 0x8000000c03107211 */ /* 0x001fe200078eb8ff */
[----:B------:R-:W-:Y:S02]  /*27910*/  VIADD R3, R12, 0x7f000000 ;  /* 0x7f0000000c037836 */ /* 0x000fe40000000000 */
[----:B------:R-:W-:Y:S01]  /*27920*/  FFMA R8, R5, R8, 1 ;  /* 0x3f80000005087423 */ /* 0x000fe20000000008 */
[----:B------:R-:W-:Y:S01]  /*27930*/  FSETP.GT.AND P0, PT, |R2|, 152, PT ;  /* 0x431800000200780b */ /* 0x000fe20003f04200 */
[C---:B------:R-:W-:Y:S01]  /*27940*/  FFMA R18, R13.reuse, R18, 0.24022644758224487305 ;  /* 0x3e75fdec0d127423 */ /* 0x040fe20000000012 */
[----:B------:R-:W0:Y:S01]  /*27950*/  F2F.F64.F32 R4, R4 ;  /* 0x0000000400047310 */ /* 0x000e220000201800 */
[----:B------:R-:W-:Y:S01]  /*27960*/  FMUL R3, R8, R3 ;  /* 0x0000000308037220 */ /* 0x000fe20000400000 */
[----:B------:R-:W-:Y:S01]  /*27970*/  SEL R8, RZ, 0x83000000, P1 ;  /* 0x83000000ff087807 */ /* 0x000fe20000800000 */
[----:B------:R-:W-:Y:S01]  /*27980*/  FFMA R18, R13, R18, 0.69314718246459960938 ;  /* 0x3f3172180d127423 */ /* 0x000fe20000000012 */
[----:B------:R-:W-:Y:S01]  /*27990*/  FSETP.GT.AND P1, PT, |R0|, 152, PT ;  /* 0x431800000000780b */ /* 0x000fe20003f24200 */
[----:B------:R-:W-:Y:S01]  /*279a0*/  FMUL R12, R3, R16 ;  /* 0x00000010030c7220 */ /* 0x000fe20000400000 */
[----:B------:R-:W-:Y:S01]  /*279b0*/  DADD R16, R6, UR8 ;  /* 0x0000000806107e29 */ /* 0x000fe20008000000 */
[----:B------:R-:W-:Y:S01]  /*279c0*/  FFMA R18, R13, R18, 1 ;  /* 0x3f8000000d127423 */ /* 0x000fe20000000012 */
[----:B------:R-:W-:Y:S01]  /*279d0*/  VIADD R3, R8, 0x7f000000 ;  /* 0x7f00000008037836 */ /* 0x000fe20000000000 */
[----:B------:R-:W-:Y:S01]  /*279e0*/  UMOV UR8, 0x70a3d70a ;  /* 0x70a3d70a00087882 */ /* 0x000fe20000000000 */
[----:B-1----:R-:W-:Y:S01]  /*279f0*/  IMAD R8, R9, 0x800000, -R8 ;  /* 0x0080000009087824 */ /* 0x002fe200078e0a08 */
[----:B------:R-:W-:Y:S01]  /*27a00*/  @P0 FSEL R12, RZ, +INF , !P2 ;  /* 0x7f800000ff0c0808 */ /* 0x000fe20005000000 */
[----:B------:R-:W-:Y:S01]  /*27a10*/  FMUL R3, R18, R3 ;  /* 0x0000000312037220 */ /* 0x000fe20000400000 */
[----:B------:R-:W-:Y:S01]  /*27a20*/  FSETP.GEU.AND P0, PT, R0, RZ, PT ;  /* 0x000000ff0000720b */ /* 0x000fe20003f0e000 */
[----:B------:R-:W-:Y:S01]  /*27a30*/  UMOV UR9, 0x3fd70a3d ;  /* 0x3fd70a3d00097882 */ /* 0x000fe20000000000 */
[----:B0-----:R-:W-:Y:S01]  /*27a40*/  DMUL R20, R4, R20 ;  /* 0x0000001404147228 */ /* 0x001fe20000000000 */
[----:B------:R-:W-:Y:S01]  /*27a50*/  FMUL R18, R3, R8 ;  /* 0x0000000803127220 */ /* 0x000fe20000400000 */
[----:B------:R-:W-:Y:S01]  /*27a60*/  @P1 FSEL R18, RZ, +INF , !P0 ;  /* 0x7f800000ff121808 */ /* 0x000fe20004000000 */
[C---:B------:R-:W-:Y:S01]  /*27a70*/  DADD R4, R6.reuse, UR4 ;  /* 0x0000000406047e29 */ /* 0x040fe20008000000 */
[----:B------:R-:W0:Y:S01]  /*27a80*/  F2F.F64.F32 R12, R12 ;  /* 0x0000000c000c7310 */ /* 0x000e220000201800 */
[----:B------:R-:W-:Y:S01]  /*27a90*/  DMUL R2, R6, R6 ;  /* 0x0000000606027228 */ /* 0x000fe20000000000 */
[----:B------:R-:W-:Y:S01]  /*27aa0*/  UMOV UR4, 0x47ae147b ;  /* 0x47ae147b00047882 */ /* 0x000fe20000000000 */
[----:B------:R-:W-:Y:S01]  /*27ab0*/  UMOV UR5, 0x3fe47ae1 ;  /* 0x3fe47ae100057882 */ /* 0x000fe20000000000 */
[--C-:B------:R-:W-:Y:S01]  /*27ac0*/  DFMA R16, R16, -R16, -R20.reuse ;  /* 0x800000101010722b */ /* 0x100fe20000000814 */
[----:B------:R1:W-:Y:S02]  /*27ad0*/  STG.E.64 desc[UR6][R10.64+0x8], R20 ;  /* 0x000008140a007986 */ /* 0x0003e4000c101b06 */
[--C-:B------:R-:W-:Y:S01]  /*27ae0*/  DFMA R8, R4, -R4, -R20.reuse ;  /* 0x800000040408722b */ /* 0x100fe20000000814 */
[----:B------:R-:W2:Y:S01]  /*27af0*/  F2F.F64.F32 R18, R18 ;  /* 0x0000001200127310 */ /* 0x000ea20000201800 */
[----:B------:R-:W-:-:S02]  /*27b00*/  DFMA R4, R2, -UR4, -R20 ;  /* 0x8000000402047c2b */ /* 0x000fc40008000814 */
[----:B------:R-:W-:-:S04]  /*27b10*/  DFMA R2, R2, -UR8, -R20 ;  /* 0x8000000802027c2b */ /* 0x000fc80008000814 */
[----:B0-----:R-:W-:Y:S02]  /*27b20*/  DADD R8, R8, R12 ;  /* 0x0000000008087229 */ /* 0x001fe4000000000c */
[----:B------:R-:W-:Y:S02]  /*27b30*/  DADD R4, R4, 1 ;  /* 0x3ff0000004047429 */ /* 0x000fe40000000000 */
[----:B------:R-:W-:Y:S02]  /*27b40*/  DADD R2, R2, 1 ;  /* 0x3ff0000002027429 */ /* 0x000fe40000000000 */
[----:B--2---:R-:W-:-:S06]  /*27b50*/  DADD R16, R16, R18 ;  /* 0x0000000010107229 */ /* 0x004fcc0000000012 */
[----:B------:R-:W-:Y:S02]  /*27b60*/  DMUL R2, R4, R2 ;  /* 0x0000000204027228 */ /* 0x000fe40000000000 */
[----:B------:R-:W-:-:S08]  /*27b70*/  DMUL R8, R8, R16 ;  /* 0x0000001008087228 */ /* 0x000fd00000000000 */
[----:B------:R-:W-:-:S06]  /*27b80*/  DSETP.GT.AND P0, PT, R2, R8, PT ;  /* 0x000000080200722a */ /* 0x000fcc0003f04000 */
[----:B------:R-:W-:Y:S02]  /*27b90*/  FSEL R8, R8, R2, P0 ;  /* 0x0000000208087208 */ /* 0x000fe40000000000 */
[----:B------:R-:W-:-:S06]  /*27ba0*/  FSEL R9, R9, R3, P0 ;  /* 0x0000000309097208 */ /* 0x000fcc0000000000 */
[----:B------:R-:W-:-:S14]  /*27bb0*/  DSETP.GT.AND P0, PT, R8, RZ, PT ;  /* 0x000000ff0800722a */ /* 0x000fdc0003f04000 */
[----:B-1----:R-:W-:Y:S05]  /*27bc0*/  @!P0 BRA `(.L_x_735) ;  /* 0x0000000000348947 */ /* 0x002fea0003800000 */
[----:B------:R-:W0:Y:S02]  /*27bd0*/  LDC.64 R12, c[0x0][0x450] ;  /* 0x00011400ff0c7b82 */ /* 0x000e240000000a00 */
[----:B0-----:R-:W2:Y:S02]  /*27be0*/  LDG.E.64 R2, desc[UR6][R12.64] ;  /* 0x000000060c027981 */ /* 0x001ea4000c1e1b00 */
[----:B--2---:R-:W-:-:S14]  /*27bf0*/  DSETP.GEU.AND P0, PT, R2, RZ, PT ;  /* 0x000000ff0200722a */ /* 0x004fdc0003f0e000 */
[----:B------:R-:W-:Y:S01]  /*27c00*/  @!P0 IMAD.MOV.U32 R4, RZ, RZ, -0x66666666 ;  /* 0x9999999aff048424 */ /* 0x000fe200078e00ff */
[----:B------:R-:W-:Y:S01]  /*27c10*/  @P0 DFMA R2, R8, R2, R6 ;  /* 0x000000020802022b */ /* 0x000fe20000000006 */
[----:B------:R-:W-:-:S06]  /*27c20*/  @!P0 IMAD.MOV.U32 R5, RZ, RZ, 0x3ff19999 ;  /* 0x3ff19999ff058424 */ /* 0x000fcc00078e00ff */
[----:B------:R-:W-:-:S07]  /*27c30*/  @!P0 DADD R4, R8, R4 ;  /* 0x0000000008048229 */ /* 0x000fce0000000004 */
[----:B------:R0:W-:Y:S04]  /*27c40*/  @!P0 STG.E.64 desc[UR6][R10.64], R4 ;  /* 0x000000040a008986 */ /* 0x0001e8000c101b06 */
[----:B------:R0:W-:Y:S04]  /*27c50*/  @!P0 STG.E.64 desc[UR6][R10.64+0x8], R4 ;  /* 0x000008040a008986 */ /* 0x0001e8000c101b06 */
[----:B------:R0:W-:Y:S04]  /*27c60*/  @P0 STG.E.64 desc[UR6][R10.64], R2 ;  /* 0x000000020a000986 */ /* 0x0001e8000c101b06 */
[----:B------:R-:W2:Y:S02]  /*27c70*/  @P0 LDG.E.64 R6, desc[UR6][R12.64] ;  /* 0x000000060c060981 */ /* 0x000ea4000c1e1b00 */
[----:B--2---:R-:W-:-:S07]  /*27c80*/  @P0 DFMA R6, R8, R6, R20 ;  /* 0x000000060806022b */ /* 0x004fce0000000014 */
[----:B------:R0:W-:Y:S04]  /*27c90*/  @P0 STG.E.64 desc[UR6][R10.64+0x8], R6 ;  /* 0x000008060a000986 */ /* 0x0001e8000c101b06 */
.L_x_735:
[----:B------:R-:W-:Y:S05]  /*27ca0*/  BSYNC.RECONVERGENT B0 ;  /* 0x0000000000007941 */ /* 0x000fea0003800200 */
.L_x_722:
[----:B0-----:R-:W0:Y:S02]  /*27cb0*/  LDC.64 R2, c[0x0][0x380] ;  /* 0x0000e000ff027b82 */ /* 0x001e240000000a00 */
[----:B0-----:R-:W5:Y:S02]  /*27cc0*/  LDG.E R2, desc[UR6][R2.64] ;  /* 0x0000000602027981 */ /* 0x001f64000c1e1900 */
[----:B-----5:R-:W-:-:S13]  /*27cd0*/  ISETP.NE.AND P0, PT, R2, 0x136, PT ;  /* 0x000001360200780c */ /* 0x020fda0003f05270 */
[----:B------:R-:W-:Y:S05]  /*27ce0*/  @P0 BRA `(.L_x_736) ;  /* 0x0000001800e80947 */ /* 0x000fea0003800000 */
[----:B--234-:R-:W0:Y:S02]  /*27cf0*/  LDC.64 R12, c[0x0][0x3a8] ;  /* 0x0000ea00ff0c7b82 */ /* 0x01ce240000000a00 */
[----:B0-----:R-:W2:Y:S01]  /*27d00*/  LDG.E R12, desc[UR6][R12.64] ;  /* 0x000000060c0c7981 */ /* 0x001ea2000c1e1900 */
[----:B------:R-:W-:Y:S02]  /*27d10*/  IMAD.MOV.U32 R24, RZ, RZ, 0x0 ;  /* 0x00000000ff187424 */ /* 0x000fe400078e00ff */
        /* <DEDUP_REMOVED lines=8> */
.L_x_747:
        /* <DEDUP_REMOVED lines=19> */
[----:B0-2---:R-:W-:Y:S05]  /*27ed0*/  CALL.REL.NOINC `($__internal_4_$__cuda_sm20_div_rn_f64_full) ;  /* 0x0000003800d07944 */ /* 0x005fea0003c00000 */
.L_x_738:
        /* <DEDUP_REMOVED lines=66> */
.L_x_740:
[----:B--2---:R-:W-:Y:S05]  /*28300*/  BSYNC.RECONVERGENT B0 ;  /* 0x0000000000007941 */ /* 0x004fea0003800200 */
.L_x_739:
        /* <DEDUP_REMOVED lines=34> */
[----:B------:R-:W-:Y:S01]  /*28530*/  IMAD.MOV.U32 R2, RZ, RZ, R6 ;  /* 0x000000ffff027224 */ /* 0x000fe200078e0006 */
[----:B------:R-:W-:-:S07]  /*28540*/  MOV R3, R7 ;  /* 0x0000000700037202 */ /* 0x000fce0000000f00 */
.L_x_744:
[----:B------:R-:W-:Y:S05]  /*28550*/  BSYNC.RECONVERGENT B3 ;  /* 0x0000000000037941 */ /* 0x000fea0003800200 */
.L_x_743:
[----:B------:R-:W-:-:S07]  /*28560*/  VIADD R8, R8, 0x1 ;  /* 0x0000000108087836 */ /* 0x000fce0000000000 */
.L_x_742:
[----:B------:R-:W-:Y:S05]  /*28570*/  BSYNC.RECONVERGENT B2 ;  /* 0x0000000000027941 */ /* 0x000fea0003800200 */
.L_x_741:
        /* <DEDUP_REMOVED lines=48> */
[----:B0-----:R-:W-:Y:S05]  /*28880*/  CALL.REL.NOINC `($__internal_4_$__cuda_sm20_div_rn_f64_full) ;  /* 0x0000003000647944 */ /* 0x001fea0003c00000 */
.L_x_746:
[----:B------:R-:W-:Y:S05]  /*28890*/  BSYNC.RECONVERGENT B1 ;  /* 0x0000000000017941 */ /* 0x000fea0003800200 */
.L_x_745:
[----:B------:R-:W-:Y:S01]  /*288a0*/  UIADD3 UR4, UPT, UPT, UR4, 0x1, URZ ;  /* 0x0000000104047890 */ /* 0x000fe2000fffe0ff */
[----:B------:R-:W-:-:S05]  /*288b0*/  DFMA R6, R6, -1.5, R2 ;  /* 0xbff800000606782b */ /* 0x000fca0000000002 */
[----:B------:R-:W-:-:S03]  /*288c0*/  ISETP.NE.AND P0, PT, R12, UR4, PT ;  /* 0x000000040c007c0c */ /* 0x000fc6000bf05270 */
[----:B------:R-:W-:-:S08]  /*288d0*/  DADD R6, R6, 1.5 ;  /* 0x3ff8000006067429 */ /* 0x000fd00000000000 */
[----:B------:R-:W-:Y:S02]  /*288e0*/  DADD R24, R6, R24 ;  /* 0x0000000006187229 */ /* 0x000fe40000000018 */
[----:B------:R-:W-:Y:S09]  /*288f0*/  @P0 BRA `(.L_x_747) ;  /* 0xfffffff400280947 */ /* 0x000ff2000383ffff */
[----:B------:R-:W-:-:S11]  /*28900*/  DADD R24, R24, 1 ;  /* 0x3ff0000018187429 */ /* 0x000fd60000000000 */
.L_x_737:
[----:B------:R-:W1:Y:S01]  /*28910*/  LDC.64 R2, c[0x0][0x3f8] ;  /* 0x0000fe00ff027b82 */ /* 0x000e620000000a00 */
[----:B------:R-:W-:-:S04]  /*28920*/  IMAD R5, R12, R14, RZ ;  /* 0x0000000e0c057224 */ /* 0x000fc800078e02ff */
[----:B-1----:R-:W-:-:S06]  /*28930*/  IMAD.WIDE R2, R5, 0x8, R2 ;  /* 0x0000000805027825 */ /* 0x002fcc00078e0202 */
[----:B------:R-:W2:Y:S01]  /*28940*/  LDG.E.64 R2, desc[UR6][R2.64] ;  /* 0x0000000602027981 */ /* 0x000ea2000c1e1b00 */
[----:B------:R-:W-:Y:S01]  /*28950*/  IMAD.MOV.U32 R8, RZ, RZ, 0x3a2c32e4 ;  /* 0x3a2c32e4ff087424 */ /* 0x000fe200078e00ff */
[----:B------:R-:W-:Y:S01]  /*28960*/  BSSY.RECONVERGENT B0, `(.L_x_748) ;  /* 0x0000058000007945 */ /* 0x000fe20003800200 */
[----:B------:R-:W-:Y:S01]  /*28970*/  IMAD.MOV.U32 R13, RZ, RZ, 0x3f800000 ;  /* 0x3f800000ff0d7424 */ /* 0x000fe200078e00ff */
[----:B--2---:R-:W1:Y:S02]  /*28980*/  F2F.F32.F64 R0, R2 ;  /* 0x0000000200007310 */ /* 0x004e640000301000 */
[C---:B-1----:R-:W-:Y:S01]  /*28990*/  FMUL R5, |R0|.reuse, 16777216 ;  /* 0x4b80000000057820 */ /* 0x042fe20000400200 */
[----:B------:R-:W-:-:S04]  /*289a0*/  FSETP.GEU.AND P0, PT, |R0|, 1.175494350822287508e-38, PT ;  /* 0x008000000000780b */ /* 0x000fc80003f0e200 */
[----:B------:R-:W-:Y:S02]  /*289b0*/  FSEL R5, R5, |R0|, !P0 ;  /* 0x4000000005057208 */ /* 0x000fe40004000000 */
[----:B------:R-:W-:-:S03]  /*289c0*/  FSEL R2, RZ, -24, P0 ;  /* 0xc1c00000ff027808 */ /* 0x000fc60000000000 */
[----:B------:R-:W-:-:S05]  /*289d0*/  VIADD R4, R5, 0xc0cafb0d ;  /* 0xc0cafb0d05047836 */ /* 0x000fca0000000000 */
[----:B------:R-:W-:-:S04]  /*289e0*/  LOP3.LUT R4, R4, 0xff800000, RZ, 0xc0, !PT ;  /* 0xff80000004047812 */ /* 0x000fc800078ec0ff */
[----:B------:R-:W-:Y:S01]  /*289f0*/  I2FP.F32.S32 R3, R4 ;  /* 0x0000000400037245 */ /* 0x000fe20000201400 */
[----:B------:R-:W-:-:S04]  /*28a00*/  IMAD.IADD R5, R5, 0x1, -R4 ;  /* 0x0000000105057824 */ /* 0x000fc800078e0a04 */
[C---:B------:R-:W-:Y:S01]  /*28a10*/  FADD R6, R5.reuse, 1 ;  /* 0x3f80000005067421 */ /* 0x040fe20000000000 */
[----:B------:R-:W-:Y:S01]  /*28a20*/  FADD R5, R5, -1 ;  /* 0xbf80000005057421 */ /* 0x000fe20000000000 */
[----:B------:R-:W-:-:S03]  /*28a30*/  FFMA R2, R3, 1.1920928955078125e-07, R2 ;  /* 0x3400000003027823 */ /* 0x000fc60000000002 */
[----:B------:R-:W-:Y:S01]  /*28a40*/  FADD R7, R5, R5 ;  /* 0x0000000505077221 */ /* 0x000fe20000000000 */
[----:B------:R-:W1:Y:S03]  /*28a50*/  MUFU.RCP R6, R6 ;  /* 0x0000000600067308 */ /* 0x000e660000001000 */
[----:B-1----:R-:W-:-:S04]  /*28a60*/  FMUL R7, R6, R7 ;  /* 0x0000000706077220 */ /* 0x002fc80000400000 */
[----:B------:R-:W-:Y:S01]  /*28a70*/  FADD R4, R5, -R7 ;  /* 0x8000000705047221 */ /* 0x000fe20000000000 */
[CC--:B------:R-:W-:Y:S01]  /*28a80*/  FMUL R3, R7.reuse, R7.reuse ;  /* 0x0000000707037220 */ /* 0x0c0fe20000400000 */
[----:B------:R-:W-:Y:S02]  /*28a90*/  FFMA R9, R7, 1.4426950216293334961, R2 ;  /* 0x3fb8aa3b07097823 */ /* 0x000fe40000000002 */
[----:B------:R-:W-:Y:S01]  /*28aa0*/  FADD R4, R4, R4 ;  /* 0x0000000404047221 */ /* 0x000fe20000000000 */
[----:B------:R-:W-:Y:S01]  /*28ab0*/  FFMA R8, R3, R8, 0.0032181653659790754318 ;  /* 0x3b52e7db03087423 */ /* 0x000fe20000000008 */
        /* <DEDUP_REMOVED lines=10> */
[----:B------:R-:W-:-:S04]  /*28b60*/  FFMA R3, R5, R3, R2 ;  /* 0x0000000305037223 */ /* 0x000fc80000000002 */
[----:B------:R-:W-:Y:S01]  /*28b70*/  FFMA R8, R7, R8, R3 ;  /* 0x0000000807087223 */ /* 0x000fe20000000003 */
[----:B------:R-:W-:-:S03]  /*28b80*/  I2FP.F32.S32 R3, R12 ;  /* 0x0000000c00037245 */ /* 0x000fc60000201400 */
[----:B------:R-:W-:-:S04]  /*28b90*/  FADD R2, R9, R8 ;  /* 0x0000000809027221 */ /* 0x000fc80000000000 */
[----:B------:R-:W-:Y:S01]  /*28ba0*/  FMUL R4, R3, R2 ;  /* 0x0000000203047220 */ /* 0x000fe20000400000 */
[----:B------:R-:W-:-:S03]  /*28bb0*/  FADD R9, -R9, R2 ;  /* 0x0000000209097221 */ /* 0x000fc60000000100 */
[----:B------:R-:W1:Y:S01]  /*28bc0*/  FRND R7, R4 ;  /* 0x0000000400077307 */ /* 0x000e620000201000 */
[----:B------:R-:W-:Y:S01]  /*28bd0*/  FADD R8, R8, -R9 ;  /* 0x8000000908087221 */ /* 0x000fe20000000000 */
[C---:B------:R-:W-:Y:S01]  /*28be0*/  FFMA R5, R3.reuse, R2, -R4 ;  /* 0x0000000203057223 */ /* 0x040fe20000000804 */
[----:B------:R-:W-:Y:S01]  /*28bf0*/  IMAD.MOV.U32 R9, RZ, RZ, 0x391fcb8e ;  /* 0x391fcb8eff097424 */ /* 0x000fe200078e00ff */
[C---:B------:R-:W-:Y:S02]  /*28c00*/  FSETP.GT.AND P1, PT, |R4|.reuse, 152, PT ;  /* 0x431800000400780b */ /* 0x040fe40003f24200 */
[----:B------:R-:W-:Y:S01]  /*28c10*/  FFMA R5, R3, R8, R5 ;  /* 0x0000000803057223 */ /* 0x000fe20000000005 */
[C---:B------:R-:W-:Y:S01]  /*28c20*/  FSETP.GEU.AND P2, PT, R4.reuse, RZ, PT ;  /* 0x000000ff0400720b */ /* 0x040fe20003f4e000 */
[----:B------:R-:W2:Y:S01]  /*28c30*/  F2I.NTZ R6, R4 ;  /* 0x0000000400067305 */ /* 0x000ea20000203100 */
[----:B-1----:R-:W-:Y:S01]  /*28c40*/  FADD R2, R4, -R7 ;  /* 0x8000000704027221 */ /* 0x002fe20000000000 */
[----:B------:R-:W-:-:S03]  /*28c50*/  FSETP.GT.AND P0, PT, R7, RZ, PT ;  /* 0x000000ff0700720b */ /* 0x000fc60003f04000 */
[----:B------:R-:W-:Y:S01]  /*28c60*/  FADD R2, R5, R2 ;  /* 0x0000000205027221 */ /* 0x000fe20000000000 */
[----:B------:R-:W-:Y:S02]  /*28c70*/  SEL R7, RZ, 0x83000000, P0 ;  /* 0x83000000ff077807 */ /* 0x000fe40000000000 */
[----:B------:R-:W-:Y:S01]  /*28c80*/  ISETP.NE.AND P0, PT, R12, RZ, PT ;  /* 0x000000ff0c00720c */ /* 0x000fe20003f05270 */
[----:B------:R-:W-:Y:S02]  /*28c90*/  FFMA R5, R2, R9, 0.0013391353422775864601 ;  /* 0x3aaf85ed02057423 */ /* 0x000fe40000000009 */
[----:B------:R-:W-:Y:S01]  /*28ca0*/  VIADD R8, R7, 0x7f000000 ;  /* 0x7f00000007087836 */ /* 0x000fe20000000000 */
[----:B------:R-:W-:Y:S01]  /*28cb0*/  FSETP.EQ.OR P0, PT, R0, 1, !P0 ;  /* 0x3f8000000000780b */ /* 0x000fe20004702400 */
[----:B------:R-:W-:Y:S01]  /*28cc0*/  FFMA R5, R2, R5, 0.0096188392490148544312 ;  /* 0x3c1d985602057423 */ /* 0x000fe20000000005 */
[----:B--2---:R-:W-:-:S03]  /*28cd0*/  IMAD R6, R6, 0x800000, -R7 ;  /* 0x0080000006067824 */ /* 0x004fc600078e0a07 */
[----:B------:R-:W-:-:S04]  /*28ce0*/  FFMA R5, R2, R5, 0.055503588169813156128 ;  /* 0x3d6357bb02057423 */ /* 0x000fc80000000005 */
[----:B------:R-:W-:-:S04]  /*28cf0*/  FFMA R5, R2, R5, 0.24022644758224487305 ;  /* 0x3e75fdec02057423 */ /* 0x000fc80000000005 */
[----:B------:R-:W-:-:S04]  /*28d00*/  FFMA R5, R2, R5, 0.69314718246459960938 ;  /* 0x3f31721802057423 */ /* 0x000fc80000000005 */
[----:B------:R-:W-:-:S04]  /*28d10*/  FFMA R5, R2, R5, 1 ;  /* 0x3f80000002057423 */ /* 0x000fc80000000005 */
[----:B------:R-:W-:-:S04]  /*28d20*/  FMUL R5, R5, R8 ;  /* 0x0000000805057220 */ /* 0x000fc80000400000 */
[----:B------:R-:W-:Y:S01]  /*28d30*/  FMUL R5, R5, R6 ;  /* 0x0000000605057220 */ /* 0x000fe20000400000 */
[----:B------:R-:W-:Y:S01]  /*28d40*/  @P1 FSEL R5, RZ, +INF , !P2 ;  /* 0x7f800000ff051808 */ /* 0x000fe20005000000 */
[----:B------:R-:W-:Y:S06]  /*28d50*/  @P0 BRA `(.L_x_749) ;  /* 0x0000000000600947 */ /* 0x000fec0003800000 */
[----:B------:R-:W-:-:S04]  /*28d60*/  FSETP.NAN.AND P0, PT, |R3|, |R3|, PT ;  /* 0x400000030300720b */ /* 0x000fc80003f08200 */
[----:B------:R-:W-:-:S13]  /*28d70*/  FSETP.NUM.AND P0, PT, |R0|, |R0|, !P0 ;  /* 0x400000000000720b */ /* 0x000fda0004707200 */
[----:B------:R-:W-:Y:S01]  /*28d80*/  @!P0 FADD R13, R0, R3 ;  /* 0x00000003000d8221 */ /* 0x000fe20000000000 */
[----:B------:R-:W-:Y:S06]  /*28d90*/  @!P0 BRA `(.L_x_749) ;  /* 0x0000000000508947 */ /* 0x000fec0003800000 */
[----:B------:R-:W-:Y:S01]  /*28da0*/  FMUL R4, R3, 0.5 ;  /* 0x3f00000003047820 */ /* 0x000fe20000400000 */
[----:B------:R-:W-:-:S04]  /*28db0*/  FSETP.NEU.AND P0, PT, |R0|, +INF , PT ;  /* 0x7f8000000000780b */ /* 0x000fc80003f0d200 */
[----:B------:R-:W-:Y:S01]  /*28dc0*/  FSETP.NEU.AND P0, PT, R0, RZ, P0 ;  /* 0x000000ff0000720b */ /* 0x000fe2000070d000 */
[----:B------:R-:W1:Y:S03]  /*28dd0*/  FRND.TRUNC R4, R4 ;  /* 0x0000000400047307 */ /* 0x000e66000020d000 */
[----:B------:R-:W-:Y:S01]  /*28de0*/  ISETP.GE.OR P1, PT, R12, RZ, P0 ;  /* 0x000000ff0c00720c */ /* 0x000fe20000726670 */
[----:B-1----:R-:W-:-:S04]  /*28df0*/  FADD R2, R4, R4 ;  /* 0x0000000404027221 */ /* 0x002fc80000000000 */
[----:B------:R-:W-:-:S04]  /*28e00*/  FADD R6, R3, -R2 ;  /* 0x8000000203067221 */ /* 0x000fc80000000000 */
[----:B------:R-:W-:Y:S01]  /*28e10*/  @!P0 FADD R2, R0, R0 ;  /* 0x0000000000028221 */ /* 0x000fe20000000000 */
[----:B------:R-:W-:-:S04]  /*28e20*/  FSETP.NEU.AND P2, PT, |R6|, 1, !P0 ;  /* 0x3f8000000600780b */ /* 0x000fc8000474d200 */
[----:B------:R-:W-:-:S09]  /*28e30*/  @!P1 LOP3.LUT R2, R2, 0x7f800000, RZ, 0x3c, !PT ;  /* 0x7f80000002029812 */ /* 0x000fd200078e3cff */
[----:B------:R-:W-:-:S04]  /*28e40*/  @P2 LOP3.LUT R2, R2, 0x7fffffff, RZ, 0xc0, !PT ;  /* 0x7fffffff02022812 */ /* 0x000fc800078ec0ff */
[----:B------:R-:W-:Y:S01]  /*28e50*/  @!P0 MOV R13, R2 ;  /* 0x00000002000d8202 */ /* 0x000fe20000000f00 */
[----:B------:R-:W-:Y:S06]  /*28e60*/  @!P0 BRA `(.L_x_749) ;  /* 0x00000000001c8947 */ /* 0x000fec0003800000 */
[----:B------:R-:W-:Y:S02]  /*28e70*/  FSETP.NEU.AND P0, PT, |R3|, +INF , PT ;  /* 0x7f8000000300780b */ /* 0x000fe40003f0d200 */
[----:B------:R-:W-:-:S13]  /*28e80*/  FSETP.EQ.AND P1, PT, R0, -1, PT ;  /* 0xbf8000000000780b */ /* 0x000fda0003f22000 */
[----:B------:R-:W-:Y:S05]  /*28e90*/  @!P0 BRA P1, `(.L_x_749) ;  /* 0x0000000000108947 */ /* 0x000fea0000800000 */
[----:B------:R-:W-:Y:S01]  /*28ea0*/  FSETP.GEU.AND P0, PT, R0, RZ, PT ;  /* 0x000000ff0000720b */ /* 0x000fe20003f0e000 */
[----:B------:R-:W-:-:S12]  /*28eb0*/  IMAD.MOV.U32 R13, RZ, RZ, R5 ;  /* 0x000000ffff0d7224 */ /* 0x000fd800078e0005 */
[----:B------:R-:W-:-:S04]  /*28ec0*/  @!P0 FSETP.NEU.AND P1, PT, |R6|, 1, PT ;  /* 0x3f8000000600880b */ /* 0x000fc80003f2d200 */
[----:B------:R-:W-:-:S09]  /*28ed0*/  @!P0 FSEL R13, R5, -R5, P1 ;  /* 0x80000005050d8208 */ /* 0x000fd20000800000 */
.L_x_749:
[----:B------:R-:W-:Y:S05]  /*28ee0*/  BSYNC.RECONVERGENT B0 ;  /* 0x0000000000007941 */ /* 0x000fea0003800200 */
.L_x_748:
[----:B------:R-:W1:Y:S01]  /*28ef0*/  MUFU.RCP64H R5, R25 ;  /* 0x0000001900057308 */ /* 0x000e620000001800 */
[----:B------:R-:W-:Y:S01]  /*28f00*/  IMAD.MOV.U32 R4, RZ, RZ, 0x1 ;  /* 0x00000001ff047424 */ /* 0x000fe200078e00ff */
[----:B------:R-:W-:Y:S05]  /*28f10*/  BSSY.RECONVERGENT B1, `(.L_x_750) ;  /* 0x0000017000017945 */ /* 0x000fea0003800200 */
[----:B-1----:R-:W-:-:S08]  /*28f20*/  DFMA R2, R4, -R24, 1 ;  /* 0x3ff000000402742b */ /* 0x002fd00000000818 */
[----:B------:R-:W-:Y:S02]  /*28f30*/  DFMA R6, R2, R2, R2 ;  /* 0x000000020206722b */ /* 0x000fe40000000002 */
[----:B------:R-:W1:Y:S06]  /*28f40*/  F2F.F64.F32 R2, R13 ;  /* 0x0000000d00027310 */ /* 0x000e6c0000201800 */
[----:B------:R-:W-:-:S08]  /*28f50*/  DFMA R6, R4, R6, R4 ;  /* 0x000000060406722b */ /* 0x000fd00000000004 */
[-C--:B------:R-:W-:Y:S02]  /*28f60*/  DFMA R4, R6, -R24.reuse, 1 ;  /* 0x3ff000000604742b */ /* 0x080fe40000000818 */
[----:B-1----:R-:W-:-:S06]  /*28f70*/  DMUL R8, R2, R24 ;  /* 0x0000001802087228 */ /* 0x002fcc0000000000 */
[----:B------:R-:W-:Y:S01]  /*28f80*/  DFMA R4, R6, R4, R6 ;  /* 0x000000040604722b */ /* 0x000fe20000000006 */
[----:B------:R1:W-:Y:S03]  /*28f90*/  STG.E.64 desc[UR6][R10.64], R8 ;  /* 0x000000080a007986 */ /* 0x0003e6000c101b06 */
[----:B------:R-:W-:-:S04]  /*28fa0*/  FSETP.GEU.AND P1, PT, |R9|, 6.5827683646048100446e-37, PT ;  /* 0x036000000900780b */ /* 0x000fc80003f2e200 */
[----:B------:R-:W-:-:S08]  /*28fb0*/  DMUL R2, R8, R4 ;  /* 0x0000000408027228 */ /* 0x000fd00000000000 */
[----:B------:R-:W-:-:S08]  /*28fc0*/  DFMA R6, R2, -R24, R8 ;  /* 0x800000180206722b */ /* 0x000fd00000000008 */
[----:B------:R-:W-:Y:S01]  /*28fd0*/  DFMA R2, R4, R6, R2 ;  /* 0x000000060402722b */ /* 0x000fe20000000002 */
[----:B------:R-:W-:Y:S02]  /*28fe0*/  IMAD.MOV.U32 R6, RZ, RZ, R8 ;  /* 0x000000ffff067224 */ /* 0x000fe400078e0008 */
[----:B------:R-:W-:-:S07]  /*28ff0*/  IMAD.MOV.U32 R7, RZ, RZ, R9 ;  /* 0x000000ffff077224 */ /* 0x000fce00078e0009 */
[----:B------:R-:W-:-:S05]  /*29000*/  FFMA R0, RZ, R25, R3 ;  /* 0x00000019ff007223 */ /* 0x000fca0000000003 */
[----:B------:R-:W-:-:S13]  /*29010*/  FSETP.GT.AND P0, PT, |R0|, 1.469367938527859385e-39, PT ;  /* 0x001000000000780b */ /* 0x000fda0003f04200 */
[----:B-1----:R-:W-:Y:S05]  /*29020*/  @P0 BRA P1, `(.L_x_751) ;  /* 0x0000000000140947 */ /* 0x002fea0000800000 */
[----:B------:R-:W-:Y:S01]  /*29030*/  IMAD.MOV.U32 R5, RZ, RZ, R9 ;  /* 0x000000ffff057224 */ /* 0x000fe200078e0009 */
[----:B------:R-:W-:Y:S01]  /*29040*/  MOV R4, 0x29080 ;  /* 0x0002908000047802 */ /* 0x000fe20000000f00 */
[----:B------:R-:W-:Y:S02]  /*29050*/  IMAD.MOV.U32 R2, RZ, RZ, R24 ;  /* 0x000000ffff027224 */ /* 0x000fe400078e0018 */
[----:B------:R-:W-:-:S07]  /*29060*/  IMAD.MOV.U32 R3, RZ, RZ, R25 ;  /* 0x000000ffff037224 */ /* 0x000fce00078e0019 */
[----:B0-----:R-:W-:Y:S05]  /*29070*/  CALL.REL.NOINC `($__internal_4_$__cuda_sm20_div_rn_f64_full) ;  /* 0x0000002800687944 */ /* 0x001fea0003c00000 */
.L_x_751:
[----:B------:R-:W-:Y:S05]  /*29080*/  BSYNC.RECONVERGENT B1 ;  /* 0x0000000000017941 */ /* 0x000fea0003800200 */
.L_x_750:
[----:B------:R-:W1:Y:S01]  /*29090*/  F2F.F32.F64 R2, R2 ;  /* 0x0000000200027310 */ /* 0x000e620000301000 */
[----:B------:R-:W-:Y:S01]  /*290a0*/  BSSY.RECONVERGENT B0, `(.L_x_752) ;  /* 0x0000045000007945 */ /* 0x000fe20003800200 */
[----:B------:R-:W-:Y:S01]  /*290b0*/  IMAD.MOV.U32 R0, RZ, RZ, 0x3f800000 ;  /* 0x3f800000ff007424 */ /* 0x000fe200078e00ff */
[----:B-1----:R-:W-:-:S13]  /*290c0*/  FSETP.NEU.AND P0, PT, R2, 1, PT ;  /* 0x3f8000000200780b */ /* 0x002fda0003f0d000 */
[----:B------:R-:W-:Y:S05]  /*290d0*/  @!P0 BRA `(.L_x_753) ;  /* 0x0000000400048947 */ /* 0x000fea0003800000 */
[----:B------:R-:W-:-:S13]  /*290e0*/  FSETP.NAN.AND P0, PT, |R2|, |R2|, PT ;  /* 0x400000020200720b */ /* 0x000fda0003f08200 */
[----:B------:R-:W-:Y:S01]  /*290f0*/  @P0 FADD R0, R2, 2 ;  /* 0x4000000002000421 */ /* 0x000fe20000000000 */
[----:B------:R-:W-:Y:S06]  /*29100*/  @P0 BRA `(.L_x_753) ;  /* 0x0000000000f80947 */ /* 0x000fec0003800000 */
[C---:B------:R-:W-:Y:S01]  /*29110*/  FMUL R3, |R2|.reuse, 16777216 ;  /* 0x4b80000002037820 */ /* 0x040fe20000400200 */
[----:B------:R-:W-:Y:S01]  /*29120*/  FSETP.GEU.AND P0, PT, |R2|, 1.175494350822287508e-38, PT ;  /* 0x008000000200780b */ /* 0x000fe20003f0e200 */
[----:B0-----:R-:W-:-:S03]  /*29130*/  IMAD.MOV.U32 R12, RZ, RZ, 0x3a2c32e4 ;  /* 0x3a2c32e4ff0c7424 */ /* 0x001fc600078e00ff */
[----:B------:R-:W-:-:S04]  /*29140*/  FSEL R3, R3, |R2|, !P0 ;  /* 0x4000000203037208 */ /* 0x000fc80004000000 */
[----:B------:R-:W-:-:S04]  /*29150*/  IADD3 R0, PT, PT, R3, -0x3f3504f3, RZ ;  /* 0xc0cafb0d03007810 */ /* 0x000fc80007ffe0ff */
[----:B------:R-:W-:-:S05]  /*29160*/  LOP3.LUT R0, R0, 0xff800000, RZ, 0xc0, !PT ;  /* 0xff80000000007812 */ /* 0x000fca00078ec0ff */
[----:B------:R-:W-:Y:S01]  /*29170*/  IMAD.IADD R3, R3, 0x1, -R0 ;  /* 0x0000000103037824 */ /* 0x000fe200078e0a00 */
        /* <DEDUP_REMOVED lines=54> */
[----:B------:R-:W-:-:S07]  /*294e0*/  @!P0 LOP3.LUT R0, R2, 0x7fffffff, RZ, 0xc0, !PT ;  /* 0x7fffffff02008812 */ /* 0x000fce00078ec0ff */
.L_x_753:
[----:B------:R-:W-:Y:S05]  /*294f0*/  BSYNC.RECONVERGENT B0 ;  /* 0x0000000000007941 */ /* 0x000fea0003800200 */
.L_x_752:
[----:B------:R-:W-:Y:S01]  /*29500*/  FADD R0, -R0, 1 ;  /* 0x3f80000000007421 */ /* 0x000fe20000000100 */
[----:B------:R-:W-:Y:S01]  /*29510*/  DMUL R2, R6, R6 ;  /* 0x0000000606027228 */ /* 0x000fe20000000000 */
[----:B------:R-:W-:Y:S01]  /*29520*/  UMOV UR4, 0x33333333 ;  /* 0x3333333300047882 */ /* 0x000fe20000000000 */
[----:B------:R-:W-:Y:S01]  /*29530*/  UMOV UR5, 0x3ff33333 ;  /* 0x3ff3333300057882 */ /* 0x000fe20000000000 */
[----:B------:R-:W1:Y:S02]  /*29540*/  F2F.F64.F32 R4, R0 ;  /* 0x0000000000047310 */ /* 0x000e640000201800 */
[----:B-1----:R-:W-:-:S07]  /*29550*/  DMUL R24, R4, R24 ;  /* 0x0000001804187228 */ /* 0x002fce0000000000 */
[----:B------:R1:W-:Y:S01]  /*29560*/  STG.E.64 desc[UR6][R10.64+0x8], R24 ;  /* 0x000008180a007986 */ /* 0x0003e2000c101b06 */
[C-C-:B------:R-:W-:Y:S02]  /*29570*/  DFMA R4, R2.reuse, -4, -R24.reuse ;  /* 0xc01000000204782b */ /* 0x140fe40000000818 */
[C-C-:B------:R-:W-:Y:S02]  /*29580*/  DFMA R8, R2.reuse, -8, -R24.reuse ;  /* 0xc02000000208782b */ /* 0x140fe40000000818 */
[C-C-:B0-----:R-:W-:Y:S02]  /*29590*/  DFMA R12, R2.reuse, -2, -R24.reuse ;  /* 0xc0000000020c782b */ /* 0x141fe40000000818 */
[----:B------:R-:W-:Y:S02]  /*295a0*/  DFMA R16, R2, -16, -R24 ;  /* 0xc03000000210782b */ /* 0x000fe40000000818 */
[----:B------:R-:W-:Y:S02]  /*295b0*/  DADD R4, R4, 2 ;  /* 0x4000000004047429 */ /* 0x000fe40000000000 */
[----:B------:R-:W-:-:S02]  /*295c0*/  DADD R8, R8, 2 ;  /* 0x4000000008087429 */ /* 0x000fc40000000000 */
[----:B------:R-:W-:Y:S02]  /*295d0*/  DADD R12, R12, 2 ;  /* 0x400000000c0c7429 */ /* 0x000fe40000000000 */
[----:B------:R-:W-:-:S04]  /*295e0*/  DADD R16, R16, 2 ;  /* 0x4000000010107429 */ /* 0x000fc80000000000 */
[----:B------:R-:W-:-:S04]  /*295f0*/  DMUL R18, R4, -R8 ;  /* 0x8000000804127228 */ /* 0x000fc80000000000 */
[----:B------:R-:W-:-:S06]  /*29600*/  DMUL R12, R12, R16 ;  /* 0x000000100c0c7228 */ /* 0x000fcc0000000000 */
[----:B------:R-:W-:Y:S02]  /*29610*/  IMAD.MOV.U32 R0, RZ, RZ, R19 ;  /* 0x000000ffff007224 */ /* 0x000fe400078e0013 */
[----:B------:R-:W-:Y:S02]  /*29620*/  DSETP.MAX.AND P0, P1, R18, R12, PT ;  /* 0x0000000c1200722a */ /* 0x000fe4000390f000 */
[----:B------:R-:W-:Y:S01]  /*29630*/  IMAD.MOV.U32 R9, RZ, RZ, R13 ;  /* 0x000000ffff097224 */ /* 0x000fe200078e000d */
[----:B------:R-:W-:Y:S01]  /*29640*/  MOV R5, R12 ;  /* 0x0000000c00057202 */ /* 0x000fe20000000f00 */
[----:B------:R-:W-:-:S03]  /*29650*/  DSETP.GT.AND P2, PT, R12, RZ, PT ;  /* 0x000000ff0c00722a */ /* 0x000fc60003f44000 */
[----:B------:R-:W-:Y:S01]  /*29660*/  FSEL R15, R0, R9, P0 ;  /* 0x00000009000f7208 */ /* 0x000fe20000000000 */
[----:B------:R-:W-:-:S05]  /*29670*/  IMAD.MOV.U32 R0, RZ, RZ, R18 ;  /* 0x000000ffff007224 */ /* 0x000fca00078e0012 */
[----:B------:R-:W-:Y:S01]  /*29680*/  SEL R8, R0, R5, P0 ;  /* 0x0000000500087207 */ /* 0x000fe20000000000 */
[--C-:B------:R-:W-:Y:S01]  /*29690*/  DFMA R4, R2, -UR4, -R24.reuse ;  /* 0x8000000402047c2b */ /* 0x100fe20008000818 */
[----:B------:R-:W-:Y:S01]  /*296a0*/  @P1 LOP3.LUT R15, R9, 0x80000, RZ, 0xfc, !PT ;  /* 0x00080000090f1812 */ /* 0x000fe200078efcff */
[----:B------:R-:W-:Y:S02]  /*296b0*/  DFMA R2, R6, -R6, -R24 ;  /* 0x800000060602722b */ /* 0x000fe40000000818 */
[----:B------:R-:W-:Y:S02]  /*296c0*/  DSETP.GT.AND P1, PT, R18, RZ, PT ;  /* 0x000000ff1200722a */ /* 0x000fe40003f24000 */
[----:B------:R-:W-:Y:S02]  /*296d0*/  IMAD.MOV.U32 R9, RZ, RZ, R15 ;  /* 0x000000ffff097224 */ /* 0x000fe400078e000f */
[----:B------:R-:W-:Y:S02]  /*296e0*/  DADD R4, R4, UR4 ;  /* 0x0000000404047e29 */ /* 0x000fe40008000000 */
[----:B------:R-:W-:-:S02]  /*296f0*/  DADD R2, R2, 1 ;  /* 0x3ff0000002027429 */ /* 0x000fc40000000000 */
[----:B------:R-:W-:-:S06]  /*29700*/  DSETP.GT.AND P0, PT, R8, RZ, PT ;  /* 0x000000ff0800722a */ /* 0x000fcc0003f04000 */
[----:B------:R-:W-:-:S08]  /*29710*/  DMUL R4, R2, R4 ;  /* 0x0000000402047228 */ /* 0x000fd00000000000 */
[----:B------:R-:W-:Y:S01]  /*29720*/  @P0 IMAD.MOV.U32 R6, RZ, RZ, -0x66666666 ;  /* 0x9999999aff060424 */ /* 0x000fe200078e00ff */
[----:B------:R-:W-:Y:S01]  /*29730*/  @P0 MOV R9, 0x3ff80000 ;  /* 0x3ff8000000090802 */ /* 0x000fe20000000f00 */
[----:B------:R-:W-:Y:S01]  /*29740*/  @P0 IMAD.MOV.U32 R7, RZ, RZ, 0x3ff19999 ;  /* 0x3ff19999ff070424 */ /* 0x000fe200078e00ff */
[----:B------:R-:W-:Y:S01]  /*29750*/  DSETP.GT.AND P3, PT, R4, RZ, PT ;  /* 0x000000ff0400722a */ /* 0x000fe20003f64000 */
[----:B-1----:R-:W-:Y:S02]  /*29760*/  @P0 IMAD.MOV.U32 R24, RZ, RZ, 0x0 ;  /* 0x00000000ff180424 */ /* 0x002fe400078e00ff */
[----:B------:R-:W-:Y:S02]  /*29770*/  @P0 IMAD.MOV.U32 R25, RZ, RZ, 0x3ff80000 ;  /* 0x3ff80000ff190424 */ /* 0x000fe400078e00ff */
[----:B------:R-:W-:Y:S01]  /*29780*/  @P1 DADD R6, R6, R18 ;  /* 0x0000000006061229 */ /* 0x000fe20000000012 */
[----:B------:R-:W-:Y:S02]  /*29790*/  @P0 IMAD.MOV.U32 R16, RZ, RZ, -0x66666666 ;  /* 0x9999999aff100424 */ /* 0x000fe400078e00ff */
[----:B------:R-:W-:Y:S01]  /*297a0*/  @P0 IMAD.MOV.U32 R17, RZ, RZ, 0x3ff19999 ;  /* 0x3ff19999ff110424 */ /* 0x000fe200078e00ff */
[----:B------:R-:W-:Y:S01]  /*297b0*/  @P1 DADD R24, R18, R24 ;  /* 0x0000000012181229 */ /* 0x000fe20000000018 */
[----:B------:R-:W-:-:S03]  /*297c0*/  @P0 IMAD.MOV.U32 R8, RZ, RZ, 0x0 ;  /* 0x00000000ff080424 */ /* 0x000fc600078e00ff */
[----:B------:R-:W-:Y:S04]  /*297d0*/  @P0 STG.E.64 desc[UR6][R10.64], R16 ;  /* 0x000000100a000986 */ /* 0x000fe8000c101b06 */
[----:B------:R-:W-:Y:S04]  /*297e0*/  @P0 STG.E.64 desc[UR6][R10.64+0x8], R8 ;  /* 0x000008080a000986 */ /* 0x000fe8000c101b06 */
[----:B------:R0:W-:Y:S04]  /*297f0*/  @P1 STG.E.64 desc[UR6][R10.64], R6 ;  /* 0x000000060a001986 */ /* 0x0001e8000c101b06 */
[----:B------:R1:W-:Y:S01]  /*29800*/  @P1 STG.E.64 desc[UR6][R10.64+0x8], R24 ;  /* 0x000008180a001986 */ /* 0x0003e2000c101b06 */
[----:B0-----:R-:W-:-:S02]  /*29810*/  @P2 DADD R6, R6, R12 ;  /* 0x0000000006062229 */ /* 0x001fc4000000000c */
[----:B-1----:R-:W-:-:S05]  /*29820*/  @P2 DADD R24, R12, R24 ;  /* 0x000000000c182229 */ /* 0x002fca0000000018 */
[----:B------:R0:W-:Y:S01]  /*29830*/  @P2 STG.E.64 desc[UR6][R10.64], R6 ;  /* 0x000000060a002986 */ /* 0x0001e2000c101b06 */
[----:B------:R-:W-:-:S03]  /*29840*/  @P3 DADD R2, R4, R6 ;  /* 0x0000000004023229 */ /* 0x000fc60000000006 */
[----:B------:R0:W-:Y:S01]  /*29850*/  @P2 STG.E.64 desc[UR6][R10.64+0x8], R24 ;  /* 0x000008180a002986 */ /* 0x0001e2000c101b06 */
[----:B------:R-:W-:-:S03]  /*29860*/  @P3 DADD R4, R4, R24 ;  /* 0x0000000004043229 */ /* 0x000fc60000000018 */
[----:B------:R0:W-:Y:S04]  /*29870*/  @P3 STG.E.64 desc[UR6][R10.64], R2 ;  /* 0x000000020a003986 */ /* 0x0001e8000c101b06 */
[----:B------:R0:W-:Y:S04]  /*29880*/  @P3 STG.E.64 desc[UR6][R10.64+0x8], R4 ;  /* 0x000008040a003986 */ /* 0x0001e8000c101b06 */
.L_x_736:
[----:B0-----:R-:W2:Y:S02]  /*29890*/  LDC.64 R2, c[0x0][0x3c8] ;  /* 0x0000f200ff027b82 */ /* 0x001ea40000000a00 */
[----:B--234-:R-:W2:Y:S02]  /*298a0*/  LDG.E R13, desc[UR6][R2.64] ;  /* 0x00000006020d7981 */ /* 0x01cea4000c1e1900 */
[----:B--2---:R-:W-:-:S13]  /*298b0*/  ISETP.GE.AND P0, PT, R13, 0x1, PT ;  /* 0x000000010d00780c */ /* 0x004fda0003f06270 */
[----:B------:R-:W-:Y:S05]  /*298c0*/  @!P0 EXIT ;  /* 0x000000000000894d */ /* 0x000fea0003800000 */
[----:B------:R-:W0:Y:S01]  /*298d0*/  LDC.64 R2, c[0x0][0x418] ;  /* 0x00010600ff027b82 */ /* 0x000e220000000a00 */
[----:B------:R-:W-:Y:S02]  /*298e0*/  IMAD R7, R13, R14, RZ ;  /* 0x0000000e0d077224 */ /* 0x000fe400078e02ff */
[----:B------:R-:W-:Y:S02]  /*298f0*/  IMAD.MOV.U32 R0, RZ, RZ, RZ ;  /* 0x000000ffff007224 */ /* 0x000fe400078e00ff */
[----:B------:R-:W-:-:S03]  /*29900*/  IMAD.MOV.U32 R15, RZ, RZ, RZ ;  /* 0x000000ffff0f7224 */ /* 0x000fc600078e00ff */
[----:B------:R-:W1:Y:S08]  /*29910*/  LDC.64 R4, c[0x0][0x3c0] ;  /* 0x0000f000ff047b82 */ /* 0x000e700000000a00 */
[----:B------:R-:W2:Y:S01]  /*29920*/  LDC.64 R10, c[0x0][0x3d0] ;  /* 0x0000f400ff0a7b82 */ /* 0x000ea20000000a00 */
[----:B0-----:R-:W-:-:S04]  /*29930*/  IMAD.WIDE R2, R7, 0x8, R2 ;  /* 0x0000000807027825 */ /* 0x001fc800078e0202 */
[----:B-1----:R-:W-:-:S07]  /*29940*/  IMAD.WIDE R4, R7, 0x8, R4 ;  /* 0x0000000807047825 */ /* 0x002fce00078e0204 */
.L_x_756:
[----:B--2---:R-:W-:-:S06]  /*29950*/  IMAD.WIDE.U32 R6, R15, 0x4, R10 ;  /* 0x000000040f067825 */ /* 0x004fcc00078e000a */
[----:B------:R-:W2:Y:S02]  /*29960*/  LDG.E R6, desc[UR6][R6.64] ;  /* 0x0000000606067981 */ /* 0x000ea4000c1e1900 */
[----:B--2---:R-:W-:-:S13]  /*29970*/  ISETP.NE.AND P0, PT, R6, RZ, PT ;  /* 0x000000ff0600720c */ /* 0x004fda0003f05270 */
[----:B------:R-:W-:Y:S05]  /*29980*/  @P0 BRA `(.L_x_754) ;  /* 0x0000000000240947 */ /* 0x000fea0003800000 */
[----:B------:R-:W-:-:S04]  /*29990*/  IMAD.WIDE.U32 R6, R15, 0x8, R2 ;  /* 0x000000080f067825 */ /* 0x000fc800078e0002 */
[----:B------:R-:W-:Y:S02]  /*299a0*/  IMAD.WIDE.U32 R8, R15, 0x8, R4 ;  /* 0x000000080f087825 */ /* 0x000fe400078e0004 */
[----:B------:R-:W2:Y:S04]  /*299b0*/  LDG.E.64 R6, desc[UR6][R6.64] ;  /* 0x0000000606067981 */ /* 0x000ea8000c1e1b00 */
[----:B------:R-:W2:Y:S02]  /*299c0*/  LDG.E.64 R8, desc[UR6][R8.64] ;  /* 0x0000000608087981 */ /* 0x000ea4000c1e1b00 */
[----:B--2---:R-:W-:-:S14]  /*299d0*/  DSETP.GT.AND P0, PT, R6, R8, PT ;  /* 0x000000080600722a */ /* 0x004fdc0003f04000 */
[----:B------:R-:W-:Y:S05]  /*299e0*/  @P0 EXIT ;  /* 0x000000000000094d */ /* 0x000fea0003800000 */
[----:B------:R-:W-:-:S06]  /*299f0*/  DSETP.GT.AND P0, PT, R8, R6, PT ;  /* 0x000000060800722a */ /* 0x000fcc0003f04000 */
[----:B------:R-:W-:Y:S01]  /*29a00*/  SEL R0, R0, 0x1, !P0 ;  /* 0x0000000100007807 */ /* 0x000fe20004000000 */
[----:B------:R-:W-:Y:S07]  /*29a10*/  BRA `(.L_x_755) ;  /* 0x0000000000207947 */ /* 0x000fee0003800000 */
.L_x_754:
[----:B------:R-:W-:-:S04]  /*29a20*/  IMAD.WIDE.U32 R6, R15, 0x8, R2 ;  /* 0x000000080f067825 */ /* 0x000fc800078e0002 */
[----:B------:R-:W-:Y:S02]  /*29a30*/  IMAD.WIDE.U32 R8, R15, 0x8, R4 ;  /* 0x000000080f087825 */ /* 0x000fe400078e0004 */
[----:B------:R-:W2:Y:S04]  /*29a40*/  LDG.E.64 R6, desc[UR6][R6.64] ;  /* 0x0000000606067981 */ /* 0x000ea8000c1e1b00 */
[----:B------:R-:W2:Y:S02]  /*29a50*/  LDG.E.64 R8, desc[UR6][R8.64] ;  /* 0x0000000608087981 */ /* 0x000ea4000c1e1b00 */
[----:B--2---:R-:W-:-:S14]  /*29a60*/  DSETP.GEU.AND P0, PT, R6, R8, PT ;  /* 0x000000080600722a */ /* 0x004fdc0003f0e000 */
[----:B------:R-:W-:Y:S05]  /*29a70*/  @!P0 EXIT ;  /* 0x000000000000894d */ /* 0x000fea0003800000 */
[----:B------:R-:W-:-:S06]  /*29a80*/  DSETP.GT.AND P0, PT, R6, R8, PT ;  /* 0x000000080600722a */ /* 0x000fcc0003f04000 */
[----:B------:R-:W-:-:S08]  /*29a90*/  SEL R0, R0, 0x1, !P0 ;  /* 0x0000000100007807 */ /* 0x000fd00004000000 */
.L_x_755:
[----:B------:R-:W-:-:S05]  /*29aa0*/  VIADD R15, R15, 0x1 ;  /* 0x000000010f0f7836 */ /* 0x000fca0000000000 */
[----:B------:R-:W-:-:S13]  /*29ab0*/  ISETP.NE.AND P0, PT, R15, R13, PT ;  /* 0x0000000d0f00720c */ /* 0x000fda0003f05270 */
[----:B------:R-:W-:Y:S05]  /*29ac0*/  @P0 BRA `(.L_x_756) ;  /* 0xfffffffc00a00947 */ /* 0x000fea000383ffff */
[----:B------:R-:W-:-:S13]  /*29ad0*/  ISETP.NE.AND P0, PT, R0, RZ, PT ;  /* 0x000000ff0000720c */ /* 0x000fda0003f05270 */
[----:B------:R-:W-:Y:S05]  /*29ae0*/  @!P0 EXIT ;  /* 0x000000000000894d */ /* 0x000fea0003800000 */
[----:B------:R-:W0:Y:S01]  /*29af0*/  LDCU.64 UR4, c[0x0][0x420] ;  /* 0x00008400ff0477ac */ /* 0x000e220008000a00 */
[----:B------:R-:W1:Y:S01]  /*29b00*/  LDC.64 R6, c[0x0][0x3a8] ;  /* 0x0000ea00ff067b82 */ /* 0x000e620000000a00 */
[----:B------:R-:W-:Y:S01]  /*29b10*/  IMAD.SHL.U32 R15, R14, 0x4, RZ ;  /* 0x000000040e0f7824 */ /* 0x000fe200078e00ff */
[----:B------:R-:W-:Y:S01]  /*29b20*/  SHF.R.U32.HI R16, RZ, 0x1e, R14 ;  /* 0x0000001eff107819 */ /* 0x000fe2000001160e */
[----:B------:R-:W-:-:S03]  /*29b30*/  IMAD.MOV.U32 R17, RZ, RZ, 0x1 ;  /* 0x00000001ff117424 */ /* 0x000fc600078e00ff */
[----:B0-----:R-:W-:-:S04]  /*29b40*/  IADD3 R2, P0, PT, R15, UR4, RZ ;  /* 0x000000040f027c10 */ /* 0x001fc8000ff1e0ff */
[----:B------:R-:W-:-:S05]  /*29b50*/  IADD3.X R3, PT, PT, R16, UR5, RZ, P0, !PT ;  /* 0x0000000510037c10 */ /* 0x000fca00087fe4ff */
[----:B------:R0:W-:Y:S04]  /*29b60*/  STG.E desc[UR6][R2.64], R17 ;  /* 0x0000001102007986 */ /* 0x0001e8000c101906 */
[----:B-1----:R-:W2:Y:S01]  /*29b70*/  LDG.E R0, desc[UR6][R6.64] ;  /* 0x0000000606007981 */ /* 0x002ea2000c1e1900 */
[----:B------:R-:W1:Y:S01]  /*29b80*/  LDC.64 R8, c[0x0][0x3c8] ;  /* 0x0000f200ff087b82 */ /* 0x000e620000000a00 */
[----:B--2---:R-:W-:-:S13]  /*29b90*/  ISETP.GE.AND P0, PT, R0, 0x1, PT ;  /* 0x000000010000780c */ /* 0x004fda0003f06270 */
[----:B01----:R-:W-:Y:S05]  /*29ba0*/  @!P0 BRA `(.L_x_757) ;  /* 0x0000000000308947 */ /* 0x003fea0003800000 */
[----:B------:R-:W0:Y:S01]  /*29bb0*/  LDC.64 R12, c[0x0][0x3a0] ;  /* 0x0000e800ff0c7b82 */ /* 0x000e220000000a00 */
[----:B------:R-:W-:-:S07]  /*29bc0*/  UMOV UR4, URZ ;  /* 0x000000ff00047c82 */ /* 0x000fce0008000000 */
[----:B------:R-:W1:Y:S02]  /*29bd0*/  LDC.64 R10, c[0x0][0x3f8] ;  /* 0x0000fe00ff0a7b82 */ /* 0x000e640000000a00 */
.L_x_758:
[----:B------:R-:W-:-:S04]  /*29be0*/  IMAD R5, R14, R0, UR4 ;  /* 0x000000040e057e24 */ /* 0x000fc8000f8e0200 */
[----:B-1----:R-:W-:-:S06]  /*29bf0*/  IMAD.WIDE R2, R5, 0x8, R10 ;  /* 0x0000000805027825 */ /* 0x002fcc00078e020a */
[----:B------:R-:W2:Y:S01]  /*29c00*/  LDG.E.64 R2, desc[UR6][R2.64] ;  /* 0x0000000602027981 */ /* 0x000ea2000c1e1b00 */
[----:B0-----:R-:W-:Y:S01]  /*29c10*/  IMAD.WIDE R4, R5, 0x8, R12 ;  /* 0x0000000805047825 */ /* 0x001fe200078e020c */
[----:B------:R-:W-:-:S04]  /*29c20*/  UIADD3 UR4, UPT, UPT, UR4, 0x1, URZ ;  /* 0x0000000104047890 */ /* 0x000fc8000fffe0ff */
[----:B--2---:R2:W-:Y:S04]  /*29c30*/  STG.E.64 desc[UR6][R4.64], R2 ;  /* 0x0000000204007986 */ /* 0x0045e8000c101b06 */
[----:B------:R-:W3:Y:S02]  /*29c40*/  LDG.E R0, desc[UR6][R6.64] ;  /* 0x0000000606007981 */ /* 0x000ee4000c1e1900 */
[----:B---3--:R-:W-:-:S13]  /*29c50*/  ISETP.LE.AND P0, PT, R0, UR4, PT ;  /* 0x0000000400007c0c */ /* 0x008fda000bf03270 */
[----:B--2---:R-:W-:Y:S05]  /*29c60*/  @!P0 BRA `(.L_x_758) ;  /* 0xfffffffc00dc8947 */ /* 0x004fea000383ffff */
.L_x_757:
[----:B------:R-:W2:Y:S02]  /*29c70*/  LDG.E R0, desc[UR6][R8.64] ;  /* 0x0000000608007981 */ /* 0x000ea4000c1e1900 */
[----:B--2---:R-:W-:-:S13]  /*29c80*/  ISETP.GE.AND P0, PT, R0, 0x1, PT ;  /* 0x000000010000780c */ /* 0x004fda0003f06270 */
[----:B------:R-:W-:Y:S05]  /*29c90*/  @!P0 BRA `(.L_x_759) ;  /* 0x0000000000308947 */ /* 0x000fea0003800000 */
[----:B------:R-:W0:Y:S01]  /*29ca0*/  LDC.64 R12, c[0x0][0x3c0] ;  /* 0x0000f000ff0c7b82 */ /* 0x000e220000000a00 */
[----:B------:R-:W-:-:S07]  /*29cb0*/  UMOV UR4, URZ ;  /* 0x000000ff00047c82 */ /* 0x000fce0008000000 */
[----:B------:R-:W1:Y:S02]  /*29cc0*/  LDC.64 R10, c[0x0][0x418] ;  /* 0x00010600ff0a7b82 */ /* 0x000e640000000a00 */
.L_x_760:
        /* <DEDUP_REMOVED lines=9> */
.L_x_759:
[----:B------:R-:W0:Y:S01]  /*29d60*/  LDCU.64 UR4, c[0x0][0x440] ;  /* 0x00008800ff0477ac */ /* 0x000e220008000a00 */
[----:B------:R-:W1:Y:S01]  /*29d70*/  LDC.64 R12, c[0x0][0x3b8] ;  /* 0x0000ee00ff0c7b82 */ /* 0x000e620000000a00 */
[----:B0-----:R-:W-:-:S04]  /*29d80*/  IADD3 R10, P0, PT, R15, UR4, RZ ;  /* 0x000000040f0a7c10 */ /* 0x001fc8000ff1e0ff */
[----:B------:R-:W-:-:S05]  /*29d90*/  IADD3.X R11, PT, PT, R16, UR5, RZ, P0, !PT ;  /* 0x00000005100b7c10 */ /* 0x000fca00087fe4ff */
[----:B------:R0:W-:Y:S04]  /*29da0*/  STG.E desc[UR6][R10.64], R17 ;  /* 0x000000110a007986 */ /* 0x0001e8000c101906 */
[----:B-1----:R-:W2:Y:S04]  /*29db0*/  LDG.E R0, desc[UR6][R12.64] ;  /* 0x000000060c007981 */ /* 0x002ea8000c1e1900 */
[----:B------:R-:W3:Y:S04]  /*29dc0*/  LDG.E R3, desc[UR6][R8.64] ;  /* 0x0000000608037981 */ /* 0x000ee8000c1e1900 */
[----:B------:R-:W4:Y:S01]  /*29dd0*/  LDG.E R7, desc[UR6][R6.64] ;  /* 0x0000000606077981 */ /* 0x000f22000c1e1900 */
[----:B------:R-:W-:-:S02]  /*29de0*/  PLOP3.LUT P0, PT, PT, PT, PT, 0x8, 0x80 ;  /* 0x000000000080781c */ /* 0x000fc40003f0e170 */
[C---:B--2---:R-:W-:Y:S01]  /*29df0*/  ISETP.GE.AND P1, PT, R0.reuse, 0x1, PT ;  /* 0x000000010000780c */ /* 0x044fe20003f26270 */
[C---:B---3--:R-:W-:Y:S02]  /*29e00*/  IMAD R3, R0.reuse, R3, RZ ;  /* 0x0000000300037224 */ /* 0x048fe400078e02ff */
[----:B----4-:R-:W-:-:S10]  /*29e10*/  IMAD R5, R0, R7, RZ ;  /* 0x0000000700057224 */ /* 0x010fd400078e02ff */
[----:B0-----:R-:W-:Y:S05]  /*29e20*/  @!P1 BRA `(.L_x_761) ;  /* 0x0000000800949947 */ /* 0x001fea0003800000 */
[----:B------:R-:W-:Y:S01]  /*29e30*/  BSSY.RECONVERGENT B0, `(.L_x_762) ;  /* 0x000009f000007945 */ /* 0x000fe20003800200 */
[-C--:B------:R-:W-:Y:S01]  /*29e40*/  IMAD R2, R5, R14.reuse, RZ ;  /* 0x0000000e05027224 */ /* 0x080fe200078e02ff */
[----:B------:R-:W-:Y:S01]  /*29e50*/  PRMT R8, RZ, 0x7610, R8 ;  /* 0x00007610ff087816 */ /* 0x000fe20000000008 */
[----:B------:R-:W-:Y:S02]  /*29e60*/  IMAD R4, R3, R14, RZ ;  /* 0x0000000e03047224 */ /* 0x000fe400078e02ff */
[----:B------:R-:W-:Y:S02]  /*29e70*/  IMAD.MOV.U32 R6, RZ, RZ, RZ ;  /* 0x000000ffff067224 */ /* 0x000fe400078e00ff */
[----:B------:R-:W-:Y:S02]  /*29e80*/  IMAD.MOV.U32 R24, RZ, RZ, RZ ;  /* 0x000000ffff187224 */ /* 0x000fe400078e00ff */
[----:B------:R-:W-:-:S07]  /*29e90*/  IMAD.MOV.U32 R9, RZ, RZ, RZ ;  /* 0x000000ffff097224 */ /* 0x000fce00078e00ff */
.L_x_782:
[----:B0-----:R-:W0:Y:S01]  /*29ea0*/  LDC.64 R10, c[0x0][0x3b0] ;  /* 0x0000ec00ff0a7b82 */ /* 0x001e220000000a00 */
[----:B------:R-:W-:-:S04]  /*29eb0*/  IMAD R23, R7, R9, R2 ;  /* 0x0000000907177224 */ /* 0x000fc800078e0202 */
[----:B0-----:R-:W-:-:S06]  /*29ec0*/  IMAD.WIDE R10, R23, 0x8, R10 ;  /* 0x00000008170a7825 */ /* 0x001fcc00078e020a */
[----:B------:R-:W2:Y:S01]  /*29ed0*/  LDG.E.64 R10, desc[UR6][R10.64] ;  /* 0x000000060a0a7981 */ /* 0x000ea2000c1e1b00 */
[----:B------:R-:W-:Y:S01]  /*29ee0*/  UMOV UR4, 0x20000000 ;  /* 0x2000000000047882 */ /* 0x000fe20000000000 */
[----:B------:R-:W-:Y:S01]  /*29ef0*/  UMOV UR5, 0x4202a05f ;  /* 0x4202a05f00057882 */ /* 0x000fe20000000000 */
[----:B------:R-:W-:Y:S01]  /*29f00*/  BSSY.RECONVERGENT B1, `(.L_x_763) ;  /* 0x000001a000017945 */ /* 0x000fe20003800200 */
[----:B--2---:R-:W-:-:S14]  /*29f10*/  DSETP.NEU.AND P0, PT, R10, UR4, PT ;  /* 0x000000040a007e2a */ /* 0x004fdc000bf0d000 */
[----:B------:R-:W-:Y:S05]  /*29f20*/  @!P0 BRA `(.L_x_764) ;  /* 0x00000000005c8947 */ /* 0x000fea0003800000 */
[----:B------:R-:W-:Y:S01]  /*29f30*/  ISETP.GE.AND P0, PT, R7, 0x1, PT ;  /* 0x000000010700780c */ /* 0x000fe20003f06270 */
[----:B------:R-:W-:Y:S01]  /*29f40*/  BSSY.RECONVERGENT B2, `(.L_x_765) ;  /* 0x0000014000027945 */ /* 0x000fe20003800200 */
[----:B------:R-:W-:-:S11]  /*29f50*/  PRMT R15, RZ, 0x7610, R15 ;  /* 0x00007610ff0f7816 */ /* 0x000fd6000000000f */
[----:B------:R-:W-:Y:S05]  /*29f60*/  @!P0 BRA `(.L_x_766) ;  /* 0x0000000000448947 */ /* 0x000fea0003800000 */
[----:B------:R-:W0:Y:S01]  /*29f70*/  LDC.64 R12, c[0x0][0x3b0] ;  /* 0x0000ec00ff0c7b82 */ /* 0x000e220000000a00 */
[----:B------:R-:W-:Y:S01]  /*29f80*/  IMAD R25, R7, R14, RZ ;  /* 0x0000000e07197224 */ /* 0x000fe200078e02ff */
[----:B------:R-:W-:-:S06]  /*29f90*/  MOV R22, RZ ;  /* 0x000000ff00167202 */ /* 0x000fcc0000000f00 */
[----:B------:R-:W1:Y:S02]  /*29fa0*/  LDC.64 R16, c[0x0][0x3a0] ;  /* 0x0000e800ff107b82 */ /* 0x000e640000000a00 */
.L_x_767:
[--C-:B------:R-:W-:Y:S02]  /*29fb0*/  IMAD.IADD R19, R25, 0x1, R22.reuse ;  /* 0x0000000119137824 */ /* 0x100fe400078e0216 */
[----:B------:R-:W-:Y:S02]  /*29fc0*/  IMAD.IADD R21, R23, 0x1, R22 ;  /* 0x0000000117157824 */ /* 0x000fe400078e0216 */
[----:B-1----:R-:W-:-:S04]  /*29fd0*/  IMAD.WIDE R18, R19, 0x8, R16 ;  /* 0x0000000813127825 */ /* 0x002fc800078e0210 */
[----:B0-----:R-:W-:Y:S02]  /*29fe0*/  IMAD.WIDE R20, R21, 0x8, R12 ;  /* 0x0000000815147825 */ /* 0x001fe400078e020c */
[----:B------:R-:W2:Y:S04]  /*29ff0*/  LDG.E.64 R18, desc[UR6][R18.64] ;  /* 0x0000000612127981 */ /* 0x000ea8000c1e1b00 */
[----:B------:R-:W2:Y:S01]  /*2a000*/  LDG.E.64 R20, desc[UR6][R20.64] ;  /* 0x0000000614147981 */ /* 0x000ea2000c1e1b00 */
[----:B------:R-:W-:Y:S01]  /*2a010*/  IMAD.MOV.U32 R15, RZ, RZ, 0x1 ;  /* 0x00000001ff0f7424 */ /* 0x000fe200078e00ff */
[----:B--2---:R-:W-:-:S14]  /*2a020*/  DSETP.NEU.AND P0, PT, R18, R20, PT ;  /* 0x000000141200722a */ /* 0x004fdc0003f0d000 */
[----:B------:R-:W-:Y:S05]  /*2a030*/  @P0 BRA `(.L_x_766) ;  /* 0x0000000000100947 */ /* 0x000fea0003800000 */
[----:B------:R-:W-:-:S05]  /*2a040*/  VIADD R22, R22, 0x1 ;  /* 0x0000000116167836 */ /* 0x000fca0000000000 */
[----:B------:R-:W-:-:S13]  /*2a050*/  ISETP.GE.AND P0, PT, R22, R7, PT ;  /* 0x000000071600720c */ /* 0x000fda0003f06270 */
[----:B------:R-:W-:Y:S05]  /*2a060*/  @!P0 BRA `(.L_x_767) ;  /* 0xfffffffc00d08947 */ /* 0x000fea000383ffff */
[----:B------:R-:W-:-:S07]  /*2a070*/  PRMT R15, RZ, 0x7610, R15 ;  /* 0x00007610ff0f7816 */ /* 0x000fce000000000f */
.L_x_766:
[----:B------:R-:W-:Y:S05]  /*2a080*/  BSYNC.RECONVERGENT B2 ;  /* 0x0000000000027941 */ /* 0x000fea0003800200 */
.L_x_765:
[----:B------:R-:W-:-:S07]  /*2a090*/  IMAD.IADD R8, R8, 0x1, R15 ;  /* 0x0000000108087824 */ /* 0x000fce00078e020f */
.L_x_764:
[----:B------:R-:W-:Y:S05]  /*2a0a0*/  BSYNC.RECONVERGENT B1 ;  /* 0x0000000000017941 */ /* 0x000fea0003800200 */
.L_x_763:
[----:B------:R-:W-:Y:S01]  /*2a0b0*/  PRMT R12, R15, 0x9910, RZ ;  /* 0x000099100f0c7816 */ /* 0x000fe200000000ff */
[----:B------:R-:W-:Y:S01]  /*2a0c0*/  UMOV UR4, 0x20000000 ;  /* 0x2000000000047882 */ /* 0x000fe20000000000 */
[----:B------:R-:W-:Y:S01]  /*2a0d0*/  UMOV UR5, 0x4202a05f ;  /* 0x4202a05f00057882 */ /* 0x000fe20000000000 */
[----:B------:R-:W-:Y:S01]  /*2a0e0*/  BSSY.RECONVERGENT B1, `(.L_x_768) ;  /* 0x0000070000017945 */ /* 0x000fe20003800200 */
[----:B------:R-:W-:-:S13]  /*2a0f0*/  ISETP.NE.AND P0, PT, R12, 0x1, PT ;  /* 0x000000010c00780c */ /* 0x000fda0003f05270 */
[----:B------:R-:W-:-:S14]  /*2a100*/  DSETP.EQ.OR P0, PT, R10, UR4, P0 ;  /* 0x000000040a007e2a */ /* 0x000fdc0008702400 */
[----:B------:R-:W-:Y:S05]  /*2a110*/  @P0 BRA `(.L_x_769) ;  /* 0x0000000400b00947 */ /* 0x000fea0003800000 */
[----:B------:R-:W0:Y:S08]  /*2a120*/  LDC.64 R16, c[0x0][0x3c8] ;  /* 0x0000f200ff107b82 */ /* 0x000e300000000a00 */
[----:B------:R-:W1:Y:S08]  /*2a130*/  LDC.64 R10, c[0x0][0x428] ;  /* 0x00010a00ff0a7b82 */ /* 0x000e700000000a00 */
[----:B------:R-:W2:Y:S01]  /*2a140*/  LDC.64 R12, c[0x0][0x3c0] ;  /* 0x0000f000ff0c7b82 */ /* 0x000ea20000000a00 */
[----:B0-----:R-:W3:Y:S01]  /*2a150*/  LDG.E R17, desc[UR6][R16.64] ;  /* 0x0000000610117981 */ /* 0x001ee2000c1e1900 */
[----:B------:R-:W-:Y:S01]  /*2a160*/  IMAD.MOV.U32 R25, RZ, RZ, RZ ;  /* 0x000000ffff197224 */ /* 0x000fe200078e00ff */
[C---:B---3--:R-:W-:Y:S01]  /*2a170*/  ISETP.GE.AND P0, PT, R17.reuse, 0x1, PT ;  /* 0x000000011100780c */ /* 0x048fe20003f06270 */
[----:B------:R-:W-:-:S02]  /*2a180*/  IMAD R19, R17, R9, R4 ;  /* 0x0000000911137224 */ /* 0x000fc400078e0204 */
[----:B------:R-:W-:Y:S02]  /*2a190*/  IMAD R21, R17, R14, RZ ;  /* 0x0000000e11157224 */ /* 0x000fe400078e02ff */
[----:B-1----:R-:W-:-:S04]  /*2a1a0*/  IMAD.WIDE R10, R19, 0x8, R10 ;  /* 0x00000008130a7825 */ /* 0x002fc800078e020a */
[----:B--2---:R-:W-:-:S04]  /*2a1b0*/  IMAD.WIDE R12, R21, 0x8, R12 ;  /* 0x00000008150c7825 */ /* 0x004fc800078e020c */
[----:B------:R-:W-:Y:S05]  /*2a1c0*/  @!P0 BRA `(.L_x_770) ;  /* 0x0000000000948947 */ /* 0x000fea0003800000 */
[----:B------:R-:W0:Y:S01]  /*2a1d0*/  LDC.64 R18, c[0x0][0x3d0] ;  /* 0x0000f400ff127b82 */ /* 0x000e220000000a00 */
[----:B------:R-:W-:Y:S01]  /*2a1e0*/  BSSY.RECONVERGENT B2, `(.L_x_770) ;  /* 0x0000023000027945 */ /* 0x000fe20003800200 */
[----:B------:R-:W-:Y:S02]  /*2a1f0*/  IMAD.MOV.U32 R16, RZ, RZ, RZ ;  /* 0x000000ffff107224 */ /* 0x000fe400078e00ff */
[----:B------:R-:W-:-:S07]  /*2a200*/  IMAD.MOV.U32 R27, RZ, RZ, RZ ;  /* 0x000000ffff1b7224 */ /* 0x000fce00078e00ff */
.L_x_775:
[----:B0-----:R-:W-:-:S06]  /*2a210*/  IMAD.WIDE.U32 R20, R27, 0x4, R18 ;  /* 0x000000041b147825 */ /* 0x001fcc00078e0012 */
[----:B------:R-:W2:Y:S01]  /*2a220*/  LDG.E R20, desc[UR6][R20.64] ;  /* 0x0000000614147981 */ /* 0x000ea2000c1e1900 */
[----:B------:R-:W-:Y:S01]  /*2a230*/  BSSY.RELIABLE B3, `(.L_x_771) ;  /* 0x0000018000037945 */ /* 0x000fe20003800100 */
[----:B--2---:R-:W-:-:S13]  /*2a240*/  ISETP.NE.AND P0, PT, R20, RZ, PT ;  /* 0x000000ff1400720c */ /* 0x004fda0003f05270 */
[----:B------:R-:W-:Y:S05]  /*2a250*/  @P0 BRA `(.L_x_772) ;  /* 0x00000000002c0947 */ /* 0x000fea0003800000 */
[----:B------:R-:W-:-:S04]  /*2a260*/  IMAD.WIDE.U32 R20, R27, 0x8, R10 ;  /* 0x000000081b147825 */ /* 0x000fc800078e000a */
[----:B------:R-:W-:Y:S02]  /*2a270*/  IMAD.WIDE.U32 R22, R27, 0x8, R12 ;  /* 0x000000081b167825 */ /* 0x000fe400078e000c */
[----:B------:R-:W2:Y:S04]  /*2a280*/  LDG.E.64 R20, desc[UR6][R20.64] ;  /* 0x0000000614147981 */ /* 0x000ea8000c1e1b00 */
[----:B------:R-:W2:Y:S01]  /*2a290*/  LDG.E.64 R22, desc[UR6][R22.64] ;  /* 0x0000000616167981 */ /* 0x000ea2000c1e1b00 */
[----:B------:R-:W-:Y:S01]  /*2a2a0*/  MOV R25, RZ ;  /* 0x000000ff00197202 */ /* 0x000fe20000000f00 */
[----:B--2---:R-:W-:-:S14]  /*2a2b0*/  DSETP.GT.AND P0, PT, R20, R22, PT ;  /* 0x000000161400722a */ /* 0x004fdc0003f04000 */
[----:B------:R-:W-:Y:S05]  /*2a2c0*/  @P0 BREAK.RELIABLE B3 ;  /* 0x0000000000030942 */ /* 0x000fea0003800100 */
[----:B------:R-:W-:Y:S05]  /*2a2d0*/  @P0 BRA `(.L_x_773) ;  /* 0x00000000004c0947 */ /* 0x000fea0003800000 */
[----:B------:R-:W-:-:S06]  /*2a2e0*/  DSETP.GT.AND P0, PT, R22, R20, PT ;  /* 0x000000141600722a */ /* 0x000fcc0003f04000 */
[----:B------:R-:W-:Y:S01]  /*2a2f0*/  SEL R16, R16, 0x1, !P0 ;  /* 0x0000000110107807 */ /* 0x000fe20004000000 */
[----:B------:R-:W-:Y:S07]  /*2a300*/  BRA `(.L_x_774) ;  /* 0x0000000000287947 */ /* 0x000fee0003800000 */
.L_x_772:
[----:B------:R-:W-:-:S04]  /*2a310*/  IMAD.WIDE.U32 R20, R27, 0x8, R10 ;  /* 0x000000081b147825 */ /* 0x000fc800078e000a */
[----:B------:R-:W-:Y:S02]  /*2a320*/  IMAD.WIDE.U32 R22, R27, 0x8, R12 ;  /* 0x000000081b167825 */ /* 0x000fe400078e000c */
[----:B------:R-:W2:Y:S04]  /*2a330*/  LDG.E.64 R20, desc[UR6][R20.64] ;  /* 0x0000000614147981 */ /* 0x000ea8000c1e1b00 */
[----:B------:R-:W2:Y:S01]  /*2a340*/  LDG.E.64 R22, desc[UR6][R22.64] ;  /* 0x0000000616167981 */ /* 0x000ea2000c1e1b00 */
[----:B------:R-:W-:Y:S01]  /*2a350*/  IMAD.MOV.U32 R25, RZ, RZ, RZ ;  /* 0x000000ffff197224 */ /* 0x000fe200078e00ff */
[----:B--2---:R-:W-:-:S14]  /*2a360*/  DSETP.GEU.AND P0, PT, R20, R22, PT ;  /* 0x000000161400722a */ /* 0x004fdc0003f0e000 */
[----:B------:R-:W-:Y:S05]  /*2a370*/  @!P0 BREAK.RELIABLE B3 ;  /* 0x0000000000038942 */ /* 0x000fea0003800100 */
[----:B------:R-:W-:Y:S05]  /*2a380*/  @!P0 BRA `(.L_x_773) ;  /* 0x0000000000208947 */ /* 0x000fea0003800000 */
[----:B------:R-:W-:-:S06]  /*2a390*/  DSETP.GT.AND P0, PT, R20, R22, PT ;  /* 0x000000161400722a */ /* 0x000fcc0003f04000 */
[----:B------:R-:W-:-:S08]  /*2a3a0*/  SEL R16, R16, 0x1, !P0 ;  /* 0x0000000110107807 */ /* 0x000fd00004000000 */
.L_x_774:
[----:B------:R-:W-:Y:S05]  /*2a3b0*/  BSYNC.RELIABLE B3 ;  /* 0x0000000000037941 */ /* 0x000fea0003800100 */
.L_x_771:
[----:B------:R-:W-:-:S05]  /*2a3c0*/  VIADD R27, R27, 0x1 ;  /* 0x000000011b1b7836 */ /* 0x000fca0000000000 */
[----:B------:R-:W-:-:S13]  /*2a3d0*/  ISETP.NE.AND P0, PT, R27, R17, PT ;  /* 0x000000111b00720c */ /* 0x000fda0003f05270 */
[----:B------:R-:W-:Y:S05]  /*2a3e0*/  @P0 BRA `(.L_x_775) ;  /* 0xfffffffc00880947 */ /* 0x000fea000383ffff */
[----:B------:R-:W-:-:S04]  /*2a3f0*/  ISETP.NE.AND P0, PT, R16, RZ, PT ;  /* 0x000000ff1000720c */ /* 0x000fc80003f05270 */
[----:B------:R-:W-:-:S09]  /*2a400*/  SEL R25, RZ, 0x1, !P0 ;  /* 0x00000001ff197807 */ /* 0x000fd20004000000 */
.L_x_773:
[----:B------:R-:W-:Y:S05]  /*2a410*/  BSYNC.RECONVERGENT B2 ;  /* 0x0000000000027941 */ /* 0x000fea0003800200 */
.L_x_770:
[----:B------:R-:W-:Y:S01]  /*2a420*/  ISETP.GE.AND P0, PT, R17, 0x1, PT ;  /* 0x000000011100780c */ /* 0x000fe20003f06270 */
[----:B------:R-:W-:-:S12]  /*2a430*/  IMAD.IADD R6, R6, 0x1, R25 ;  /* 0x0000000106067824 */ /* 0x000fd800078e0219 */
[----:B------:R-:W-:Y:S05]  /*2a440*/  @!P0 BRA `(.L_x_769) ;  /* 0x0000000000e48947 */ /* 0x000fea0003800000 */
[----:B------:R-:W0:Y:S01]  /*2a450*/  LDC.64 R18, c[0x0][0x3d0] ;  /* 0x0000f400ff127b82 */ /* 0x000e220000000a00 */
[----:B------:R-:W-:Y:S01]  /*2a460*/  BSSY.RELIABLE B2, `(.L_x_776) ;  /* 0x0000028000027945 */ /* 0x000fe20003800100 */
[----:B------:R-:W-:Y:S02]  /*2a470*/  IMAD.MOV.U32 R16, RZ, RZ, RZ ;  /* 0x000000ffff107224 */ /* 0x000fe400078e00ff */
[----:B------:R-:W-:-:S07]  /*2a480*/  IMAD.MOV.U32 R25, RZ, RZ, RZ ;  /* 0x000000ffff197224 */ /* 0x000fce00078e00ff */
.L_x_780:
        /* <DEDUP_REMOVED lines=8> */
[----:B------:R-:W2:Y:S02]  /*2a510*/  LDG.E.64 R22, desc[UR6][R22.64] ;  /* 0x0000000616167981 */ /* 0x000ea4000c1e1b00 */
[----:B--2---:R-:W-:-:S14]  /*2a520*/  DSETP.GT.AND P0, PT, R20, R22, PT ;  /* 0x000000161400722a */ /* 0x004fdc0003f04000 */
[----:B------:R-:W-:Y:S05]  /*2a530*/  @P0 BREAK.RELIABLE B3 ;  /* 0x0000000000030942 */ /* 0x000fea0003800100 */
[----:B------:R-:W-:Y:S05]  /*2a540*/  @P0 BREAK.RELIABLE B2 ;  /* 0x0000000000020942 */ /* 0x000fea0003800100 */
[----:B------:R-:W-:Y:S05]  /*2a550*/  @P0 BRA `(.L_x_769) ;  /* 0x0000000000a00947 */ /* 0x000fea0003800000 */
[----:B------:R-:W-:-:S06]  /*2a560*/  DSETP.GT.AND P0, PT, R22, R20, PT ;  /* 0x000000141600722a */ /* 0x000fcc0003f04000 */
[----:B------:R-:W-:Y:S01]  /*2a570*/  SEL R16, R16, 0x1, !P0 ;  /* 0x0000000110107807 */ /* 0x000fe20004000000 */
[----:B------:R-:W-:Y:S07]  /*2a580*/  BRA `(.L_x_779) ;  /* 0x0000000000287947 */ /* 0x000fee0003800000 */
.L_x_778:
[----:B------:R-:W-:-:S04]  /*2a590*/  IMAD.WIDE.U32 R20, R25, 0x8, R12 ;  /* 0x0000000819147825 */ /* 0x000fc800078e000c */
[----:B------:R-:W-:Y:S02]  /*2a5a0*/  IMAD.WIDE.U32 R22, R25, 0x8, R10 ;  /* 0x0000000819167825 */ /* 0x000fe400078e000a */
[----:B------:R-:W2:Y:S04]  /*2a5b0*/  LDG.E.64 R20, desc[UR6][R20.64] ;  /* 0x0000000614147981 */ /* 0x000ea8000c1e1b00 */
[----:B------:R-:W2:Y:S02]  /*2a5c0*/  LDG.E.64 R22, desc[UR6][R22.64] ;  /* 0x0000000616167981 */ /* 0x000ea4000c1e1b00 */
[----:B--2---:R-:W-:-:S14]  /*2a5d0*/  DSETP.GEU.AND P0, PT, R20, R22, PT ;  /* 0x000000161400722a */ /* 0x004fdc0003f0e000 */
[----:B------:R-:W-:Y:S05]  /*2a5e0*/  @!P0 BREAK.RELIABLE B3 ;  /* 0x0000000000038942 */ /* 0x000fea0003800100 */
[----:B------:R-:W-:Y:S05]  /*2a5f0*/  @!P0 BREAK.RELIABLE B2 ;  /* 0x0000000000028942 */ /* 0x000fea0003800100 */
[----:B------:R-:W-:Y:S05]  /*2a600*/  @!P0 BRA `(.L_x_769) ;  /* 0x0000000000748947 */ /* 0x000fea0003800000 */
[----:B------:R-:W-:-:S06]  /*2a610*/  DSETP.GT.AND P0, PT, R20, R22, PT ;  /* 0x000000161400722a */ /* 0x000fcc0003f04000 */
[----:B------:R-:W-:-:S08]  /*2a620*/  SEL R16, R16, 0x1, !P0 ;  /* 0x0000000110107807 */ /* 0x000fd00004000000 */
.L_x_779:
[----:B------:R-:W-:Y:S05]  /*2a630*/  BSYNC.RELIABLE B3 ;  /* 0x0000000000037941 */ /* 0x000fea0003800100 */
.L_x_777:
[----:B------:R-:W-:-:S05]  /*2a640*/  VIADD R25, R25, 0x1 ;  /* 0x0000000119197836 */ /* 0x000fca0000000000 */
[----:B------:R-:W-:-:S13]  /*2a650*/  ISETP.NE.AND P0, PT, R25, R17, PT ;  /* 0x000000111900720c */ /* 0x000fda0003f05270 */
[----:B------:R-:W-:Y:S05]  /*2a660*/  @P0 BRA `(.L_x_780) ;  /* 0xfffffffc00880947 */ /* 0x000fea000383ffff */
[----:B------:R-:W-:-:S13]  /*2a670*/  ISETP.NE.AND P0, PT, R16, RZ, PT ;  /* 0x000000ff1000720c */ /* 0x000fda0003f05270 */
[----:B------:R-:W-:Y:S05]  /*2a680*/  @!P0 BREAK.RELIABLE B2 ;  /* 0x0000000000028942 */ /* 0x000fea0003800100 */
[----:B------:R-:W-:Y:S05]  /*2a690*/  @!P0 BRA `(.L_x_769) ;  /* 0x0000000000508947 */ /* 0x000fea0003800000 */
[----:B------:R-:W-:Y:S01]  /*2a6a0*/  ISETP.GE.AND P0, PT, R7, 0x1, PT ;  /* 0x000000010700780c */ /* 0x000fe20003f06270 */
[----:B------:R-:W-:-:S12]  /*2a6b0*/  IMAD.MOV.U32 R24, RZ, RZ, 0x1 ;  /* 0x00000001ff187424 */ /* 0x000fd800078e00ff */
[----:B------:R-:W-:Y:S05]  /*2a6c0*/  @!P0 BREAK.RELIABLE B2 ;  /* 0x0000000000028942 */ /* 0x000fea0003800100 */
[----:B------:R-:W-:Y:S05]  /*2a6d0*/  @!P0 BRA `(.L_x_769) ;  /* 0x0000000000408947 */ /* 0x000fea0003800000 */
[----:B------:R-:W-:Y:S05]  /*2a6e0*/  BSYNC.RELIABLE B2 ;  /* 0x0000000000027941 */ /* 0x000fea0003800100 */
.L_x_776:
[----:B------:R-:W0:Y:S01]  /*2a6f0*/  LDC.64 R18, c[0x0][0x3a8] ;  /* 0x0000ea00ff127b82 */ /* 0x000e220000000a00 */
[----:B------:R-:W-:-:S07]  /*2a700*/  UMOV UR4, URZ ;  /* 0x000000ff00047c82 */ /* 0x000fce0008000000 */
[----:B------:R-:W1:Y:S02]  /*2a710*/  LDC.64 R12, c[0x0][0x3b0] ;  /* 0x0000ec00ff0c7b82 */ /* 0x000e640000000a00 */
.L_x_781:
[----:B------:R-:W-:Y:S02]  /*2a720*/  VIADD R0, R2, UR4 ;  /* 0x0000000402007c36 */ /* 0x000fe40008000000 */
[----:B------:R-:W-:Y:S02]  /*2a730*/  HFMA2 R16, -RZ, RZ, 0.0078125, 0 ;  /* 0x20000000ff107431 */ /* 0x000fe400000001ff */
[----:B------:R-:W-:Y:S02]  /*2a740*/  IMAD.MOV.U32 R17, RZ, RZ, 0x4202a05f ;  /* 0x4202a05fff117424 */ /* 0x000fe400078e00ff */
[----:B------:R-:W-:-:S04]  /*2a750*/  IMAD R11, R9, R7, R0 ;  /* 0x00000007090b7224 */ /* 0x000fc800078e0200 */
[----:B-1----:R-:W-:-:S05]  /*2a760*/  IMAD.WIDE R10, R11, 0x8, R12 ;  /* 0x000000080b0a7825 */ /* 0x002fca00078e020c */
[----:B------:R2:W-:Y:S04]  /*2a770*/  STG.E.64 desc[UR6][R10.64], R16 ;  /* 0x000000100a007986 */ /* 0x0005e8000c101b06 */
[----:B0-----:R-:W3:Y:S01]  /*2a780*/  LDG.E R7, desc[UR6][R18.64] ;  /* 0x0000000612077981 */ /* 0x001ee2000c1e1900 */
[----:B------:R-:W-:-:S06]  /*2a790*/  UIADD3 UR4, UPT, UPT, UR4, 0x1, URZ ;  /* 0x0000000104047890 */ /* 0x000fcc000fffe0ff */
[----:B---3--:R-:W-:-:S13]  /*2a7a0*/  ISETP.LE.AND P0, PT, R7, UR4, PT ;  /* 0x0000000407007c0c */ /* 0x008fda000bf03270 */
[----:B--2---:R-:W-:Y:S05]  /*2a7b0*/  @!P0 BRA `(.L_x_781) ;  /* 0xfffffffc00d88947 */ /* 0x004fea000383ffff */
[----:B------:R-:W0:Y:S02]  /*2a7c0*/  LDC.64 R10, c[0x0][0x3b8] ;  /* 0x0000ee00ff0a7b82 */ /* 0x000e240000000a00 */
[----:B0-----:R0:W5:Y:S02]  /*2a7d0*/  LDG.E R0, desc[UR6][R10.64] ;  /* 0x000000060a007981 */ /* 0x001164000c1e1900 */
.L_x_769:
[----:B------:R-:W-:Y:S05]  /*2a7e0*/  BSYNC.RECONVERGENT B1 ;  /* 0x0000000000017941 */ /* 0x000fea0003800200 */
.L_x_768:
[----:B------:R-:W-:-:S05]  /*2a7f0*/  VIADD R9, R9, 0x1 ;  /* 0x0000000109097836 */ /* 0x000fca0000000000 */
[----:B-----5:R-:W-:-:S13]  /*2a800*/  ISETP.GE.AND P0, PT, R9, R0, PT ;  /* 0x000000000900720c */ /* 0x020fda0003f06270 */
[----:B------:R-:W-:Y:S05]  /*2a810*/  @!P0 BRA `(.L_x_782) ;  /* 0xfffffff400a08947 */ /* 0x000fea000383ffff */
[----:B------:R-:W-:Y:S05]  /*2a820*/  BSYNC.RECONVERGENT B0 ;  /* 0x0000000000007941 */ /* 0x000fea0003800200 */
.L_x_762:
[----:B------:R-:W-:Y:S05]  /*2a830*/  WARPSYNC.ALL ;  /* 0x0000000000007948 */ /* 0x000fea0003800000 */
[----:B------:R-:W-:Y:S02]  /*2a840*/  ISETP.NE.AND P0, PT, R6, RZ, PT ;  /* 0x000000ff0600720c */ /* 0x000fe40003f05270 */
[----:B------:R-:W-:Y:S02]  /*2a850*/  PRMT R2, R8, 0x9910, RZ ;  /* 0x0000991008027816 */ /* 0x000fe400000000ff */
[----:B------:R-:W-:-:S04]  /*2a860*/  ISETP.NE.OR P0, PT, R24, RZ, !P0 ;  /* 0x000000ff1800720c */ /* 0x000fc80004705670 */
[----:B------:R-:W-:-:S13]  /*2a870*/  ISETP.NE.AND P0, PT, R2, RZ, P0 ;  /* 0x000000ff0200720c */ /* 0x000fda0000705270 */
.L_x_761:
[----:B------:R-:W-:Y:S01]  /*2a880*/  ISETP.GE.AND P1, PT, R0, 0x2, PT ;  /* 0x000000020000780c */ /* 0x000fe20003f26270 */
[----:B------:R-:W-:-:S12]  /*2a890*/  BSSY.RECONVERGENT B0, `(.L_x_783) ;  /* 0x0000053000007945 */ /* 0x000fd80003800200 */
[----:B------:R-:W-:Y:S05]  /*2a8a0*/  @!P1 BRA `(.L_x_784) ;  /* 0x0000000400449947 */ /* 0x000fea0003800000 */
[-C--:B------:R-:W-:Y:S02]  /*2a8b0*/  IMAD R7, R5, R14.reuse, RZ ;  /* 0x0000000e05077224 */ /* 0x080fe400078e02ff */
[----:B------:R-:W-:Y:S02]  /*2a8c0*/  IMAD R4, R3, R14, RZ ;  /* 0x0000000e03047224 */ /* 0x000fe400078e02ff */
[----:B------:R-:W-:-:S07]  /*2a8d0*/  IMAD.MOV.U32 R2, RZ, RZ, RZ ;  /* 0x000000ffff027224 */ /* 0x000fce00078e00ff */
.L_x_795:
[----:B0-----:R-:W0:Y:S08]  /*2a8e0*/  LDC.64 R10, c[0x0][0x3a8] ;  /* 0x0000ea00ff0a7b82 */ /* 0x001e300000000a00 */
[----:B------:R-:W1:Y:S01]  /*2a8f0*/  LDC.64 R8, c[0x0][0x3b0] ;  /* 0x0000ec00ff087b82 */ /* 0x000e620000000a00 */
[----:B0-----:R-:W2:Y:S02]  /*2a900*/  LDG.E R10, desc[UR6][R10.64] ;  /* 0x000000060a0a7981 */ /* 0x001ea4000c1e1900 */
[----:B--2---:R-:W-:-:S04]  /*2a910*/  IMAD R13, R10, R2, R7 ;  /* 0x000000020a0d7224 */ /* 0x004fc800078e0207 */
[----:B-1----:R-:W-:-:S06]  /*2a920*/  IMAD.WIDE R8, R13, 0x8, R8 ;  /* 0x000000080d087825 */ /* 0x002fcc00078e0208 */
[----:B------:R-:W2:Y:S01]  /*2a930*/  LDG.E.64 R8, desc[UR6][R8.64] ;  /* 0x0000000608087981 */ /* 0x000ea2000c1e1b00 */
[----:B------:R-:W-:Y:S01]  /*2a940*/  UMOV UR4, 0x20000000 ;  /* 0x2000000000047882 */ /* 0x000fe20000000000 */
[----:B------:R-:W-:Y:S01]  /*2a950*/  UMOV UR5, 0x4202a05f ;  /* 0x4202a05f00057882 */ /* 0x000fe20000000000 */
[----:B------:R-:W-:Y:S01]  /*2a960*/  BSSY.RECONVERGENT B1, `(.L_x_785) ;  /* 0x0000041000017945 */ /* 0x000fe20003800200 */
[----:B--2---:R-:W-:-:S14]  /*2a970*/  DSETP.NEU.AND P1, PT, R8, UR4, PT ;  /* 0x0000000408007e2a */ /* 0x004fdc000bf2d000 */
[----:B------:R-:W-:Y:S05]  /*2a980*/  @P1 BRA `(.L_x_786) ;  /* 0x0000000000f81947 */ /* 0x000fea0003800000 */
[----:B------:R-:W-:Y:S01]  /*2a990*/  VIADD R9, R2, 0x1 ;  /* 0x0000000102097836 */ /* 0x000fe20000000000 */
[----:B------:R-:W-:Y:S04]  /*2a9a0*/  BSSY.RECONVERGENT B2, `(.L_x_787) ;  /* 0x0000033000027945 */ /* 0x000fe80003800200 */
[----:B------:R-:W-:-:S13]  /*2a9b0*/  ISETP.GE.AND P1, PT, R9, R0, PT ;  /* 0x000000000900720c */ /* 0x000fda0003f26270 */
[----:B------:R-:W-:Y:S05]  /*2a9c0*/  @P1 BRA `(.L_x_788) ;  /* 0x0000000000c01947 */ /* 0x000fea0003800000 */
[----:B------:R-:W-:Y:S01]  /*2a9d0*/  BSSY.RECONVERGENT B3, `(.L_x_789) ;  /* 0x000002d000037945 */ /* 0x000fe20003800200 */
[----:B------:R-:W-:Y:S02]  /*2a9e0*/  IMAD.MOV.U32 R0, RZ, RZ, R9 ;  /* 0x000000ffff007224 */ /* 0x000fe400078e0009 */
[----:B------:R-:W-:-:S07]  /*2a9f0*/  IMAD.MOV.U32 R6, RZ, RZ, R2 ;  /* 0x000000ffff067224 */ /* 0x000fce00078e0002 */
.L_x_794:
[----:B------:R-:W0:Y:S02]  /*2aa00*/  LDC.64 R8, c[0x0][0x3a8] ;  /* 0x0000ea00ff087b82 */ /* 0x000e240000000a00 */
[----:B0-----:R-:W2:Y:S06]  /*2aa10*/  LDG.E R12, desc[UR6][R8.64] ;  /* 0x00000006080c7981 */ /* 0x001eac000c1e1900 */
[----:B------:R-:W0:Y:S01]  /*2aa20*/  LDC.64 R10, c[0x0][0x3c8] ;  /* 0x0000f200ff0a7b82 */ /* 0x000e220000000a00 */
[----:B------:R-:W-:Y:S02]  /*2aa30*/  IMAD.MOV.U32 R20, RZ, RZ, R6 ;  /* 0x000000ffff147224 */ /* 0x000fe400078e0006 */
[----:B------:R-:W-:Y:S01]  /*2aa40*/  IMAD.MOV.U32 R6, RZ, RZ, R0 ;  /* 0x000000ffff067224 */ /* 0x000fe200078e0000 */
[----:B--2---:R-:W-:-:S13]  /*2aa50*/  ISETP.GE.AND P1, PT, R12, 0x1, PT ;  /* 0x000000010c00780c */ /* 0x004fda0003f26270 */
[----:B0-----:R-:W-:Y:S05]  /*2aa60*/  @!P1 BRA `(.L_x_790) ;  /* 0x0000000000389947 */ /* 0x001fea0003800000 */
[----:B------:R-:W0:Y:S01]  /*2aa70*/  LDC.64 R18, c[0x0][0x3b0] ;  /* 0x0000ec00ff127b82 */ /* 0x000e220000000a00 */
[----:B------:R-:W-:Y:S01]  /*2aa80*/  MOV R15, R12 ;  /* 0x0000000c000f7202 */ /* 0x000fe20000000f00 */
[----:B------:R-:W-:-:S07]  /*2aa90*/  IMAD.MOV.U32 R0, RZ, RZ, RZ ;  /* 0x000000ffff007224 */ /* 0x000fce00078e00ff */
.L_x_791:
[----:B------:R-:W-:-:S04]  /*2aaa0*/  IMAD.IADD R16, R7, 0x1, R0 ;  /* 0x0000000107107824 */ /* 0x000fc800078e0200 */
[----:B------:R-:W-:-:S04]  /*2aab0*/  IMAD R13, R6, R15, R16 ;  /* 0x0000000f060d7224 */ /* 0x000fc800078e0210 */
[----:B0-----:R-:W-:-:S06]  /*2aac0*/  IMAD.WIDE R12, R13, 0x8, R18 ;  /* 0x000000080d0c7825 */ /* 0x001fcc00078e0212 */
[----:B------:R-:W2:Y:S01]  /*2aad0*/  LDG.E.64 R12, desc[UR6][R12.64] ;  /* 0x000000060c0c7981 */ /* 0x000ea2000c1e1b00 */
[----:B------:R-:W-:-:S04]  /*2aae0*/  IMAD R17, R15, R20, R16 ;  /* 0x000000140f117224 */ /* 0x000fc800078e0210 */
[----:B------:R-:W-:-:S05]  /*2aaf0*/  IMAD.WIDE R16, R17, 0x8, R18 ;  /* 0x0000000811107825 */ /* 0x000fca00078e0212 */
[----:B--2---:R1:W-:Y:S04]  /*2ab00*/  STG.E.64 desc[UR6][R16.64], R12 ;  /* 0x0000000c10007986 */ /* 0x0043e8000c101b06 */
[----:B------:R-:W2:Y:S01]  /*2ab10*/  LDG.E R15, desc[UR6][R8.64] ;  /* 0x00000006080f7981 */ /* 0x000ea2000c1e1900 */
[----:B------:R-:W-:-:S05]  /*2ab20*/  VIADD R0, R0, 0x1 ;  /* 0x0000000100007836 */ /* 0x000fca0000000000 */
[----:B--2---:R-:W-:-:S13]  /*2ab30*/  ISETP.GE.AND P1, PT, R0, R15, PT ;  /* 0x0000000f0000720c */ /* 0x004fda0003f26270 */
[----:B-1----:R-:W-:Y:S05]  /*2ab40*/  @!P1 BRA `(.L_x_791) ;  /* 0xfffffffc00d49947 */ /* 0x002fea000383ffff */
.L_x_790:
[----:B------:R-:W2:Y:S02]  /*2ab50*/  LDG.E R0, desc[UR6][R10.64] ;  /* 0x000000060a007981 */ /* 0x000ea4000c1e1900 */
[----:B--2---:R-:W-:-:S13]  /*2ab60*/  ISETP.GE.AND P1, PT, R0, 0x1, PT ;  /* 0x000000010000780c */ /* 0x004fda0003f26270 */
[----:B------:R-:W-:Y:S05]  /*2ab70*/  @!P1 BRA `(.L_x_792) ;  /* 0x0000000000349947 */ /* 0x000fea0003800000 */
[----:B------:R-:W0:Y:S01]  /*2ab80*/  LDC.64 R18, c[0x0][0x428] ;  /* 0x00010a00ff127b82 */ /* 0x000e220000000a00 */
[----:B------:R-:W-:-:S07]  /*2ab90*/  IMAD.MOV.U32 R15, RZ, RZ, RZ ;  /* 0x000000ffff0f7224 */ /* 0x000fce00078e00ff */
.L_x_793:
        /* <DEDUP_REMOVED lines=11> */
.L_x_792:
[----:B------:R-:W0:Y:S02]  /*2ac50*/  LDC.64 R10, c[0x0][0x3b8] ;  /* 0x0000ee00ff0a7b82 */ /* 0x000e240000000a00 */
[----:B0-----:R-:W2:Y:S01]  /*2ac60*/  LDG.E R11, desc[UR6][R10.64] ;  /* 0x000000060a0b7981 */ /* 0x001ea2000c1e1900 */
[----:B------:R-:W-:-:S05]  /*2ac70*/  VIADD R0, R6, 0x1 ;  /* 0x0000000106007836 */ /* 0x000fca0000000000 */
[----:B--2---:R-:W-:-:S13]  /*2ac80*/  ISETP.GE.AND P1, PT, R0, R11, PT ;  /* 0x0000000b0000720c */ /* 0x004fda0003f26270 */
[----:B------:R-:W-:Y:S05]  /*2ac90*/  @!P1 BRA `(.L_x_794) ;  /* 0xfffffffc00589947 */ /* 0x000fea000383ffff */
[----:B------:R-:W-:Y:S05]  /*2aca0*/  BSYNC.RECONVERGENT B3 ;  /* 0x0000000000037941 */ /* 0x000fea0003800200 */
.L_x_789:
[----:B------:R0:W5:Y:S01]  /*2acb0*/  LDG.E R10, desc[UR6][R8.64] ;  /* 0x00000006080a7981 */ /* 0x000162000c1e1900 */
[----:B------:R-:W-:-:S07]  /*2acc0*/  IMAD.MOV.U32 R0, RZ, RZ, R11 ;  /* 0x000000ffff007224 */ /* 0x000fce00078e000b */
.L_x_788:
[----:B------:R-:W-:Y:S05]  /*2acd0*/  BSYNC.RECONVERGENT B2 ;  /* 0x0000000000027941 */ /* 0x000fea0003800200 */
.L_x_787:
[----:B0-----:R-:W0:Y:S01]  /*2ace0*/  LDC.64 R8, c[0x0][0x3b0] ;  /* 0x0000ec00ff087b82 */ /* 0x001e220000000a00 */
[----:B------:R-:W-:Y:S01]  /*2acf0*/  IADD3 R0, PT, PT, R0, -0x1, RZ ;  /* 0xffffffff00007810 */ /* 0x000fe20007ffe0ff */
[----:B------:R-:W-:-:S04]  /*2ad00*/  IMAD.MOV.U32 R11, RZ, RZ, 0x4202a05f ;  /* 0x4202a05fff0b7424 */ /* 0x000fc800078e00ff */
[----:B-----5:R-:W-:Y:S02]  /*2ad10*/  IMAD R15, R0, R10, R7 ;  /* 0x0000000a000f7224 */ /* 0x020fe400078e0207 */
[----:B------:R-:W1:Y:S01]  /*2ad20*/  LDC.64 R12, c[0x0][0x3b8] ;  /* 0x0000ee00ff0c7b82 */ /* 0x000e620000000a00 */
[----:B------:R-:W-:Y:S02]  /*2ad30*/  IMAD.MOV.U32 R10, RZ, RZ, 0x20000000 ;  /* 0x20000000ff0a7424 */ /* 0x000fe400078e00ff */
[----:B0-----:R-:W-:-:S05]  /*2ad40*/  IMAD.WIDE R8, R15, 0x8, R8 ;  /* 0x000000080f087825 */ /* 0x001fca00078e0208 */
[----:B------:R0:W-:Y:S04]  /*2ad50*/  STG.E.64 desc[UR6][R8.64], R10 ;  /* 0x0000000a08007986 */ /* 0x0001e8000c101b06 */
[----:B-1----:R0:W5:Y:S02]  /*2ad60*/  LDG.E R0, desc[UR6][R12.64] ;  /* 0x000000060c007981 */ /* 0x002164000c1e1900 */
.L_x_786:
[----:B------:R-:W-:Y:S05]  /*2ad70*/  BSYNC.RECONVERGENT B1 ;  /* 0x0000000000017941 */ /* 0x000fea0003800200 */
.L_x_785:
[----:B------:R-:W-:Y:S02]  /*2ad80*/  VIADD R2, R2, 0x1 ;  /* 0x0000000102027836 */ /* 0x000fe40000000000 */
[----:B0----5:R-:W-:-:S05]  /*2ad90*/  VIADD R9, R0, 0xffffffff ;  /* 0xffffffff00097836 */ /* 0x021fca0000000000 */
[----:B------:R-:W-:-:S13]  /*2ada0*/  ISETP.GE.AND P1, PT, R2, R9, PT ;  /* 0x000000090200720c */ /* 0x000fda0003f26270 */
[----:B------:R-:W-:Y:S05]  /*2adb0*/  @!P1 BRA `(.L_x_795) ;  /* 0xfffffff800c89947 */ /* 0x000fea000383ffff */
.L_x_784:
[----:B------:R-:W-:Y:S05]  /*2adc0*/  BSYNC.RECONVERGENT B0 ;  /* 0x0000000000007941 */ /* 0x000fea0003800200 */
.L_x_783:
[----:B------:R-:W-:Y:S05]  /*2add0*/  @!P0 EXIT ;  /* 0x000000000000894d */ /* 0x000fea0003800000 */
[----:B------:R-:W-:Y:S01]  /*2ade0*/  ISETP.GE.AND P0, PT, R0, 0x1, PT ;  /* 0x000000010000780c */ /* 0x000fe20003f06270 */
[----:B------:R-:W-:-:S12]  /*2adf0*/  BSSY.RECONVERGENT B0, `(.L_x_796) ;  /* 0x0000011000007945 */ /* 0x000fd80003800200 */
[----:B------:R-:W-:Y:S05]  /*2ae00*/  @!P0 BRA `(.L_x_797) ;  /* 0x00000000003c8947 */ /* 0x000fea0003800000 */
[----:B------:R-:W1:Y:S08]  /*2ae10*/  LDC.64 R6, c[0x0][0x3a8] ;  /* 0x0000ea00ff067b82 */ /* 0x000e700000000a00 */
[----:B------:R-:W2:Y:S01]  /*2ae20*/  LDC.64 R8, c[0x0][0x3b0] ;  /* 0x0000ec00ff087b82 */ /* 0x000ea20000000a00 */
[----:B-1----:R1:W5:Y:S01]  /*2ae30*/  LDG.E R13, desc[UR6][R6.64] ;  /* 0x00000006060d7981 */ /* 0x002362000c1e1900 */
[----:B------:R-:W-:-:S02]  /*2ae40*/  IMAD R2, R5, R14, RZ ;  /* 0x0000000e05027224 */ /* 0x000fc400078e02ff */
[----:B------:R-:W-:-:S07]  /*2ae50*/  IMAD.MOV.U32 R12, RZ, RZ, RZ ;  /* 0x000000ffff0c7224 */ /* 0x000fce00078e00ff */
.L_x_799:
[----:B-1---5:R-:W-:-:S04]  /*2ae60*/  IMAD R7, R13, R12, R2 ;  /* 0x0000000c0d077224 */ /* 0x022fc800078e0202 */
[----:B--2---:R-:W-:-:S06]  /*2ae70*/  IMAD.WIDE R6, R7, 0x8, R8 ;  /* 0x0000000807067825 */ /* 0x004fcc00078e0208 */
[----:B------:R-:W2:Y:S01]  /*2ae80*/  LDG.E.64 R6, desc[UR6][R6.64] ;  /* 0x0000000606067981 */ /* 0x000ea2000c1e1b00 */
[----:B------:R-:W-:Y:S01]  /*2ae90*/  UMOV UR4, 0x20000000 ;  /* 0x2000000000047882 */ /* 0x000fe20000000000 */
[----:B------:R-:W-:Y:S02]  /*2aea0*/  UMOV UR5, 0x4202a05f ;  /* 0x4202a05f00057882 */ /* 0x000fe40000000000 */
[----:B--2---:R-:W-:-:S14]  /*2aeb0*/  DSETP.NEU.AND P0, PT, R6, UR4, PT ;  /* 0x0000000406007e2a */ /* 0x004fdc000bf0d000 */
[----:B------:R-:W-:Y:S05]  /*2aec0*/  @!P0 BRA `(.L_x_798) ;  /* 0x0000000400988947 */ /* 0x000fea0003800000 */
[----:B------:R-:W-:-:S05]  /*2aed0*/  VIADD R12, R12, 0x1 ;  /* 0x000000010c0c7836 */ /* 0x000fca0000000000 */
[----:B------:R-:W-:-:S13]  /*2aee0*/  ISETP.GE.AND P0, PT, R12, R0, PT ;  /* 0x000000000c00720c */ /* 0x000fda0003f06270 */
[----:B------:R-:W-:Y:S05]  /*2aef0*/  @!P0 BRA `(.L_x_799) ;  /* 0xfffffffc00d88947 */ /* 0x000fea000383ffff */
.L_x_797:
[----:B------:R-:W-:Y:S05]  /*2af00*/  BSYNC.RECONVERGENT B0 ;  /* 0x0000000000007941 */ /* 0x000fea0003800200 */
.L_x_796:
[----:B------:R-:W-:Y:S01]  /*2af10*/  ISETP.GE.AND P0, PT, R0, 0x2, PT ;  /* 0x000000020000780c */ /* 0x000fe20003f06270 */
[----:B------:R-:W-:-:S12]  /*2af20*/  BSSY.RECONVERGENT B0, `(.L_x_800) ;  /* 0x0000036000007945 */ /* 0x000fd80003800200 */
[----:B------:R-:W-:Y:S05]  /*2af30*/  @!P0 BRA `(.L_x_801) ;  /* 0x0000000000d08947 */ /* 0x000fea0003800000 */
[----:B------:R-:W-:Y:S01]  /*2af40*/  BSSY.RECONVERGENT B1, `(.L_x_802) ;  /* 0x0000032000017945 */ /* 0x000fe20003800200 */
[-C--:B------:R-:W-:Y:S02]  /*2af50*/  IMAD R18, R5, R14.reuse, RZ ;  /* 0x0000000e05127224 */ /* 0x080fe400078e02ff */
[----:B------:R-:W-:Y:S02]  /*2af60*/  IMAD R20, R3, R14, RZ ;  /* 0x0000000e03147224 */ /* 0x000fe400078e02ff */
[----:B------:R-:W-:-:S07]  /*2af70*/  IMAD.MOV.U32 R0, RZ, RZ, RZ ;  /* 0x000000ffff007224 */ /* 0x000fce00078e00ff */
.L_x_807:
[----:B------:R-:W1:Y:S02]  /*2af80*/  LDC.64 R12, c[0x0][0x3a8] ;  /* 0x0000ea00ff0c7b82 */ /* 0x000e640000000a00 */
[----:B-1----:R-:W2:Y:S06]  /*2af90*/  LDG.E R2, desc[UR6][R12.64] ;  /* 0x000000060c027981 */ /* 0x002eac000c1e1900 */
[----:B------:R-:W1:Y:S01]  /*2afa0*/  LDC.64 R6, c[0x0][0x3c8] ;  /* 0x0000f200ff067b82 */ /* 0x000e620000000a00 */
[----:B--2---:R-:W-:-:S13]  /*2afb0*/  ISETP.GE.AND P0, PT, R2, 0x1, PT ;  /* 0x000000010200780c */ /* 0x004fda0003f06270 */
[----:B-1----:R-:W-:Y:S05]  /*2afc0*/  @!P0 BRA `(.L_x_803) ;  /* 0x0000000000408947 */ /* 0x002fea0003800000 */
[----:B------:R-:W1:Y:S01]  /*2afd0*/  LDC.64 R16, c[0x0][0x3b0] ;  /* 0x0000ec00ff107b82 */ /* 0x000e620000000a00 */
[----:B------:R-:W-:Y:S01]  /*2afe0*/  HFMA2 R15, -RZ, RZ, 0, 0 ;  /* 0x00000000ff0f7431 */ /* 0x000fe200000001ff */
[----:B------:R-:W-:Y:S01]  /*2aff0*/  BSSY.RECONVERGENT B2, `(.L_x_803) ;  /* 0x000000d000027945 */ /* 0x000fe20003800200 */
[----:B------:R-:W-:-:S07]  /*2b000*/  VIADD R4, R0, 0x1 ;  /* 0x0000000100047836 */ /* 0x000fce0000000000 */
.L_x_804:
[----:B0-----:R-:W-:-:S04]  /*2b010*/  IMAD.IADD R11, R18, 0x1, R15 ;  /* 0x00000001120b7824 */ /* 0x001fc800078e020f */
[----:B------:R-:W-:-:S04]  /*2b020*/  IMAD R9, R4, R2, R11 ;  /* 0x0000000204097224 */ /* 0x000fc800078e020b */
[----:B-1----:R-:W-:-:S06]  /*2b030*/  IMAD.WIDE R8, R9, 0x8, R16 ;  /* 0x0000000809087825 */ /* 0x002fcc00078e0210 */
[----:B------:R-:W2:Y:S01]  /*2b040*/  LDG.E.64 R8, desc[UR6][R8.64] ;  /* 0x0000000608087981 */ /* 0x000ea2000c1e1b00 */
[----:B------:R-:W-:-:S04]  /*2b050*/  IMAD R11, R2, R0, R11 ;  /* 0x00000000020b7224 */ /* 0x000fc800078e020b */
[----:B------:R-:W-:-:S05]  /*2b060*/  IMAD.WIDE R10, R11, 0x8, R16 ;  /* 0x000000080b0a7825 */ /* 0x000fca00078e0210 */
[----:B--2---:R2:W-:Y:S04]  /*2b070*/  STG.E.64 desc[UR6][R10.64], R8 ;  /* 0x000000080a007986 */ /* 0x0045e8000c101b06 */
[----:B------:R-:W3:Y:S01]  /*2b080*/  LDG.E R2, desc[UR6][R12.64] ;  /* 0x000000060c027981 */ /* 0x000ee2000c1e1900 */
[----:B------:R-:W-:-:S05]  /*2b090*/  VIADD R15, R15, 0x1 ;  /* 0x000000010f0f7836 */ /* 0x000fca0000000000 */
[----:B---3--:R-:W-:-:S13]  /*2b0a0*/  ISETP.GE.AND P0, PT, R15, R2, PT ;  /* 0x000000020f00720c */ /* 0x008fda0003f06270 */
[----:B--2---:R-:W-:Y:S05]  /*2b0b0*/  @!P0 BRA `(.L_x_804) ;  /* 0xfffffffc00d48947 */ /* 0x004fea000383ffff */
[----:B------:R-:W-:Y:S05]  /*2b0c0*/  BSYNC.RECONVERGENT B2 ;  /* 0x0000000000027941 */ /* 0x000fea0003800200 */
.L_x_803:
[----:B------:R-:W2:Y:S02]  /*2b0d0*/  LDG.E R2, desc[UR6][R6.64] ;  /* 0x0000000606027981 */ /* 0x000ea4000c1e1900 */
[----:B--2---:R-:W-:-:S13]  /*2b0e0*/  ISETP.GE.AND P0, PT, R2, 0x1, PT ;  /* 0x000000010200780c */ /* 0x004fda0003f06270 */
[----:B------:R-:W-:Y:S05]  /*2b0f0*/  @!P0 BRA `(.L_x_805) ;  /* 0x0000000000408947 */ /* 0x000fea0003800000 */
[----:B------:R-:W1:Y:S01]  /*2b100*/  LDC.64 R12, c[0x0][0x428] ;  /* 0x00010a00ff0c7b82 */ /* 0x000e620000000a00 */
[----:B------:R-:W-:Y:S01]  /*2b110*/  BSSY.RECONVERGENT B2, `(.L_x_805) ;  /* 0x000000e000027945 */ /* 0x000fe20003800200 */
[----:B------:R-:W-:Y:S02]  /*2b120*/  VIADD R4, R0, 0x1 ;  /* 0x0000000100047836 */ /* 0x000fe40000000000 */
[----:B------:R-:W-:-:S07]  /*2b130*/  IMAD.MOV.U32 R15, RZ, RZ, RZ ;  /* 0x000000ffff0f7224 */ /* 0x000fce00078e00ff */
.L_x_806:
        /* <DEDUP_REMOVED lines=12> */
.L_x_805:
[----:B------:R-:W1:Y:S02]  /*2b200*/  LDC.64 R6, c[0x0][0x3b8] ;  /* 0x0000ee00ff067b82 */ /* 0x000e640000000a00 */
[----:B-1----:R-:W2:Y:S01]  /*2b210*/  LDG.E R6, desc[UR6][R6.64] ;  /* 0x0000000606067981 */ /* 0x002ea2000c1e1900 */
[----:B------:R-:W-:Y:S02]  /*2b220*/  VIADD R0, R0, 0x1 ;  /* 0x0000000100007836 */ /* 0x000fe40000000000 */
[----:B--2---:R-:W-:-:S05]  /*2b230*/  VIADD R9, R6, 0xffffffff ;  /* 0xffffffff06097836 */ /* 0x004fca0000000000 */
[----:B------:R-:W-:-:S13]  /*2b240*/  ISETP.GE.AND P0, PT, R0, R9, PT ;  /* 0x000000090000720c */ /* 0x000fda0003f06270 */
[----:B------:R-:W-:Y:S05]  /*2b250*/  @!P0 BRA `(.L_x_807) ;  /* 0xfffffffc00488947 */ /* 0x000fea000383ffff */
[----:B------:R-:W-:Y:S05]  /*2b260*/  BSYNC.RECONVERGENT B1 ;  /* 0x0000000000017941 */ /* 0x000fea0003800200 */
.L_x_802:
[----:B------:R-:W-:-:S07]  /*2b270*/  MOV R0, R6 ;  /* 0x0000000600007202 */ /* 0x000fce0000000f00 */
.L_x_801:
[----:B------:R-:W-:Y:S05]  /*2b280*/  BSYNC.RECONVERGENT B0 ;  /* 0x0000000000007941 */ /* 0x000fea0003800200 */
.L_x_800:
[----:B0-----:R-:W0:Y:S02]  /*2b290*/  LDC.64 R10, c[0x0][0x3a8] ;  /* 0x0000ea00ff0a7b82 */ /* 0x001e240000000a00 */
[----:B0-----:R-:W2:Y:S06]  /*2b2a0*/  LDG.E R2, desc[UR6][R10.64] ;  /* 0x000000060a027981 */ /* 0x001eac000c1e1900 */
[----:B------:R-:W0:Y:S01]  /*2b2b0*/  LDC.64 R6, c[0x0][0x3c8] ;  /* 0x0000f200ff067b82 */ /* 0x000e220000000a00 */
[----:B------:R-:W-:Y:S01]  /*2b2c0*/  VIADD R18, R0, 0xffffffff ;  /* 0xffffffff00127836 */ /* 0x000fe20000000000 */
[----:B--2---:R-:W-:-:S13]  /*2b2d0*/  ISETP.GE.AND P0, PT, R2, 0x1, PT ;  /* 0x000000010200780c */ /* 0x004fda0003f06270 */
[----:B0-----:R-:W-:Y:S05]  /*2b2e0*/  @!P0 BRA `(.L_x_808) ;  /* 0x0000000000448947 */ /* 0x001fea0003800000 */
[----:B------:R-:W0:Y:S01]  /*2b2f0*/  LDC.64 R16, c[0x0][0x3b0] ;  /* 0x0000ec00ff107b82 */ /* 0x000e220000000a00 */
[----:B------:R-:W-:Y:S01]  /*2b300*/  BSSY.RECONVERGENT B0, `(.L_x_808) ;  /* 0x000000f000007945 */ /* 0x000fe20003800200 */
[----:B------:R-:W-:Y:S02]  /*2b310*/  IMAD R0, R5, R14, RZ ;  /* 0x0000000e05007224 */ /* 0x000fe400078e02ff */
[----:B------:R-:W-:-:S04]  /*2b320*/  IMAD.MOV.U32 R15, RZ, RZ, RZ ;  /* 0x000000ffff0f7224 */ /* 0x000fc800078e00ff */
[----:B------:R-:W1:Y:S03]  /*2b330*/  LDC.64 R12, c[0x0][0x3a0] ;  /* 0x0000e800ff0c7b82 */ /* 0x000e660000000a00 */
.L_x_809:
[----:B------:R-:W-:-:S04]  /*2b340*/  IMAD R5, R14, R2, R15 ;  /* 0x000000020e057224 */ /* 0x000fc800078e020f */
[----:B-1----:R-:W-:-:S06]  /*2b350*/  IMAD.WIDE R4, R5, 0x8, R12 ;  /* 0x0000000805047825 */ /* 0x002fcc00078e020c */
[----:B------:R-:W2:Y:S01]  /*2b360*/  LDG.E.64 R4, desc[UR6][R4.64] ;  /* 0x0000000604047981 */ /* 0x000ea2000c1e1b00 */
[----:B------:R-:W-:-:S04]  /*2b370*/  IMAD.IADD R9, R0, 0x1, R15 ;  /* 0x0000000100097824 */ /* 0x000fc800078e020f */
[----:B------:R-:W-:-:S04]  /*2b380*/  IMAD R9, R18, R2, R9 ;  /* 0x0000000212097224 */ /* 0x000fc800078e0209 */
[----:B0-----:R-:W-:-:S05]  /*2b390*/  IMAD.WIDE R8, R9, 0x8, R16 ;  /* 0x0000000809087825 */ /* 0x001fca00078e0210 */
[----:B--2---:R2:W-:Y:S04]  /*2b3a0*/  STG.E.64 desc[UR6][R8.64], R4 ;  /* 0x0000000408007986 */ /* 0x0045e8000c101b06 */
[----:B------:R-:W3:Y:S01]  /*2b3b0*/  LDG.E R2, desc[UR6][R10.64] ;  /* 0x000000060a027981 */ /* 0x000ee2000c1e1900 */
[----:B------:R-:W-:-:S05]  /*2b3c0*/  VIADD R15, R15, 0x1 ;  /* 0x000000010f0f7836 */ /* 0x000fca0000000000 */
[----:B---3--:R-:W-:-:S13]  /*2b3d0*/  ISETP.GE.AND P0, PT, R15, R2, PT ;  /* 0x000000020f00720c */ /* 0x008fda0003f06270 */
[----:B--2---:R-:W-:Y:S05]  /*2b3e0*/  @!P0 BRA `(.L_x_809) ;  /* 0xfffffffc00d48947 */ /* 0x004fea000383ffff */
[----:B------:R-:W-:Y:S05]  /*2b3f0*/  BSYNC.RECONVERGENT B0 ;  /* 0x0000000000007941 */ /* 0x000fea0003800200 */
.L_x_808:
[----:B------:R-:W2:Y:S02]  /*2b400*/  LDG.E R0, desc[UR6][R6.64] ;  /* 0x0000000606007981 */ /* 0x000ea4000c1e1900 */
[----:B--2---:R-:W-:-:S13]  /*2b410*/  ISETP.GE.AND P0, PT, R0, 0x1, PT ;  /* 0x000000010000780c */ /* 0x004fda0003f06270 */
[----:B------:R-:W-:Y:S05]  /*2b420*/  @!P0 EXIT ;  /* 0x000000000000894d */ /* 0x000fea0003800000 */
[----:B------:R-:W0:Y:S01]  /*2b430*/  LDC.64 R10, c[0x0][0x428] ;  /* 0x00010a00ff0a7b82 */ /* 0x000e220000000a00 */
[----:B------:R-:W-:Y:S02]  /*2b440*/  IMAD R12, R3, R14, RZ ;  /* 0x0000000e030c7224 */ /* 0x000fe400078e02ff */
[----:B------:R-:W-:-:S05]  /*2b450*/  IMAD.MOV.U32 R13, RZ, RZ, RZ ;  /* 0x000000ffff0d7224 */ /* 0x000fca00078e00ff */
[----:B------:R-:W1:Y:S02]  /*2b460*/  LDC.64 R8, c[0x0][0x3c0] ;  /* 0x0000f000ff087b82 */ /* 0x000e640000000a00 */
.L_x_810:
        /* <DEDUP_REMOVED lines=11> */
[----:B------:R-:W-:Y:S05]  /*2b520*/  EXIT ;  /* 0x000000000000794d */ /* 0x000fea0003800000 */
.L_x_798:
[----:B------:R-:W1:Y:S01]  /*2b530*/  LDC.64 R16, c[0x0][0x3c8] ;  /* 0x0000f200ff107b82 */ /* 0x000e620000000a00 */
[----:B------:R-:W-:-:S13]  /*2b540*/  ISETP.GE.AND P0, PT, R13, 0x1, PT ;  /* 0x000000010d00780c */ /* 0x000fda0003f06270 */
[----:B------:R-:W-:Y:S05]  /*2b550*/  @!P0 BRA `(.L_x_811) ;  /* 0x0000000000388947 */ /* 0x000fea0003800000 */
[----:B------:R-:W2:Y:S01]  /*2b560*/  LDC.64 R18, c[0x0][0x3a8] ;  /* 0x0000ea00ff127b82 */ /* 0x000ea20000000a00 */
[----:B------:R-:W-:-:S07]  /*2b570*/  UMOV UR4, URZ ;  /* 0x000000ff00047c82 */ /* 0x000fce0008000000 */
[----:B0-----:R-:W0:Y:S02]  /*2b580*/  LDC.64 R10, c[0x0][0x3a0] ;  /* 0x0000e800ff0a7b82 */ /* 0x001e240000000a00 */
.L_x_812:
[----:B------:R-:W-:-:S04]  /*2b590*/  IMAD R5, R14, R13, UR4 ;  /* 0x000000040e057e24 */ /* 0x000fc8000f8e020d */
[----:B0-----:R-:W-:-:S06]  /*2b5a0*/  IMAD.WIDE R4, R5, 0x8, R10 ;  /* 0x0000000805047825 */ /* 0x001fcc00078e020a */
[----:B------:R-:W3:Y:S01]  /*2b5b0*/  LDG.E.64 R4, desc[UR6][R4.64] ;  /* 0x0000000604047981 */ /* 0x000ee2000c1e1b00 */
[----:B------:R-:W-:-:S04]  /*2b5c0*/  VIADD R0, R2, UR4 ;  /* 0x0000000402007c36 */ /* 0x000fc80008000000 */
[----:B------:R-:W-:-:S04]  /*2b5d0*/  IMAD R7, R12, R13, R0 ;  /* 0x0000000d0c077224 */ /* 0x000fc800078e0200 */
[----:B------:R-:W-:-:S05]  /*2b5e0*/  IMAD.WIDE R6, R7, 0x8, R8 ;  /* 0x0000000807067825 */ /* 0x000fca00078e0208 */
[----:B---3--:R3:W-:Y:S04]  /*2b5f0*/  STG.E.64 desc[UR6][R6.64], R4 ;  /* 0x0000000406007986 */ /* 0x0087e8000c101b06 */
[----:B--2---:R-:W2:Y:S01]  /*2b600*/  LDG.E R13, desc[UR6][R18.64] ;  /* 0x00000006120d7981 */ /* 0x004ea2000c1e1900 */
[----:B------:R-:W-:-:S06]  /*2b610*/  UIADD3 UR4, UPT, UPT, UR4, 0x1, URZ ;  /* 0x0000000104047890 */ /* 0x000fcc000fffe0ff */
[----:B--2---:R-:W-:-:S13]  /*2b620*/  ISETP.LE.AND P0, PT, R13, UR4, PT ;  /* 0x000000040d007c0c */ /* 0x004fda000bf03270 */
[----:B---3--:R-:W-:Y:S05]  /*2b630*/  @!P0 BRA `(.L_x_812) ;  /* 0xfffffffc00d48947 */ /* 0x008fea000383ffff */
.L_x_811:
[----:B-1----:R-:W2:Y:S02]  /*2b640*/  LDG.E R0, desc[UR6][R16.64] ;  /* 0x0000000610007981 */ /* 0x002ea4000c1e1900 */
[----:B--2---:R-:W-:-:S13]  /*2b650*/  ISETP.GE.AND P0, PT, R0, 0x1, PT ;  /* 0x000000010000780c */ /* 0x004fda0003f06270 */
[----:B------:R-:W-:Y:S05]  /*2b660*/  @!P0 EXIT ;  /* 0x000000000000894d */ /* 0x000fea0003800000 */
[----:B------:R-:W1:Y:S01]  /*2b670*/  LDC.64 R8, c[0x0][0x428] ;  /* 0x00010a00ff087b82 */ /* 0x000e620000000a00 */
[----:B0-----:R-:W-:Y:S01]  /*2b680*/  IMAD R10, R3, R14, RZ ;  /* 0x0000000e030a7224 */ /* 0x001fe200078e02ff */
[----:B------:R-:W-:-:S06]  /*2b690*/  UMOV UR4, URZ ;  /* 0x000000ff00047c82 */ /* 0x000fcc0008000000 */
[----:B------:R-:W0:Y:S02]  /*2b6a0*/  LDC.64 R6, c[0x0][0x3c0] ;  /* 0x0000f000ff067b82 */ /* 0x000e240000000a00 */
.L_x_813:
[----:B------:R-:W-:-:S04]  /*2b6b0*/  IMAD R3, R14, R0, UR4 ;  /* 0x000000040e037e24 */ /* 0x000fc8000f8e0200 */
[----:B0-----:R-:W-:-:S06]  /*2b6c0*/  IMAD.WIDE R2, R3, 0x8, R6 ;  /* 0x0000000803027825 */ /* 0x001fcc00078e0206 */
[----:B------:R-:W2:Y:S01]  /*2b6d0*/  LDG.E.64 R2, desc[UR6][R2.64] ;  /* 0x0000000602027981 */ /* 0x000ea2000c1e1b00 */
[----:B------:R-:W-:-:S05]  /*2b6e0*/  IADD3 R5, PT, PT, R10, UR4, RZ ;  /* 0x000000040a057c10 */ /* 0x000fca000fffe0ff */
[----:B------:R-:W-:-:S04]  /*2b6f0*/  IMAD R5, R0, R12, R5 ;  /* 0x0000000c00057224 */ /* 0x000fc800078e0205 */
[----:B-1----:R-:W-:-:S05]  /*2b700*/  IMAD.WIDE R4, R5, 0x8, R8 ;  /* 0x0000000805047825 */ /* 0x002fca00078e0208 */
[----:B--2---:R2:W-:Y:S04]  /*2b710*/  STG.E.64 desc[UR6][R4.64], R2 ;  /* 0x0000000204007986 */ /* 0x0045e8000c101b06 */
[----:B------:R-:W3:Y:S01]  /*2b720*/  LDG.E R0, desc[UR6][R16.64] ;  /* 0x0000000610007981 */ /* 0x000ee2000c1e1900 */
[----:B------:R-:W-:-:S06]  /*2b730*/  UIADD3 UR4, UPT, UPT, UR4, 0x1, URZ ;  /* 0x0000000104047890 */ /* 0x000fcc000fffe0ff */
[----:B---3--:R-:W-:-:S13]  /*2b740*/  ISETP.LE.AND P0, PT, R0, UR4, PT ;  /* 0x0000000400007c0c */ /* 0x008fda000bf03270 */
[----:B--2---:R-:W-:Y:S05]  /*2b750*/  @!P0 BRA `(.L_x_813) ;  /* 0xfffffffc00d48947 */ /* 0x004fea000383ffff */
[----:B------:R-:W-:Y:S05]  /*2b760*/  EXIT ;  /* 0x000000000000794d */ /* 0x000fea0003800000 */
        .weak           $__internal_3_$__cuda_sm20_dblrcp_rn_slowpath_v3
        .type           $__internal_3_$__cuda_sm20_dblrcp_rn_slowpath_v3,@function
        .size           $__internal_3_$__cuda_sm20_dblrcp_rn_slowpath_v3,($__internal_4_$__cuda_sm20_div_rn_f64_full - $__internal_3_$__cuda_sm20_dblrcp_rn_slowpath_v3)
$__internal_3_$__cuda_sm20_dblrcp_rn_slowpath_v3:
[----:B------:R-:W-:Y:S01]  /*2b770*/  IMAD.MOV.U32 R6, RZ, RZ, R8 ;  /* 0x000000ffff067224 */ /* 0x000fe200078e0008 */
[----:B------:R-:W-:Y:S01]  /*2b780*/  BSSY.RECONVERGENT B1, `(.L_x_814) ;  /* 0x0000025000017945 */ /* 0x000fe20003800200 */
[----:B------:R-:W-:-:S06]  /*2b790*/  IMAD.MOV.U32 R7, RZ, RZ, R9 ;  /* 0x000000ffff077224 */ /* 0x000fcc00078e0009 */
[----:B------:R-:W-:-:S14]  /*2b7a0*/  DSETP.GTU.AND P0, PT, |R6|, +INF , PT ;  /* 0x7ff000000600742a */ /* 0x000fdc0003f0c200 */
[----:B------:R-:W-:Y:S05]  /*2b7b0*/  @P0 BRA `(.L_x_815) ;  /* 0x00000000007c0947 */ /* 0x000fea0003800000 */
[----:B------:R-:W-:-:S05]  /*2b7c0*/  LOP3.LUT R5, R9, 0x7fffffff, RZ, 0xc0, !PT ;  /* 0x7fffffff09057812 */ /* 0x000fca00078ec0ff */
[----:B------:R-:W-:-:S05]  /*2b7d0*/  VIADD R8, R5, 0xffffffff ;  /* 0xffffffff05087836 */ /* 0x000fca0000000000 */
[----:B------:R-:W-:-:S13]  /*2b7e0*/  ISETP.GE.U32.AND P0, PT, R8, 0x7fefffff, PT ;  /* 0x7fefffff0800780c */ /* 0x000fda0003f06070 */
[----:B------:R-:W-:Y:S01]  /*2b7f0*/  @P0 LOP3.LUT R9, R7, 0x7ff00000, RZ, 0x3c, !PT ;  /* 0x7ff0000007090812 */ /* 0x000fe200078e3cff */
[----:B------:R-:W-:Y:S01]  /*2b800*/  @P0 IMAD.MOV.U32 R8, RZ, RZ, RZ ;  /* 0x000000ffff080224 */ /* 0x000fe200078e00ff */
[----:B------:R-:W-:Y:S06]  /*2b810*/  @P0 BRA `(.L_x_816) ;  /* 0x00000000006c0947 */ /* 0x000fec0003800000 */
[----:B------:R-:W-:-:S13]  /*2b820*/  ISETP.GE.U32.AND P0, PT, R5, 0x1000001, PT ;  /* 0x010000010500780c */ /* 0x000fda0003f06070 */
[----:B------:R-:W-:Y:S05]  /*2b830*/  @!P0 BRA `(.L_x_817) ;  /* 0x0000000000348947 */ /* 0x000fea0003800000 */
[----:B------:R-:W-:Y:S02]  /*2b840*/  VIADD R9, R7, 0xc0200000 ;  /* 0xc020000007097836 */ /* 0x000fe40000000000 */
[----:B------:R-:W-:Y:S02]  /*2b850*/  IMAD.MOV.U32 R8, RZ, RZ, R6 ;  /* 0x000000ffff087224 */ /* 0x000fe400078e0006 */
[----:B------:R-:W0:Y:S04]  /*2b860*/  MUFU.RCP64H R13, R9 ;  /* 0x00000009000d7308 */ /* 0x000e280000001800 */
[----:B0-----:R-:W-:-:S08]  /*2b870*/  DFMA R16, -R8, R12, 1 ;  /* 0x3ff000000810742b */ /* 0x001fd0000000010c */
[----:B------:R-:W-:-:S08]  /*2b880*/  DFMA R16, R16, R16, R16 ;  /* 0x000000101010722b */ /* 0x000fd00000000010 */
[----:B------:R-:W-:-:S08]  /*2b890*/  DFMA R16, R12, R16, R12 ;  /* 0x000000100c10722b */ /* 0x000fd0000000000c */
[----:B------:R-:W-:-:S08]  /*2b8a0*/  DFMA R12, -R8, R16, 1 ;  /* 0x3ff00000080c742b */ /* 0x000fd00000000110 */
[----:B------:R-:W-:-:S08]  /*2b8b0*/  DFMA R12, R16, R12, R16 ;  /* 0x0000000c100c722b */ /* 0x000fd00000000010 */
[----:B------:R-:W-:-:S08]  /*2b8c0*/  DMUL R12, R12, 2.2250738585072013831e-308 ;  /* 0x001000000c0c7828 */ /* 0x000fd00000000000 */
[----:B------:R-:W-:-:S08]  /*2b8d0*/  DFMA R6, -R6, R12, 1 ;  /* 0x3ff000000606742b */ /* 0x000fd0000000010c */
[----:B------:R-:W-:-:S08]  /*2b8e0*/  DFMA R6, R6, R6, R6 ;  /* 0x000000060606722b */ /* 0x000fd00000000006 */
[----:B------:R-:W-:Y:S01]  /*2b8f0*/  DFMA R8, R12, R6, R12 ;  /* 0x000000060c08722b */ /* 0x000fe2000000000c */
[----:B------:R-:W-:Y:S10]  /*2b900*/  BRA `(.L_x_816) ;  /* 0x0000000000307947 */ /* 0x000ff40003800000 */
.L_x_817:
[----:B------:R-:W-:Y:S01]  /*2b910*/  DMUL R6, R6, 8.11296384146066816958e+31 ;  /* 0x4690000006067828 */ /* 0x000fe20000000000 */
[----:B------:R-:W-:-:S05]  /*2b920*/  IMAD.MOV.U32 R8, RZ, RZ, R12 ;  /* 0x000000ffff087224 */ /* 0x000fca00078e000c */
[----:B------:R-:W0:Y:S02]  /*2b930*/  MUFU.RCP64H R9, R7 ;  /* 0x0000000700097308 */ /* 0x000e240000001800 */
[----:B0-----:R-:W-:-:S08]  /*2b940*/  DFMA R12, -R6, R8, 1 ;  /* 0x3ff00000060c742b */ /* 0x001fd00000000108 */
[----:B------:R-:W-:-:S08]  /*2b950*/  DFMA R12, R12, R12, R12 ;  /* 0x0000000c0c0c722b */ /* 0x000fd0000000000c */
[----:B------:R-:W-:-:S08]  /*2b960*/  DFMA R12, R8, R12, R8 ;  /* 0x0000000c080c722b */ /* 0x000fd00000000008 */
[----:B------:R-:W-:-:S08]  /*2b970*/  DFMA R8, -R6, R12, 1 ;  /* 0x3ff000000608742b */ /* 0x000fd0000000010c */
[----:B------:R-:W-:-:S08]  /*2b980*/  DFMA R8, R12, R8, R12 ;  /* 0x000000080c08722b */ /* 0x000fd0000000000c */
[----:B------:R-:W-:Y:S01]  /*2b990*/  DMUL R8, R8, 8.11296384146066816958e+31 ;  /* 0x4690000008087828 */ /* 0x000fe20000000000 */
[----:B------:R-:W-:Y:S10]  /*2b9a0*/  BRA `(.L_x_816) ;  /* 0x0000000000087947 */ /* 0x000ff40003800000 */
.L_x_815:
[----:B------:R-:W-:Y:S01]  /*2b9b0*/  LOP3.LUT R9, R7, 0x80000, RZ, 0xfc, !PT ;  /* 0x0008000007097812 */ /* 0x000fe200078efcff */
[----:B------:R-:W-:-:S07]  /*2b9c0*/  IMAD.MOV.U32 R8, RZ, RZ, R6 ;  /* 0x000000ffff087224 */ /* 0x000fce00078e0006 */
.L_x_816:
[----:B------:R-:W-:Y:S05]  /*2b9d0*/  BSYNC.RECONVERGENT B1 ;  /* 0x0000000000017941 */ /* 0x000fea0003800200 */
.L_x_814:
[----:B------:R-:W-:Y:S01]  /*2b9e0*/  IMAD.MOV.U32 R5, RZ, RZ, 0x0 ;  /* 0x00000000ff057424 */ /* 0x000fe200078e00ff */
[----:B------:R-:W-:Y:S01]  /*2b9f0*/  MOV R16, R8 ;  /* 0x0000000800107202 */ /* 0x000fe20000000f00 */
[----:B------:R-:W-:Y:S02]  /*2ba00*/  IMAD.MOV.U32 R17, RZ, RZ, R9 ;  /* 0x000000ffff117224 */ /* 0x000fe400078e0009 */
[----:B------:R-:W-:Y:S05]  /*2ba10*/  RET.REL.NODEC R4 `(differential_mutation) ;  /* 0xfffffd4404787950 */ /* 0x000fea0003c3ffff */
        .weak           $__internal_4_$__cuda_sm20_div_rn_f64_full
        .type           $__internal_4_$__cuda_sm20_div_rn_f64_full,@function
        .size           $__internal_4_$__cuda_sm20_div_rn_f64_full,($__internal_5_$__cuda_sm20_dsqrt_rn_f64_mediumpath_v1 - $__internal_4_$__cuda_sm20_div_rn_f64_full)
$__internal_4_$__cuda_sm20_div_rn_f64_full:
[C---:B------:R-:W-:Y:S01]  /*2ba20*/  FSETP.GEU.AND P0, PT, |R3|.reuse, 1.469367938527859385e-39, PT ;  /* 0x001000000300780b */ /* 0x040fe20003f0e200 */
[--C-:B------:R-:W-:Y:S01]  /*2ba30*/  IMAD.MOV.U32 R36, RZ, RZ, R2.reuse ;  /* 0x000000ffff247224 */ /* 0x100fe200078e0002 */
[----:B------:R-:W-:Y:S01]  /*2ba40*/  LOP3.LUT R9, R3, 0x800fffff, RZ, 0xc0, !PT ;  /* 0x800fffff03097812 */ /* 0x000fe200078ec0ff */
[----:B------:R-:W-:Y:S01]  /*2ba50*/  IMAD.MOV.U32 R37, RZ, RZ, R3 ;  /* 0x000000ffff257224 */ /* 0x000fe200078e0003 */
[----:B------:R-:W-:Y:S01]  /*2ba60*/  BSSY.RECONVERGENT B0, `(.L_x_818) ;  /* 0x000005c000007945 */ /* 0x000fe20003800200 */
[----:B------:R-:W-:Y:S01]  /*2ba70*/  IMAD.MOV.U32 R38, RZ, RZ, R2 ;  /* 0x000000ffff267224 */ /* 0x000fe200078e0002 */
[----:B------:R-:W-:Y:S01]  /*2ba80*/  LOP3.LUT R39, R9, 0x3ff00000, RZ, 0xfc, !PT ;  /* 0x3ff0000009277812 */ /* 0x000fe200078efcff */
[----:B------:R-:W-:Y:S01]  /*2ba90*/  IMAD.MOV.U32 R41, RZ, RZ, R5 ;  /* 0x000000ffff297224 */ /* 0x000fe200078e0005 */
[----:B------:R-:W-:Y:S01]  /*2baa0*/  LOP3.LUT R9, R3, 0x7ff00000, RZ, 0xc0, !PT ;  /* 0x7ff0000003097812 */ /* 0x000fe200078ec0ff */
[----:B------:R-:W-:Y:S01]  /*2bab0*/  IMAD.MOV.U32 R46, RZ, RZ, 0x1 ;  /* 0x00000001ff2e7424 */ /* 0x000fe200078e00ff */
[----:B------:R-:W-:Y:S01]  /*2bac0*/  MOV R3, 0x1ca00000 ;  /* 0x1ca0000000037802 */ /* 0x000fe20000000f00 */
[----:B------:R-:W-:Y:S01]  /*2bad0*/  IMAD.MOV.U32 R40, RZ, RZ, R8 ;  /* 0x000000ffff287224 */ /* 0x000fe200078e0008 */
[C---:B------:R-:W-:Y:S01]  /*2bae0*/  FSETP.GEU.AND P3, PT, |R41|.reuse, 1.469367938527859385e-39, PT ;  /* 0x001000002900780b */ /* 0x040fe20003f6e200 */
[----:B------:R-:W-:Y:S01]  /*2baf0*/  @!P0 DMUL R38, R36, 8.98846567431157953865e+307 ;  /* 0x7fe0000024268828 */ /* 0x000fe20000000000 */
[----:B------:R-:W-:-:S04]  /*2bb00*/  LOP3.LUT R2, R41, 0x7ff00000, RZ, 0xc0, !PT ;  /* 0x7ff0000029027812 */ /* 0x000fc800078ec0ff */
[----:B------:R-:W-:Y:S01]  /*2bb10*/  ISETP.GE.U32.AND P2, PT, R2, R9, PT ;  /* 0x000000090200720c */ /* 0x000fe20003f46070 */
[----:B------:R-:W0:Y:S03]  /*2bb20*/  MUFU.RCP64H R47, R39 ;  /* 0x00000027002f7308 */ /* 0x000e260000001800 */
[----:B------:R-:W-:Y:S02]  /*2bb30*/  SEL R8, R3, 0x63400000, !P2 ;  /* 0x6340000003087807 */ /* 0x000fe40005000000 */
[----:B------:R-:W-:Y:S01]  /*2bb40*/  @!P0 LOP3.LUT R9, R39, 0x7ff00000, RZ, 0xc0, !PT ;  /* 0x7ff0000027098812 */ /* 0x000fe200078ec0ff */
[----:B------:R-:W-:Y:S01]  /*2bb50*/  @!P3 IMAD.MOV.U32 R48, RZ, RZ, RZ ;  /* 0x000000ffff30b224 */ /* 0x000fe200078e00ff */
[----:B------:R-:W-:-:S04]  /*2bb60*/  @!P3 LOP3.LUT R5, R37, 0x7ff00000, RZ, 0xc0, !PT ;  /* 0x7ff000002505b812 */ /* 0x000fc800078ec0ff */
[----:B------:R-:W-:-:S04]  /*2bb70*/  @!P3 ISETP.GE.U32.AND P4, PT, R2, R5, PT ;  /* 0x000000050200b20c */ /* 0x000fc80003f86070 */
[----:B------:R-:W-:Y:S01]  /*2bb80*/  @!P3 SEL R5, R3, 0x63400000, !P4 ;  /* 0x634000000305b807 */ /* 0x000fe20006000000 */
[----:B0-----:R-:W-:-:S03]  /*2bb90*/  DFMA R42, R46, -R38, 1 ;  /* 0x3ff000002e2a742b */ /* 0x001fc60000000826 */
[----:B------:R-:W-:-:S04]  /*2bba0*/  @!P3 LOP3.LUT R5, R5, 0x80000000, R41, 0xf8, !PT ;  /* 0x800000000505b812 */ /* 0x000fc800078ef829 */
[----:B------:R-:W-:Y:S01]  /*2bbb0*/  @!P3 LOP3.LUT R49, R5, 0x100000, RZ, 0xfc, !PT ;  /* 0x001000000531b812 */ /* 0x000fe200078efcff */
[----:B------:R-:W-:-:S08]  /*2bbc0*/  DFMA R42, R42, R42, R42 ;  /* 0x0000002a2a2a722b */ /* 0x000fd0000000002a */
[----:B------:R-:W-:Y:S01]  /*2bbd0*/  DFMA R46, R46, R42, R46 ;  /* 0x0000002a2e2e722b */ /* 0x000fe2000000002e */
[----:B------:R-:W-:Y:S01]  /*2bbe0*/  LOP3.LUT R43, R8, 0x800fffff, R41, 0xf8, !PT ;  /* 0x800fffff082b7812 */ /* 0x000fe200078ef829 */
[----:B------:R-:W-:Y:S02]  /*2bbf0*/  IMAD.MOV.U32 R42, RZ, RZ, R40 ;  /* 0x000000ffff2a7224 */ /* 0x000fe400078e0028 */
[----:B------:R-:W-:-:S04]  /*2bc00*/  IMAD.MOV.U32 R8, RZ, RZ, R2 ;  /* 0x000000ffff087224 */ /* 0x000fc800078e0002 */
[----:B------:R-:W-:Y:S02]  /*2bc10*/  DFMA R44, R46, -R38, 1 ;  /* 0x3ff000002e2c742b */ /* 0x000fe40000000826 */
[----:B------:R-:W-:-:S06]  /*2bc20*/  @!P3 DFMA R42, R42, 2, -R48 ;  /* 0x400000002a2ab82b */ /* 0x000fcc0000000830 */
[----:B------:R-:W-:-:S04]  /*2bc30*/  DFMA R46, R46, R44, R46 ;  /* 0x0000002c2e2e722b */ /* 0x000fc8000000002e */
[----:B------:R-:W-:-:S04]  /*2bc40*/  @!P3 LOP3.LUT R8, R43, 0x7ff00000, RZ, 0xc0, !PT ;  /* 0x7ff000002b08b812 */ /* 0x000fc800078ec0ff */
[----:B------:R-:W-:Y:S01]  /*2bc50*/  DMUL R44, R46, R42 ;  /* 0x0000002a2e2c7228 */ /* 0x000fe20000000000 */
[----:B------:R-:W-:-:S05]  /*2bc60*/  VIADD R5, R8, 0xffffffff ;  /* 0xffffffff08057836 */ /* 0x000fca0000000000 */
[----:B------:R-:W-:Y:S01]  /*2bc70*/  ISETP.GT.U32.AND P0, PT, R5, 0x7feffffe, PT ;  /* 0x7feffffe0500780c */ /* 0x000fe20003f04070 */
[----:B------:R-:W-:Y:S01]  /*2bc80*/  VIADD R5, R9, 0xffffffff ;  /* 0xffffffff09057836 */ /* 0x000fe20000000000 */
[----:B------:R-:W-:-:S04]  /*2bc90*/  DFMA R48, R44, -R38, R42 ;  /* 0x800000262c30722b */ /* 0x000fc8000000002a */
[----:B------:R-:W-:-:S04]  /*2bca0*/  ISETP.GT.U32.OR P0, PT, R5, 0x7feffffe, P0 ;  /* 0x7feffffe0500780c */ /* 0x000fc80000704470 */
[----:B------:R-:W-:-:S09]  /*2bcb0*/  DFMA R44, R46, R48, R44 ;  /* 0x000000302e2c722b */ /* 0x000fd2000000002c */
        /* <DEDUP_REMOVED lines=13> */
[----:B------:R-:W-:-:S09]  /*2bd90*/  MOV R36, RZ ;  /* 0x000000ff00247202 */ /* 0x000fd20000000f00 */
[C---:B------:R-:W-:Y:S02]  /*2bda0*/  FSETP.NEU.AND P0, PT, R39.reuse, RZ, PT ;  /* 0x000000ff2700720b */ /* 0x040fe40003f0d000 */
[----:B------:R-:W-:-:S04]  /*2bdb0*/  LOP3.LUT R2, R39, 0x80000000, R37, 0x48, !PT ;  /* 0x8000000027027812 */ /* 0x000fc800078e4825 */
[----:B------:R-:W-:-:S07]  /*2bdc0*/  LOP3.LUT R37, R2, R9, RZ, 0xfc, !PT ;  /* 0x0000000902257212 */ /* 0x000fce00078efcff */
[----:B------:R-:W-:Y:S05]  /*2bdd0*/  @!P0 BRA `(.L_x_820) ;  /* 0x0000000000908947 */ /* 0x000fea0003800000 */
[----:B------:R-:W-:Y:S01]  /*2bde0*/  IMAD.MOV R9, RZ, RZ, -R3 ;  /* 0x000000ffff097224 */ /* 0x000fe200078e0a03 */
[----:B------:R-:W-:Y:S01]  /*2bdf0*/  IADD3 R3, PT, PT, -R3, -0x43300000, RZ ;  /* 0xbcd0000003037810 */ /* 0x000fe20007ffe1ff */
[----:B------:R-:W-:-:S06]  /*2be00*/  IMAD.MOV.U32 R8, RZ, RZ, RZ ;  /* 0x000000ffff087224 */ /* 0x000fcc00078e00ff */
[----:B------:R-:W-:Y:S02]  /*2be10*/  DFMA R8, R46, -R8, R44 ;  /* 0x800000082e08722b */ /* 0x000fe4000000002c */
[----:B------:R-:W-:-:S08]  /*2be20*/  DMUL.RP R44, R44, R36 ;  /* 0x000000242c2c7228 */ /* 0x000fd00000008000 */
[----:B------:R-:W-:Y:S02]  /*2be30*/  FSETP.NEU.AND P0, PT, |R9|, R3, PT ;  /* 0x000000030900720b */ /* 0x000fe40003f0d200 */
[----:B------:R-:W-:Y:S02]  /*2be40*/  LOP3.LUT R2, R45, R2, RZ, 0x3c, !PT ;  /* 0x000000022d027212 */ /* 0x000fe400078e3cff */
[----:B------:R-:W-:Y:S02]  /*2be50*/  FSEL R3, R44, R46, !P0 ;  /* 0x0000002e2c037208 */ /* 0x000fe40004000000 */
[----:B------:R-:W-:-:S03]  /*2be60*/  FSEL R2, R2, R47, !P0 ;  /* 0x0000002f02027208 */ /* 0x000fc60004000000 */
[----:B------:R-:W-:Y:S02]  /*2be70*/  IMAD.MOV.U32 R46, RZ, RZ, R3 ;  /* 0x000000ffff2e7224 */ /* 0x000fe400078e0003 */
[----:B------:R-:W-:Y:S01]  /*2be80*/  IMAD.MOV.U32 R47, RZ, RZ, R2 ;  /* 0x000000ffff2f7224 */ /* 0x000fe200078e0002 */
[----:B------:R-:W-:Y:S06]  /*2be90*/  BRA `(.L_x_820) ;  /* 0x0000000000607947 */ /* 0x000fec0003800000 */
.L_x_819:
        /* <DEDUP_REMOVED lines=12> */
[----:B------:R-:W-:Y:S01]  /*2bf60*/  @!P0 IMAD.MOV.U32 R46, RZ, RZ, RZ ;  /* 0x000000ffff2e8224 */ /* 0x000fe200078e00ff */
[----:B------:R-:W-:Y:S01]  /*2bf70*/  @P0 MOV R46, RZ ;  /* 0x000000ff002e0202 */ /* 0x000fe20000000f00 */
[----:B------:R-:W-:Y:S02]  /*2bf80*/  @!P0 IMAD.MOV.U32 R47, RZ, RZ, R2 ;  /* 0x000000ffff2f8224 */ /* 0x000fe400078e0002 */
[----:B------:R-:W-:Y:S01]  /*2bf90*/  @P0 IMAD.MOV.U32 R47, RZ, RZ, R3 ;  /* 0x000000ffff2f0224 */ /* 0x000fe200078e0003 */
[----:B------:R-:W-:Y:S06]  /*2bfa0*/  BRA `(.L_x_820) ;  /* 0x00000000001c7947 */ /* 0x000fec0003800000 */
.L_x_822:
[----:B------:R-:W-:Y:S01]  /*2bfb0*/  LOP3.LUT R2, R37, 0x80000, RZ, 0xfc, !PT ;  /* 0x0008000025027812 */ /* 0x000fe200078efcff */
[----:B------:R-:W-:-:S04]  /*2bfc0*/  IMAD.MOV.U32 R46, RZ, RZ, R36 ;  /* 0x000000ffff2e7224 */ /* 0x000fc800078e0024 */
[----:B------:R-:W-:Y:S01]  /*2bfd0*/  IMAD.MOV.U32 R47, RZ, RZ, R2 ;  /* 0x000000ffff2f7224 */ /* 0x000fe200078e0002 */
[----:B------:R-:W-:Y:S06]  /*2bfe0*/  BRA `(.L_x_820) ;  /* 0x00000000000c7947 */ /* 0x000fec0003800000 */
.L_x_821:
[----:B------:R-:W-:Y:S01]  /*2bff0*/  LOP3.LUT R2, R41, 0x80000, RZ, 0xfc, !PT ;  /* 0x0008000029027812 */ /* 0x000fe200078efcff */
[----:B------:R-:W-:-:S04]  /*2c000*/  IMAD.MOV.U32 R46, RZ, RZ, R40 ;  /* 0x000000ffff2e7224 */ /* 0x000fc800078e0028 */
[----:B------:R-:W-:-:S07]  /*2c010*/  IMAD.MOV.U32 R47, RZ, RZ, R2 ;  /* 0x000000ffff2f7224 */ /* 0x000fce00078e0002 */
.L_x_820:
[----:B------:R-:W-:Y:S05]  /*2c020*/  BSYNC.RECONVERGENT B0 ;  /* 0x0000000000007941 */ /* 0x000fea0003800200 */
.L_x_818:
[----:B------:R-:W-:Y:S02]  /*2c030*/  IMAD.MOV.U32 R5, RZ, RZ, 0x0 ;  /* 0x00000000ff057424 */ /* 0x000fe400078e00ff */
[----:B------:R-:W-:Y:S02]  /*2c040*/  IMAD.MOV.U32 R2, RZ, RZ, R46 ;  /* 0x000000ffff027224 */ /* 0x000fe400078e002e */
[----:B------:R-:W-:Y:S01]  /*2c050*/  IMAD.MOV.U32 R3, RZ, RZ, R47 ;  /* 0x000000ffff037224 */ /* 0x000fe200078e002f */
[----:B------:R-:W-:Y:S06]  /*2c060*/  RET.REL.NODEC R4 `(differential_mutation) ;  /* 0xfffffd3c04e47950 */ /* 0x000fec0003c3ffff */
        .weak           $__internal_5_$__cuda_sm20_dsqrt_rn_f64_mediumpath_v1
        .type           $__internal_5_$__cuda_sm20_dsqrt_rn_f64_mediumpath_v1,@function
        .size           $__internal_5_$__cuda_sm20_dsqrt_rn_f64_mediumpath_v1,($differential_mutation$__internal_accurate_pow - $__internal_5_$__cuda_sm20_dsqrt_rn_f64_mediumpath_v1)
$__internal_5_$__cuda_sm20_dsqrt_rn_f64_mediumpath_v1:
[----:B------:R-:W-:Y:S01]  /*2c070*/  ISETP.GE.U32.AND P1, PT, R15, -0x3400000, PT ;  /* 0xfcc000000f00780c */ /* 0x000fe20003f26070 */
[----:B------:R-:W-:Y:S01]  /*2c080*/  BSSY.RECONVERGENT B1, `(.L_x_823) ;  /* 0x0000028000017945 */ /* 0x000fe20003800200 */
[----:B------:R-:W-:Y:S01]  /*2c090*/  MOV R26, R2 ;  /* 0x00000002001a7202 */ /* 0x000fe20000000f00 */
[----:B------:R-:W-:Y:S02]  /*2c0a0*/  IMAD.MOV.U32 R19, RZ, RZ, R5 ;  /* 0x000000ffff137224 */ /* 0x000fe400078e0005 */
[----:B------:R-:W-:Y:S02]  /*2c0b0*/  IMAD.MOV.U32 R27, RZ, RZ, R9 ;  /* 0x000000ffff1b7224 */ /* 0x000fe400078e0009 */
[----:B------:R-:W-:Y:S02]  /*2c0c0*/  IMAD.MOV.U32 R5, RZ, RZ, R23 ;  /* 0x000000ffff057224 */ /* 0x000fe400078e0017 */
[----:B------:R-:W-:-:S04]  /*2c0d0*/  IMAD.MOV.U32 R2, RZ, RZ, R8 ;  /* 0x000000ffff027224 */ /* 0x000fc800078e0008 */
        /* <DEDUP_REMOVED lines=9> */
.L_x_824:
[----:B------:R-:W-:-:S14]  /*2c170*/  DSETP.NE.AND P1, PT, R26, RZ, PT ;  /* 0x000000ff1a00722a */ /* 0x000fdc0003f25000 */
[----:B------:R-:W-:Y:S05]  /*2c180*/  @!P1 BRA `(.L_x_826) ;  /* 0x0000000000589947 */ /* 0x000fea0003800000 */
[----:B------:R-:W-:-:S13]  /*2c190*/  ISETP.GE.AND P1, PT, R27, RZ, PT ;  /* 0x000000ff1b00720c */ /* 0x000fda0003f26270 */
[----:B------:R-:W-:Y:S02]  /*2c1a0*/  @!P1 IMAD.MOV.U32 R2, RZ, RZ, 0x0 ;  /* 0x00000000ff029424 */ /* 0x000fe400078e00ff */
        /* <DEDUP_REMOVED lines=18> */
[----:B------:R-:W-:Y:S01]  /*2c2d0*/  VIADD R3, R3, 0xfcb00000 ;  /* 0xfcb0000003037836 */ /* 0x000fe20000000000 */
[----:B------:R-:W-:Y:S06]  /*2c2e0*/  BRA `(.L_x_825) ;  /* 0x0000000000047947 */ /* 0x000fec0003800000 */
.L_x_826:
[----:B------:R-:W-:-:S11]  /*2c2f0*/  DADD R2, R26, R26 ;  /* 0x000000001a027229 */ /* 0x000fd6000000001a */
.L_x_825:
[----:B------:R-:W-:Y:S05]  /*2c300*/  BSYNC.RECONVERGENT B1 ;  /* 0x0000000000017941 */ /* 0x000fea0003800200 */
.L_x_823:
[----:B------:R-:W-:-:S04]  /*2c310*/  IMAD.MOV.U32 R23, RZ, RZ, 0x0 ;  /* 0x00000000ff177424 */ /* 0x000fc800078e00ff */
[----:B------:R-:W-:Y:S05]  /*2c320*/  RET.REL.NODEC R22 `(differential_mutation) ;  /* 0xfffffd3c16347950 */ /* 0x000fea0003c3ffff */
        .type           $differential_mutation$__internal_accurate_pow,@function
        .size           $differential_mutation$__internal_accurate_pow,($differential_mutation$__internal_trig_reduction_slowpathd - $differential_mutation$__internal_accurate_pow)
$differential_mutation$__internal_accurate_pow:
[----:B------:R-:W-:Y:S01]  /*2c330*/  ISETP.GT.U32.AND P0, PT, R5, 0xfffff, PT ;  /* 0x000fffff0500780c */ /* 0x000fe20003f04070 */
[----:B------:R-:W-:Y:S01]  /*2c340*/  IMAD.MOV.U32 R7, RZ, RZ, R5 ;  /* 0x000000ffff077224 */ /* 0x000fe200078e0005 */
[----:B------:R-:W-:Y:S01]  /*2c350*/  UMOV UR8, 0x7d2cafe2 ;  /* 0x7d2cafe200087882 */ /* 0x000fe20000000000 */
[----:B------:R-:W-:Y:S01]  /*2c360*/  UMOV UR9, 0x3eb0f5ff ;  /* 0x3eb0f5ff00097882 */ /* 0x000fe20000000000 */
[----:B------:R-:W-:Y:S01]  /*2c370*/  UMOV UR10, 0x3b39803f ;  /* 0x3b39803f000a7882 */ /* 0x000fe20000000000 */
[----:B------:R-:W-:-:S08]  /*2c380*/  UMOV UR11, 0x3c7abc9e ;  /* 0x3c7abc9e000b7882 */ /* 0x000fd00000000000 */
[----:B------:R-:W-:-:S10]  /*2c390*/  @!P0 DMUL R8, R6, 1.80143985094819840000e+16 ;  /* 0x4350000006088828 */ /* 0x000fd40000000000 */
[----:B------:R-:W-:Y:S02]  /*2c3a0*/  @!P0 IMAD.MOV.U32 R7, RZ, RZ, R9 ;  /* 0x000000ffff078224 */ /* 0x000fe400078e0009 */
[----:B------:R-:W-:-:S03]  /*2c3b0*/  @!P0 IMAD.MOV.U32 R6, RZ, RZ, R8 ;  /* 0x000000ffff068224 */ /* 0x000fc600078e0008 */
[----:B------:R-:W-:Y:S01]  /*2c3c0*/  LOP3.LUT R7, R7, 0x800fffff, RZ, 0xc0, !PT ;  /* 0x800fffff07077812 */ /* 0x000fe200078ec0ff */
[----:B------:R-:W-:-:S03]  /*2c3d0*/  IMAD.MOV.U32 R40, RZ, RZ, R6 ;  /* 0x000000ffff287224 */ /* 0x000fc600078e0006 */
[----:B------:R-:W-:-:S04]  /*2c3e0*/  LOP3.LUT R7, R7, 0x3ff00000, RZ, 0xfc, !PT ;  /* 0x3ff0000007077812 */ /* 0x000fc800078efcff */
[----:B------:R-:W-:Y:S02]  /*2c3f0*/  ISETP.GE.U32.AND P1, PT, R7, 0x3ff6a09f, PT ;  /* 0x3ff6a09f0700780c */ /* 0x000fe40003f26070 */
[----:B------:R-:W-:-:S11]  /*2c400*/  MOV R41, R7 ;  /* 0x0000000700297202 */ /* 0x000fd60000000f00 */
[----:B------:R-:W-:-:S04]  /*2c410*/  @P1 VIADD R6, R41, 0xfff00000 ;  /* 0xfff0000029061836 */ /* 0x000fc80000000000 */
[----:B------:R-:W-:Y:S02]  /*2c420*/  @P1 IMAD.MOV.U32 R41, RZ, RZ, R6 ;  /* 0x000000ffff291224 */ /* 0x000fe400078e0006 */
[----:B------:R-:W-:-:S04]  /*2c430*/  IMAD.MOV.U32 R6, RZ, RZ, RZ ;  /* 0x000000ffff067224 */ /* 0x000fc800078e00ff */
[C---:B------:R-:W-:Y:S02]  /*2c440*/  DADD R38, R40.reuse, 1 ;  /* 0x3ff0000028267429 */ /* 0x040fe40000000000 */
[----:B------:R-:W-:-:S04]  /*2c450*/  DADD R40, R40, -1 ;  /* 0xbff0000028287429 */ /* 0x000fc80000000000 */
[----:B------:R-:W0:Y:S02]  /*2c460*/  MUFU.RCP64H R7, R39 ;  /* 0x0000002700077308 */ /* 0x000e240000001800 */
[----:B0-----:R-:W-:-:S08]  /*2c470*/  DFMA R38, -R38, R6, 1 ;  /* 0x3ff000002626742b */ /* 0x001fd00000000106 */
[----:B------:R-:W-:-:S08]  /*2c480*/  DFMA R38, R38, R38, R38 ;  /* 0x000000262626722b */ /* 0x000fd00000000026 */
[----:B------:R-:W-:Y:S01]  /*2c490*/  DFMA R38, R6, R38, R6 ;  /* 0x000000260626722b */ /* 0x000fe20000000006 */
[----:B------:R-:W-:Y:S02]  /*2c4a0*/  IMAD.MOV.U32 R6, RZ, RZ, 0x41ad3b5a ;  /* 0x41ad3b5aff067424 */ /* 0x000fe400078e00ff */
[----:B------:R-:W-:-:S05]  /*2c4b0*/  IMAD.MOV.U32 R7, RZ, RZ, 0x3ed0f5d2 ;  /* 0x3ed0f5d2ff077424 */ /* 0x000fca00078e00ff */
[----:B------:R-:W-:-:S08]  /*2c4c0*/  DMUL R46, R40, R38 ;  /* 0x00000026282e7228 */ /* 0x000fd00000000000 */
[----:B------:R-:W-:-:S08]  /*2c4d0*/  DFMA R46, R40, R38, R46 ;  /* 0x00000026282e722b */ /* 0x000fd0000000002e */
[----:B------:R-:W-:Y:S02]  /*2c4e0*/  DMUL R36, R46, R46 ;  /* 0x0000002e2e247228 */ /* 0x000fe40000000000 */
[----:B------:R-:W-:-:S06]  /*2c4f0*/  DADD R22, R40, -R46 ;  /* 0x0000000028167229 */ /* 0x000fcc000000082e */
[----:B------:R-:W-:Y:S01]  /*2c500*/  DFMA R6, R36, UR8, R6 ;  /* 0x0000000824067c2b */ /* 0x000fe20008000006 */
[----:B------:R-:W-:Y:S01]  /*2c510*/  UMOV UR8, 0x75488a3f ;  /* 0x75488a3f00087882 */ /* 0x000fe20000000000 */
[----:B------:R-:W-:Y:S01]  /*2c520*/  UMOV UR9, 0x3ef3b20a ;  /* 0x3ef3b20a00097882 */ /* 0x000fe20000000000 */
[----:B------:R-:W-:-:S05]  /*2c530*/  DADD R22, R22, R22 ;  /* 0x0000000016167229 */ /* 0x000fca0000000016 */
[----:B------:R-:W-:Y:S01]  /*2c540*/  DFMA R6, R36, R6, UR8 ;  /* 0x0000000824067e2b */ /* 0x000fe20008000006 */
[----:B------:R-:W-:Y:S01]  /*2c550*/  UMOV UR8, 0xe4faecd5 ;  /* 0xe4faecd500087882 */ /* 0x000fe20000000000 */
[----:B------:R-:W-:Y:S01]  /*2c560*/  UMOV UR9, 0x3f1745cd ;  /* 0x3f1745cd00097882 */ /* 0x000fe20000000000 */
[-C--:B------:R-:W-:Y:S02]  /*2c570*/  DFMA R22, R40, -R46.reuse, R22 ;  /* 0x8000002e2816722b */ /* 0x080fe40000000016 */
[----:B------:R-:W-:-:S03]  /*2c580*/  DMUL R40, R46, R46 ;  /* 0x0000002e2e287228 */ /* 0x000fc60000000000 */
[----:B------:R-:W-:Y:S01]  /*2c590*/  DFMA R6, R36, R6, UR8 ;  /* 0x0000000824067e2b */ /* 0x000fe20008000006 */
[----:B------:R-:W-:Y:S01]  /*2c5a0*/  UMOV UR8, 0x258a578b ;  /* 0x258a578b00087882 */ /* 0x000fe20000000000 */
[----:B------:R-:W-:Y:S01]  /*2c5b0*/  UMOV UR9, 0x3f3c71c7 ;  /* 0x3f3c71c700097882 */ /* 0x000fe20000000000 */
[----:B------:R-:W-:-:S05]  /*2c5c0*/  DMUL R22, R38, R22 ;  /* 0x0000001626167228 */ /* 0x000fca0000000000 */
[----:B------:R-:W-:Y:S01]  /*2c5d0*/  DFMA R6, R36, R6, UR8 ;  /* 0x0000000824067e2b */ /* 0x000fe20008000006 */
[----:B------:R-:W-:Y:S01]  /*2c5e0*/  UMOV UR8, 0x9242b910 ;  /* 0x9242b91000087882 */ /* 0x000fe20000000000 */
[----:B------:R-:W-:-:S03]  /*2c5f0*/  UMOV UR9, 0x3f624924 ;  /* 0x3f62492400097882 */ /* 0x000fc60000000000 */
[----:B------:R-:W-:Y:S02]  /*2c600*/  VIADD R39, R23, 0x100000 ;  /* 0x0010000017277836 */ /* 0x000fe40000000000 */
[----:B------:R-:W-:Y:S01]  /*2c610*/  IMAD.MOV.U32 R38, RZ, RZ, R22 ;  /* 0x000000ffff267224 */ /* 0x000fe200078e0016 */
[----:B------:R-:W-:Y:S01]  /*2c620*/  DFMA R6, R36, R6, UR8 ;  /* 0x0000000824067e2b */ /* 0x000fe20008000006 */
[----:B------:R-:W-:Y:S01]  /*2c630*/  UMOV UR8, 0x99999dfb ;  /* 0x99999dfb00087882 */ /* 0x000fe20000000000 */
[----:B------:R-:W-:-:S06]  /*2c640*/  UMOV UR9, 0x3f899999 ;  /* 0x3f89999900097882 */ /* 0x000fcc0000000000 */
[----:B------:R-:W-:Y:S01]  /*2c650*/  DFMA R6, R36, R6, UR8 ;  /* 0x0000000824067e2b */ /* 0x000fe20008000006 */
[----:B------:R-:W-:Y:S01]  /*2c660*/  UMOV UR8, 0x55555555 ;  /* 0x5555555500087882 */ /* 0x000fe20000000000 */
[----:B------:R-:W-:-:S06]  /*2c670*/  UMOV UR9, 0x3fb55555 ;  /* 0x3fb5555500097882 */ /* 0x000fcc0000000000 */
[----:B------:R-:W-:-:S08]  /*2c680*/  DFMA R44, R36, R6, UR8 ;  /* 0x00000008242c7e2b */ /* 0x000fd00008000006 */
[----:B------:R-:W-:Y:S01]  /*2c690*/  DADD R42, -R44, UR8 ;  /* 0x000000082c2a7e29 */ /* 0x000fe20008000100 */
[----:B------:R-:W-:Y:S01]  /*2c6a0*/  UMOV UR8, 0xb9e7b0 ;  /* 0x00b9e7b000087882 */ /* 0x000fe20000000000 */
[----:B------:R-:W-:-:S06]  /*2c6b0*/  UMOV UR9, 0x3c46a4cb ;  /* 0x3c46a4cb00097882 */ /* 0x000fcc0000000000 */
[----:B------:R-:W-:Y:S02]  /*2c6c0*/  DFMA R42, R36, R6, R42 ;  /* 0x00000006242a722b */ /* 0x000fe4000000002a */
[C---:B------:R-:W-:Y:S02]  /*2c6d0*/  DFMA R6, R46.reuse, R46, -R40 ;  /* 0x0000002e2e06722b */ /* 0x040fe40000000828 */
[----:B------:R-:W-:-:S04]  /*2c6e0*/  DMUL R36, R46, R40 ;  /* 0x000000282e247228 */ /* 0x000fc80000000000 */
[----:B------:R-:W-:Y:S01]  /*2c6f0*/  DADD R42, R42, -UR8 ;  /* 0x800000082a2a7e29 */ /* 0x000fe20008000000 */
[----:B------:R-:W-:Y:S01]  /*2c700*/  UMOV UR8, 0x80000000 ;  /* 0x8000000000087882 */ /* 0x000fe20000000000 */
[C---:B------:R-:W-:Y:S01]  /*2c710*/  DFMA R38, R46.reuse, R38, R6 ;  /* 0x000000262e26722b */ /* 0x040fe20000000006 */
[----:B------:R-:W-:Y:S01]  /*2c720*/  UMOV UR9, 0x43300000 ;  /* 0x4330000000097882 */ /* 0x000fe20000000000 */
[----:B------:R-:W-:-:S08]  /*2c730*/  DFMA R6, R46, R40, -R36 ;  /* 0x000000282e06722b */ /* 0x000fd00000000824 */
[----:B------:R-:W-:Y:S02]  /*2c740*/  DFMA R6, R22, R40, R6 ;  /* 0x000000281606722b */ /* 0x000fe40000000006 */
[----:B------:R-:W-:-:S06]  /*2c750*/  DADD R40, R44, R42 ;  /* 0x000000002c287229 */ /* 0x000fcc000000002a */
[----:B------:R-:W-:Y:S02]  /*2c760*/  DFMA R6, R46, R38, R6 ;  /* 0x000000262e06722b */ /* 0x000fe40000000006 */
[----:B------:R-:W-:Y:S02]  /*2c770*/  DADD R44, R44, -R40 ;  /* 0x000000002c2c7229 */ /* 0x000fe40000000828 */
[----:B------:R-:W-:-:S06]  /*2c780*/  DMUL R38, R40, R36 ;  /* 0x0000002428267228 */ /* 0x000fcc0000000000 */
[----:B------:R-:W-:Y:S02]  /*2c790*/  DADD R44, R42, R44 ;  /* 0x000000002a2c7229 */ /* 0x000fe4000000002c */
[----:B------:R-:W-:-:S08]  /*2c7a0*/  DFMA R42, R40, R36, -R38 ;  /* 0x00000024282a722b */ /* 0x000fd00000000826 */
[----:B------:R-:W-:-:S08]  /*2c7b0*/  DFMA R6, R40, R6, R42 ;  /* 0x000000062806722b */ /* 0x000fd0000000002a */
[----:B------:R-:W-:-:S08]  /*2c7c0*/  DFMA R44, R44, R36, R6 ;  /* 0x000000242c2c722b */ /* 0x000fd00000000006 */
[----:B------:R-:W-:-:S08]  /*2c7d0*/  DADD R6, R38, R44 ;  /* 0x0000000026067229 */ /* 0x000fd0000000002c */
[--C-:B------:R-:W-:Y:S02]  /*2c7e0*/  DADD R36, R46, R6.reuse ;  /* 0x000000002e247229 */ /* 0x100fe40000000006 */
[----:B------:R-:W-:-:S06]  /*2c7f0*/  DADD R38, R38, -R6 ;  /* 0x0000000026267229 */ /* 0x000fcc0000000806 */
[----:B------:R-:W-:Y:S02]  /*2c800*/  DADD R46, R46, -R36 ;  /* 0x000000002e2e7229 */ /* 0x000fe40000000824 */
[----:B------:R-:W-:-:S06]  /*2c810*/  DADD R38, R44, R38 ;  /* 0x000000002c267229 */ /* 0x000fcc0000000026 */
[----:B------:R-:W-:Y:S01]  /*2c820*/  DADD R46, R6, R46 ;  /* 0x00000000062e7229 */ /* 0x000fe2000000002e */
[----:B------:R-:W-:Y:S02]  /*2c830*/  SHF.R.U32.HI R6, RZ, 0x14, R5 ;  /* 0x00000014ff067819 */ /* 0x000fe40000011605 */
[----:B------:R-:W-:Y:S01]  /*2c840*/  @!P0 LEA.HI R6, R9, 0xffffffca, RZ, 0xc ;  /* 0xffffffca09068811 */ /* 0x000fe200078f60ff */
[----:B------:R-:W-:-:S04]  /*2c850*/  IMAD.MOV.U32 R9, RZ, RZ, 0x43300000 ;  /* 0x43300000ff097424 */ /* 0x000fc800078e00ff */
[----:B------:R-:W-:Y:S01]  /*2c860*/  DADD R38, R38, R46 ;  /* 0x0000000026267229 */ /* 0x000fe2000000002e */
[C---:B------:R-:W-:Y:S01]  /*2c870*/  VIADD R5, R6.reuse, 0xfffffc01 ;  /* 0xfffffc0106057836 */ /* 0x040fe20000000000 */
[----:B------:R-:W-:-:S04]  /*2c880*/  @P1 IADD3 R5, PT, PT, R6, -0x3fe, RZ ;  /* 0xfffffc0206051810 */ /* 0x000fc80007ffe0ff */
[----:B------:R-:W-:Y:S02]  /*2c890*/  LOP3.LUT R8, R5, 0x80000000, RZ, 0x3c, !PT ;  /* 0x8000000005087812 */ /* 0x000fe400078e3cff */
[----:B------:R-:W-:-:S04]  /*2c8a0*/  DADD R22, R22, R38 ;  /* 0x0000000016167229 */ /* 0x000fc80000000026 */
[----:B------:R-:W-:Y:S01]  /*2c8b0*/  DADD R8, R8, -UR8 ;  /* 0x8000000808087e29 */ /* 0x000fe20008000000 */
[----:B------:R-:W-:Y:S01]  /*2c8c0*/  UMOV UR8, 0xfefa39ef ;  /* 0xfefa39ef00087882 */ /* 0x000fe20000000000 */
[----:B------:R-:W-:Y:S02]  /*2c8d0*/  UMOV UR9, 0x3fe62e42 ;  /* 0x3fe62e4200097882 */ /* 0x000fe40000000000 */
[----:B------:R-:W-:-:S08]  /*2c8e0*/  DADD R38, R36, R22 ;  /* 0x0000000024267229 */ /* 0x000fd00000000016 */
[--C-:B------:R-:W-:Y:S02]  /*2c8f0*/  DFMA R6, R8, UR8, R38.reuse ;  /* 0x0000000808067c2b */ /* 0x100fe40008000026 */
[----:B------:R-:W-:-:S06]  /*2c900*/  DADD R40, R36, -R38 ;  /* 0x0000000024287229 */ /* 0x000fcc0000000826 */
[----:B------:R-:W-:Y:S02]  /*2c910*/  DFMA R36, R8, -UR8, R6 ;  /* 0x8000000808247c2b */ /* 0x000fe40008000006 */
[----:B------:R-:W-:Y:S01]  /*2c920*/  DADD R40, R22, R40 ;  /* 0x0000000016287229 */ /* 0x000fe20000000028 */
[----:B------:R-:W-:Y:S02]  /*2c930*/  IMAD.MOV.U32 R23, RZ, RZ, R3 ;  /* 0x000000ffff177224 */ /* 0x000fe400078e0003 */
[----:B------:R-:W-:-:S03]  /*2c940*/  IMAD.MOV.U32 R22, RZ, RZ, R4 ;  /* 0x000000ffff167224 */ /* 0x000fc600078e0004 */
[----:B------:R-:W-:Y:S01]  /*2c950*/  DADD R36, -R38, R36 ;  /* 0x0000000026247229 */ /* 0x000fe20000000124 */
[C---:B------:R-:W-:Y:S01]  /*2c960*/  IMAD.SHL.U32 R4, R23.reuse, 0x2, RZ ;  /* 0x0000000217047824 */ /* 0x040fe200078e00ff */
[----:B------:R-:W-:-:S04]  /*2c970*/  LOP3.LUT R3, R23, 0xff0fffff, RZ, 0xc0, !PT ;  /* 0xff0fffff17037812 */ /* 0x000fc800078ec0ff */
[----:B------:R-:W-:Y:S02]  /*2c980*/  ISETP.GT.U32.AND P0, PT, R4, -0x2000001, PT ;  /* 0xfdffffff0400780c */ /* 0x000fe40003f04070 */
[----:B------:R-:W-:Y:S02]  /*2c990*/  DADD R36, R40, -R36 ;  /* 0x0000000028247229 */ /* 0x000fe40000000824 */
[----:B------:R-:W-:-:S06]  /*2c9a0*/  SEL R23, R3, R23, P0 ;  /* 0x0000001703177207 */ /* 0x000fcc0000000000 */
[----:B------:R-:W-:-:S08]  /*2c9b0*/  DFMA R8, R8, UR10, R36 ;  /* 0x0000000a08087c2b */ /* 0x000fd00008000024 */
[----:B------:R-:W-:-:S08]  /*2c9c0*/  DADD R36, R6, R8 ;  /* 0x0000000006247229 */ /* 0x000fd00000000008 */
[----:B------:R-:W-:Y:S02]  /*2c9d0*/  DADD R6, R6, -R36 ;  /* 0x0000000006067229 */ /* 0x000fe40000000824 */
[----:B------:R-:W-:-:S06]  /*2c9e0*/  DMUL R4, R36, R22 ;  /* 0x0000001624047228 */ /* 0x000fcc0000000000 */
[----:B------:R-:W-:Y:S02]  /*2c9f0*/  DADD R8, R8, R6 ;  /* 0x0000000008087229 */ /* 0x000fe40000000006 */
[----:B------:R-:W-:-:S08]  /*2ca00*/  DFMA R36, R36, R22, -R4 ;  /* 0x000000162424722b */ /* 0x000fd00000000804 */
[----:B------:R-:W-:Y:S01]  /*2ca10*/  DFMA R8, R8, R22, R36 ;  /* 0x000000160808722b */ /* 0x000fe20000000024 */
[----:B------:R-:W-:Y:S02]  /*2ca20*/  IMAD.MOV.U32 R36, RZ, RZ, 0x652b82fe ;  /* 0x652b82feff247424 */ /* 0x000fe400078e00ff */
[----:B------:R-:W-:-:S05]  /*2ca30*/  IMAD.MOV.U32 R37, RZ, RZ, 0x3ff71547 ;  /* 0x3ff71547ff257424 */ /* 0x000fca00078e00ff */
[----:B------:R-:W-:-:S08]  /*2ca40*/  DADD R38, R4, R8 ;  /* 0x0000000004267229 */ /* 0x000fd00000000008 */
[----:B------:R-:W-:Y:S02]  /*2ca50*/  DFMA R36, R38, R36, 6.75539944105574400000e+15 ;  /* 0x433800002624742b */ /* 0x000fe40000000024 */
[----:B------:R-:W-:Y:S01]  /*2ca60*/  FSETP.GEU.AND P0, PT, |R39|, 4.1917929649353027344, PT ;  /* 0x4086232b2700780b */ /* 0x000fe20003f0e200 */
[----:B------:R-:W-:-:S05]  /*2ca70*/  DADD R4, R4, -R38 ;  /* 0x0000000004047229 */ /* 0x000fca0000000826 */
[----:B------:R-:W-:-:S03]  /*2ca80*/  DADD R6, R36, -6.75539944105574400000e+15 ;  /* 0xc338000024067429 */ /* 0x000fc60000000000 */
[----:B------:R-:W-:-:S05]  /*2ca90*/  DADD R8, R8, R4 ;  /* 0x0000000008087229 */ /* 0x000fca0000000004 */
        /* <DEDUP_REMOVED lines=35> */
[----:B------:R-:W-:Y:S01]  /*2ccd0*/  LEA R23, R36, R7, 0x14 ;  /* 0x0000000724177211 */ /* 0x000fe200078ea0ff */
[----:B------:R-:W-:Y:S01]  /*2cce0*/  IMAD.MOV.U32 R22, RZ, RZ, R6 ;  /* 0x000000ffff167224 */ /* 0x000fe200078e0006 */
[----:B------:R-:W-:Y:S06]  /*2ccf0*/  @!P0 BRA `(.L_x_827) ;  /* 0x0000000000348947 */ /* 0x000fec0003800000 */
[----:B------:R-:W-:Y:S01]  /*2cd00*/  FSETP.GEU.AND P0, PT, |R39|, 4.2275390625, PT ;  /* 0x408748002700780b */ /* 0x000fe20003f0e200 */
[C---:B------:R-:W-:Y:S02]  /*2cd10*/  DADD R22, R38.reuse, +INF ;  /* 0x7ff0000026167429 */ /* 0x040fe40000000000 */
[----:B------:R-:W-:-:S08]  /*2cd20*/  DSETP.GEU.AND P1, PT, R38, RZ, PT ;  /* 0x000000ff2600722a */ /* 0x000fd00003f2e000 */
[----:B------:R-:W-:Y:S02]  /*2cd30*/  FSEL R22, R22, RZ, P1 ;  /* 0x000000ff16167208 */ /* 0x000fe40000800000 */
[----:B------:R-:W-:Y:S02]  /*2cd40*/  @!P0 LEA.HI R4, R36, R36, RZ, 0x1 ;  /* 0x0000002424048211 */ /* 0x000fe400078f08ff */
[----:B------:R-:W-:Y:S02]  /*2cd50*/  FSEL R23, R23, RZ, P1 ;  /* 0x000000ff17177208 */ /* 0x000fe40000800000 */
[----:B------:R-:W-:-:S05]  /*2cd60*/  @!P0 SHF.R.S32.HI R4, RZ, 0x1, R4 ;  /* 0x00000001ff048819 */ /* 0x000fca0000011404 */
[----:B------:R-:W-:Y:S02]  /*2cd70*/  @!P0 IMAD.IADD R3, R36, 0x1, -R4 ;  /* 0x0000000124038824 */ /* 0x000fe400078e0a04 */
[----:B------:R-:W-:Y:S02]  /*2cd80*/  @!P0 IMAD R5, R4, 0x100000, R7 ;  /* 0x0010000004058824 */ /* 0x000fe400078e0207 */
[----:B------:R-:W-:Y:S01]  /*2cd90*/  @!P0 IMAD.MOV.U32 R4, RZ, RZ, R6 ;  /* 0x000000ffff048224 */ /* 0x000fe200078e0006 */
[----:B------:R-:W-:Y:S01]  /*2cda0*/  @!P0 LEA R7, R3, 0x3ff00000, 0x14 ;  /* 0x3ff0000003078811 */ /* 0x000fe200078ea0ff */
[----:B------:R-:W-:-:S06]  /*2cdb0*/  @!P0 IMAD.MOV.U32 R6, RZ, RZ, RZ ;  /* 0x000000ffff068224 */ /* 0x000fcc00078e00ff */
[----:B------:R-:W-:-:S11]  /*2cdc0*/  @!P0 DMUL R22, R4, R6 ;  /* 0x0000000604168228 */ /* 0x000fd60000000000 */
.L_x_827:
[----:B------:R-:W-:Y:S01]  /*2cdd0*/  DFMA R8, R8, R22, R22 ;  /* 0x000000160808722b */ /* 0x000fe20000000016 */
[----:B------:R-:W-:Y:S01]  /*2cde0*/  IMAD.MOV.U32 R6, RZ, RZ, R2 ;  /* 0x000000ffff067224 */ /* 0x000fe200078e0002 */
[----:B------:R-:W-:Y:S01]  /*2cdf0*/  DSETP.NEU.AND P0, PT, |R22|, +INF , PT ;  /* 0x7ff000001600742a */ /* 0x000fe20003f0d200 */
[----:B------:R-:W-:-:S07]  /*2ce00*/  IMAD.MOV.U32 R7, RZ, RZ, 0x0 ;  /* 0x00000000ff077424 */ /* 0x000fce00078e00ff */
[----:B------:R-:W-:Y:S02]  /*2ce10*/  FSEL R4, R22, R8, !P0 ;  /* 0x0000000816047208 */ /* 0x000fe40004000000 */
[----:B------:R-:W-:Y:S01]  /*2ce20*/  FSEL R3, R23, R9, !P0 ;  /* 0x0000000917037208 */ /* 0x000fe20004000000 */
[----:B------:R-:W-:Y:S06]  /*2ce30*/  RET.REL.NODEC R6 `(differential_mutation) ;  /* 0xfffffd3006707950 */ /* 0x000fec0003c3ffff */
        .type           $differential_mutation$__internal_trig_reduction_slowpathd,@function
        .size           $differential_mutation$__internal_trig_reduction_slowpathd,(.L_x_1832 - $differential_mutation$__internal_trig_reduction_slowpathd)
$differential_mutation$__internal_trig_reduction_slowpathd:
[--C-:B------:R-:W-:Y:S01]  /*2ce40*/  SHF.R.U32.HI R22, RZ, 0x14, R20.reuse ;  /* 0x00000014ff167819 */ /* 0x100fe20000011614 */
[----:B------:R-:W-:Y:S01]  /*2ce50*/  IMAD.MOV.U32 R5, RZ, RZ, R20 ;  /* 0x000000ffff057224 */ /* 0x000fe200078e0014 */
[----:B------:R-:W-:Y:S02]  /*2ce60*/  MOV R8, RZ ;  /* 0x000000ff00087202 */ /* 0x000fe40000000f00 */
[----:B------:R-:W-:-:S04]  /*2ce70*/  LOP3.LUT R2, R22, 0x7ff, RZ, 0xc0, !PT ;  /* 0x000007ff16027812 */ /* 0x000fc800078ec0ff */
[----:B------:R-:W-:-:S13]  /*2ce80*/  ISETP.NE.AND P0, PT, R2, 0x7ff, PT ;  /* 0x000007ff0200780c */ /* 0x000fda0003f05270 */
[----:B------:R-:W-:Y:S05]  /*2ce90*/  @!P0 BRA `(.L_x_828) ;  /* 0x0000000800548947 */ /* 0x000fea0003800000 */
[----:B------:R-:W-:Y:S01]  /*2cea0*/  VIADD R3, R2, 0xfffffc00 ;  /* 0xfffffc0002037836 */ /* 0x000fe20000000000 */
[----:B------:R-:W-:Y:S01]  /*2ceb0*/  BSSY.RECONVERGENT B0, `(.L_x_829) ;  /* 0x0000032000007945 */ /* 0x000fe20003800200 */
[----:B------:R-:W-:-:S03]  /*2cec0*/  CS2R R16, SRZ ;  /* 0x0000000000107805 */ /* 0x000fc6000001ff00 */
[----:B------:R-:W-:Y:S02]  /*2ced0*/  SHF.R.U32.HI R2, RZ, 0x6, R3 ;  /* 0x00000006ff027819 */ /* 0x000fe40000011603 */
[----:B------:R-:W-:Y:S01]  /*2cee0*/  ISETP.GE.U32.AND P0, PT, R3, 0x80, PT ;  /* 0x000000800300780c */ /* 0x000fe20003f06070 */
[----:B------:R-:W-:Y:S01]  /*2cef0*/  VIADD R3, R1, 0x2290 ;  /* 0x0000229001037836 */ /* 0x000fe20000000000 */
[C---:B------:R-:W-:Y:S02]  /*2cf00*/  IADD3 R4, PT, PT, -R2.reuse, 0x13, RZ ;  /* 0x0000001302047810 */ /* 0x040fe40007ffe1ff */
[----:B------:R-:W-:Y:S02]  /*2cf10*/  IADD3 R7, PT, PT, -R2, 0xf, RZ ;  /* 0x0000000f02077810 */ /* 0x000fe40007ffe1ff */
[----:B------:R-:W-:-:S04]  /*2cf20*/  SEL R4, R4, 0x12, P0 ;  /* 0x0000001204047807 */ /* 0x000fc80000000000 */
[----:B------:R-:W-:-:S13]  /*2cf30*/  ISETP.GE.AND P0, PT, R7, R4, PT ;  /* 0x000000040700720c */ /* 0x000fda0003f06270 */
[----:B------:R-:W-:Y:S05]  /*2cf40*/  @P0 BRA `(.L_x_830) ;  /* 0x0000000000a00947 */ /* 0x000fea0003800000 */
[----:B------:R-:W0:Y:S01]  /*2cf50*/  LDC.64 R36, c[0x0][0x358] ;  /* 0x0000d600ff247b82 */ /* 0x000e220000000a00 */
[C---:B------:R-:W-:Y:S01]  /*2cf60*/  SHF.L.U64.HI R5, R6.reuse, 0xb, R5 ;  /* 0x0000000b06057819 */ /* 0x040fe20000010205 */
[----:B------:R-:W-:Y:S01]  /*2cf70*/  BSSY.RECONVERGENT B1, `(.L_x_831) ;  /* 0x0000024000017945 */ /* 0x000fe20003800200 */
[----:B------:R-:W-:Y:S01]  /*2cf80*/  IMAD.MOV.U32 R9, RZ, RZ, R7 ;  /* 0x000000ffff097224 */ /* 0x000fe200078e0007 */
[----:B------:R-:W-:Y:S01]  /*2cf90*/  IADD3 R8, PT, PT, RZ, -R2, -R4 ;  /* 0x80000002ff087210 */ /* 0x000fe20007ffe804 */
[----:B------:R-:W-:Y:S01]  /*2cfa0*/  IMAD.SHL.U32 R6, R6, 0x800, RZ ;  /* 0x0000080006067824 */ /* 0x000fe200078e00ff */
[----:B------:R-:W-:Y:S01]  /*2cfb0*/  CS2R R16, SRZ ;  /* 0x0000000000107805 */ /* 0x000fe2000001ff00 */
[----:B------:R-:W-:Y:S01]  /*2cfc0*/  IMAD.MOV.U32 R7, RZ, RZ, RZ ;  /* 0x000000ffff077224 */ /* 0x000fe200078e00ff */
[----:B------:R-:W-:-:S07]  /*2cfd0*/  LOP3.LUT R5, R5, 0x80000000, RZ, 0xfc, !PT ;  /* 0x8000000005057812 */ /* 0x000fce00078efcff */
.L_x_832:
[----:B------:R-:W1:Y:S01]  /*2cfe0*/  LDC.64 R18, c[0x4][0x1d8] ;  /* 0x01007600ff127b82 */ /* 0x000e620000000a00 */
[----:B0-----:R-:W-:Y:S02]  /*2cff0*/  R2UR UR8, R36 ;  /* 0x00000000240872ca */ /* 0x001fe400000e0000 */
[----:B------:R-:W-:Y:S01]  /*2d000*/  R2UR UR9, R37 ;  /* 0x00000000250972ca */ /* 0x000fe200000e0000 */
[----:B-1----:R-:W-:-:S12]  /*2d010*/  IMAD.WIDE R18, R9, 0x8, R18 ;  /* 0x0000000809127825 */ /* 0x002fd800078e0212 */
[----:B------:R0:W2:Y:S01]  /*2d020*/  LDG.E.64.CONSTANT R38, desc[UR8][R18.64] ;  /* 0x0000000812267981 */ /* 0x0000a2000c1e9b00 */
[----:B------:R-:W-:Y:S02]  /*2d030*/  VIADD R8, R8, 0x1 ;  /* 0x0000000108087836 */ /* 0x000fe40000000000 */
[----:B------:R-:W-:Y:S02]  /*2d040*/  VIADD R9, R9, 0x1 ;  /* 0x0000000109097836 */ /* 0x000fe40000000000 */
[----:B0-----:R-:W-:Y:S02]  /*2d050*/  IMAD.MOV.U32 R18, RZ, RZ, R16 ;  /* 0x000000ffff127224 */ /* 0x001fe400078e0010 */
[----:B------:R-:W-:Y:S02]  /*2d060*/  IMAD.MOV.U32 R19, RZ, RZ, R17 ;  /* 0x000000ffff137224 */ /* 0x000fe400078e0011 */
[----:B--2---:R-:W-:-:S04]  /*2d070*/  IMAD.WIDE.U32 R18, P4, R38, R6, R18 ;  /* 0x0000000626127225 */ /* 0x004fc80007880012 */
[CC--:B------:R-:W-:Y:S01]  /*2d080*/  IMAD R17, R38.reuse, R5.reuse, RZ ;  /* 0x0000000526117224 */ /* 0x0c0fe200078e02ff */
[----:B------:R-:W-:Y:S01]  /*2d090*/  MOV R40, R18 ;  /* 0x0000001200287202 */ /* 0x000fe20000000f00 */
[C---:B------:R-:W-:Y:S02]  /*2d0a0*/  IMAD R16, R39.reuse, R6, RZ ;  /* 0x0000000627107224 */ /* 0x040fe400078e02ff */
[----:B------:R-:W-:Y:S01]  /*2d0b0*/  IMAD R18, R39, R5, RZ ;  /* 0x0000000527127224 */ /* 0x000fe200078e02ff */
[----:B------:R-:W-:Y:S01]  /*2d0c0*/  IADD3 R17, P0, PT, R17, R19, RZ ;  /* 0x0000001311117210 */ /* 0x000fe20007f1e0ff */
[----:B------:R-:W-:-:S03]  /*2d0d0*/  IMAD.HI.U32 R19, R38, R5, RZ ;  /* 0x0000000526137227 */ /* 0x000fc600078e00ff */
[----:B------:R-:W-:Y:S01]  /*2d0e0*/  IADD3 R41, P1, PT, R16, R17, RZ ;  /* 0x0000001110297210 */ /* 0x000fe20007f3e0ff */
[----:B------:R-:W-:Y:S02]  /*2d0f0*/  IMAD R17, R7, 0x8, R3 ;  /* 0x0000000807117824 */ /* 0x000fe400078e0203 */
[----:B------:R-:W-:-:S03]  /*2d100*/  IMAD.HI.U32 R16, R39, R6, RZ ;  /* 0x0000000627107227 */ /* 0x000fc600078e00ff */
[----:B------:R0:W-:Y:S01]  /*2d110*/  STL.64 [R17], R40 ;  /* 0x0000002811007387 */ /* 0x0001e20000100a00 */
[----:B------:R-:W-:Y:S02]  /*2d120*/  IMAD.X R19, RZ, RZ, R19, P4 ;  /* 0x000000ffff137224 */ /* 0x000fe400020e0613 */
[----:B------:R-:W-:-:S03]  /*2d130*/  VIADD R7, R7, 0x1 ;  /* 0x0000000107077836 */ /* 0x000fc60000000000 */
[----:B------:R-:W-:-:S04]  /*2d140*/  IADD3.X R16, P0, PT, R16, R19, RZ, P0, !PT ;  /* 0x0000001310107210 */ /* 0x000fc8000071e4ff */
[----:B------:R-:W-:Y:S01]  /*2d150*/  IADD3.X R16, P1, PT, R18, R16, RZ, P1, !PT ;  /* 0x0000001012107210 */ /* 0x000fe20000f3e4ff */
[----:B0-----:R-:W-:-:S04]  /*2d160*/  IMAD.HI.U32 R17, R39, R5, RZ ;  /* 0x0000000527117227 */ /* 0x001fc800078e00ff */
[----:B------:R-:W-:Y:S01]  /*2d170*/  IMAD.X R17, RZ, RZ, R17, P0 ;  /* 0x000000ffff117224 */ /* 0x000fe200000e0611 */
[----:B------:R-:W-:-:S03]  /*2d180*/  ISETP.NE.AND P0, PT, R8, -0xf, PT ;  /* 0xfffffff10800780c */ /* 0x000fc60003f05270 */
[----:B------:R-:W-:-:S10]  /*2d190*/  IMAD.X R17, RZ, RZ, R17, P1 ;  /* 0x000000ffff117224 */ /* 0x000fd400008e0611 */
[----:B------:R-:W-:Y:S05]  /*2d1a0*/  @P0 BRA `(.L_x_832) ;  /* 0xfffffffc008c0947 */ /* 0x000fea000383ffff */
[----:B------:R-:W-:Y:S05]  /*2d1b0*/  BSYNC.RECONVERGENT B1 ;  /* 0x0000000000017941 */ /* 0x000fea0003800200 */
.L_x_831:
[----:B------:R-:W-:-:S07]  /*2d1c0*/  IMAD.MOV.U32 R7, RZ, RZ, R4 ;  /* 0x000000ffff077224 */ /* 0x000fce00078e0004 */
.L_x_830:
[----:B------:R-:W-:Y:S05]  /*2d1d0*/  BSYNC.RECONVERGENT B0 ;  /* 0x0000000000007941 */ /* 0x000fea0003800200 */
.L_x_829:
[----:B------:R-:W-:Y:S01]  /*2d1e0*/  LOP3.LUT P0, R22, R22, 0x3f, RZ, 0xc0, !PT ;  /* 0x0000003f16167812 */ /* 0x000fe2000780c0ff */
[----:B------:R-:W-:-:S05]  /*2d1f0*/  IMAD.IADD R2, R2, 0x1, R7 ;  /* 0x0000000102027824 */ /* 0x000fca00078e0207 */
[----:B------:R-:W-:-:S05]  /*2d200*/  LEA R2, R2, R3, 0x3 ;  /* 0x0000000302027211 */ /* 0x000fca00078e18ff */
[----:B------:R0:W-:Y:S04]  /*2d210*/  STL.64 [R2+-0x78], R16 ;  /* 0xffff881002007387 */ /* 0x0001e80000100a00 */
[----:B------:R-:W2:Y:S04]  /*2d220*/  @P0 LDL.64 R6, [R1+0x2298] ;  /* 0x0022980001060983 */ /* 0x000ea80000100a00 */
[----:B------:R-:W3:Y:S04]  /*2d230*/  LDL.64 R4, [R1+0x22a8] ;  /* 0x0022a80001047983 */ /* 0x000ee80000100a00 */
[----:B0-----:R-:W4:Y:S01]  /*2d240*/  LDL.64 R2, [R1+0x22a0] ;  /* 0x0022a00001027983 */ /* 0x001f220000100a00 */
[----:B------:R-:W-:Y:S01]  /*2d250*/  BSSY.RECONVERGENT B0, `(.L_x_833) ;  /* 0x0000035000007945 */ /* 0x000fe20003800200 */
[----:B--2---:R-:W-:-:S02]  /*2d260*/  @P0 SHF.R.U64 R17, R6, 0x1, R7 ;  /* 0x0000000106110819 */ /* 0x004fc40000001207 */
[----:B------:R-:W-:Y:S02]  /*2d270*/  @P0 SHF.R.U32.HI R19, RZ, 0x1, R7 ;  /* 0x00000001ff130819 */ /* 0x000fe40000011607 */
[----:B------:R-:W-:Y:S02]  /*2d280*/  @P0 LOP3.LUT R6, R22, 0x3f, RZ, 0x3c, !PT ;  /* 0x0000003f16060812 */ /* 0x000fe400078e3cff */
[C---:B----4-:R-:W-:Y:S02]  /*2d290*/  @P0 SHF.L.U32 R16, R2.reuse, R22, RZ ;  /* 0x0000001602100219 */ /* 0x050fe400000006ff */
[----:B------:R-:W-:Y:S02]  /*2d2a0*/  @P0 SHF.R.U64 R17, R17, R6, R19 ;  /* 0x0000000611110219 */ /* 0x000fe40000001213 */
[--C-:B------:R-:W-:Y:S02]  /*2d2b0*/  @P0 SHF.R.U32.HI R7, RZ, 0x1, R3.reuse ;  /* 0x00000001ff070819 */ /* 0x100fe40000011603 */
[----:B------:R-:W-:-:S02]  /*2d2c0*/  @P0 SHF.R.U64 R8, R2, 0x1, R3 ;  /* 0x0000000102080819 */ /* 0x000fc40000001203 */
[----:B------:R-:W-:Y:S02]  /*2d2d0*/  @P0 SHF.L.U64.HI R9, R2, R22, R3 ;  /* 0x0000001602090219 */ /* 0x000fe40000010203 */
[----:B------:R-:W-:Y:S02]  /*2d2e0*/  @P0 SHF.R.U32.HI R19, RZ, R6, R19 ;  /* 0x00000006ff130219 */ /* 0x000fe40000011613 */
[----:B------:R-:W-:Y:S02]  /*2d2f0*/  @P0 LOP3.LUT R2, R16, R17, RZ, 0xfc, !PT ;  /* 0x0000001110020212 */ /* 0x000fe400078efcff */
[----:B---3--:R-:W-:Y:S02]  /*2d300*/  @P0 SHF.L.U32 R18, R4, R22, RZ ;  /* 0x0000001604120219 */ /* 0x008fe400000006ff */
[----:B------:R-:W-:Y:S02]  /*2d310*/  @P0 SHF.R.U64 R8, R8, R6, R7 ;  /* 0x0000000608080219 */ /* 0x000fe40000001207 */
[----:B------:R-:W-:-:S02]  /*2d320*/  @P0 LOP3.LUT R3, R9, R19, RZ, 0xfc, !PT ;  /* 0x0000001309030212 */ /* 0x000fc400078efcff */
[----:B------:R-:W-:Y:S01]  /*2d330*/  @P0 SHF.R.U32.HI R6, RZ, R6, R7 ;  /* 0x00000006ff060219 */ /* 0x000fe20000011607 */
[----:B------:R-:W-:Y:S01]  /*2d340*/  IMAD.SHL.U32 R7, R2, 0x4, RZ ;  /* 0x0000000402077824 */ /* 0x000fe200078e00ff */
[----:B------:R-:W-:Y:S02]  /*2d350*/  @P0 SHF.L.U64.HI R22, R4, R22, R5 ;  /* 0x0000001604160219 */ /* 0x000fe40000010205 */
[----:B------:R-:W-:Y:S02]  /*2d360*/  @P0 LOP3.LUT R4, R18, R8, RZ, 0xfc, !PT ;  /* 0x0000000812040212 */ /* 0x000fe400078efcff */
[----:B------:R-:W-:Y:S02]  /*2d370*/  SHF.L.U64.HI R2, R2, 0x2, R3 ;  /* 0x0000000202027819 */ /* 0x000fe40000010203 */
[----:B------:R-:W-:Y:S02]  /*2d380*/  @P0 LOP3.LUT R5, R22, R6, RZ, 0xfc, !PT ;  /* 0x0000000616050212 */ /* 0x000fe400078efcff */
[----:B------:R-:W-:-:S02]  /*2d390*/  SHF.L.W.U32.HI R3, R3, 0x2, R4 ;  /* 0x0000000203037819 */ /* 0x000fc40000010e04 */
[----:B------:R-:W-:Y:S02]  /*2d3a0*/  IADD3 RZ, P0, PT, RZ, -R7, RZ ;  /* 0x80000007ffff7210 */ /* 0x000fe40007f1e0ff */
[----:B------:R-:W-:Y:S02]  /*2d3b0*/  LOP3.LUT R6, RZ, R2, RZ, 0x33, !PT ;  /* 0x00000002ff067212 */ /* 0x000fe400078e33ff */
[----:B------:R-:W-:Y:S02]  /*2d3c0*/  SHF.L.W.U32.HI R8, R4, 0x2, R5 ;  /* 0x0000000204087819 */ /* 0x000fe40000010e05 */
[----:B------:R-:W-:Y:S02]  /*2d3d0*/  LOP3.LUT R9, RZ, R3, RZ, 0x33, !PT ;  /* 0x00000003ff097212 */ /* 0x000fe400078e33ff */
[----:B------:R-:W-:Y:S02]  /*2d3e0*/  IADD3.X R6, P0, PT, RZ, R6, RZ, P0, !PT ;  /* 0x00000006ff067210 */ /* 0x000fe4000071e4ff */
[----:B------:R-:W-:-:S02]  /*2d3f0*/  LOP3.LUT R4, RZ, R8, RZ, 0x33, !PT ;  /* 0x00000008ff047212 */ /* 0x000fc400078e33ff */
[----:B------:R-:W-:Y:S02]  /*2d400*/  IADD3.X R9, P1, PT, RZ, R9, RZ, P0, !PT ;  /* 0x00000009ff097210 */ /* 0x000fe4000073e4ff */
[----:B------:R-:W-:-:S03]  /*2d410*/  ISETP.GT.U32.AND P4, PT, R3, -0x1, PT ;  /* 0xffffffff0300780c */ /* 0x000fc60003f84070 */
[----:B------:R-:W-:Y:S01]  /*2d420*/  IMAD.X R4, RZ, RZ, R4, P1 ;  /* 0x000000ffff047224 */ /* 0x000fe200008e0604 */
[----:B------:R-:W-:-:S04]  /*2d430*/  ISETP.GT.AND.EX P0, PT, R8, -0x1, PT, P4 ;  /* 0xffffffff0800780c */ /* 0x000fc80003f04340 */
[----:B------:R-:W-:Y:S02]  /*2d440*/  SEL R4, R8, R4, P0 ;  /* 0x0000000408047207 */ /* 0x000fe40000000000 */
[----:B------:R-:W-:Y:S02]  /*2d450*/  SEL R3, R3, R9, P0 ;  /* 0x0000000903037207 */ /* 0x000fe40000000000 */
[----:B------:R-:W-:-:S04]  /*2d460*/  ISETP.NE.U32.AND P1, PT, R4, RZ, PT ;  /* 0x000000ff0400720c */ /* 0x000fc80003f25070 */
[----:B------:R-:W-:-:S06]  /*2d470*/  SEL R9, R3, R4, !P1 ;  /* 0x0000000403097207 */ /* 0x000fcc0004800000 */
[----:B------:R-:W0:Y:S02]  /*2d480*/  FLO.U32 R9, R9 ;  /* 0x0000000900097300 */ /* 0x000e2400000e0000 */
[C---:B0-----:R-:W-:Y:S02]  /*2d490*/  IADD3 R16, PT, PT, -R9.reuse, 0x1f, RZ ;  /* 0x0000001f09107810 */ /* 0x041fe40007ffe1ff */
[----:B------:R-:W-:-:S03]  /*2d4a0*/  IADD3 R9, PT, PT, -R9, 0x3f, RZ ;  /* 0x0000003f09097810 */ /* 0x000fc60007ffe1ff */
[----:B------:R-:W-:-:S05]  /*2d4b0*/  @P1 IMAD.MOV R9, RZ, RZ, R16 ;  /* 0x000000ffff091224 */ /* 0x000fca00078e0210 */
[----:B------:R-:W-:Y:S01]  /*2d4c0*/  ISETP.NE.AND P1, PT, R9, RZ, PT ;  /* 0x000000ff0900720c */ /* 0x000fe20003f25270 */
[----:B------:R-:W-:Y:S01]  /*2d4d0*/  @!P0 IMAD.MOV R7, RZ, RZ, -R7 ;  /* 0x000000ffff078224 */ /* 0x000fe200078e0a07 */
[----:B------:R-:W-:-:S11]  /*2d4e0*/  SEL R6, R2, R6, P0 ;  /* 0x0000000602067207 */ /* 0x000fd60000000000 */
[----:B------:R-:W-:Y:S05]  /*2d4f0*/  @!P1 BRA `(.L_x_834) ;  /* 0x0000000000289947 */ /* 0x000fea0003800000 */
[----:B------:R-:W-:Y:S02]  /*2d500*/  LOP3.LUT R2, R9, 0x3f, RZ, 0xc0, !PT ;  /* 0x0000003f09027812 */ /* 0x000fe400078ec0ff */
[----:B------:R-:W-:Y:S02]  /*2d510*/  SHF.R.U64 R7, R7, 0x1, R6 ;  /* 0x0000000107077819 */ /* 0x000fe40000001206 */
[CC--:B------:R-:W-:Y:S02]  /*2d520*/  SHF.L.U64.HI R4, R3.reuse, R2.reuse, R4 ;  /* 0x0000000203047219 */ /* 0x0c0fe40000010204 */
[----:B------:R-:W-:Y:S02]  /*2d530*/  SHF.L.U32 R3, R3, R2, RZ ;  /* 0x0000000203037219 */ /* 0x000fe400000006ff */
[----:B------:R-:W-:Y:S02]  /*2d540*/  SHF.R.U32.HI R6, RZ, 0x1, R6 ;  /* 0x00000001ff067819 */ /* 0x000fe40000011606 */
[----:B------:R-:W-:-:S04]  /*2d550*/  LOP3.LUT R2, R9, 0x3f, RZ, 0xc, !PT ;  /* 0x0000003f09027812 */ /* 0x000fc800078e0cff */
[-CC-:B------:R-:W-:Y:S02]  /*2d560*/  SHF.R.U64 R7, R7, R2.reuse, R6.reuse ;  /* 0x0000000207077219 */ /* 0x180fe40000001206 */
[----:B------:R-:W-:Y:S02]  /*2d570*/  SHF.R.U32.HI R2, RZ, R2, R6 ;  /* 0x00000002ff027219 */ /* 0x000fe40000011606 */
[----:B------:R-:W-:Y:S02]  /*2d580*/  LOP3.LUT R3, R3, R7, RZ, 0xfc, !PT ;  /* 0x0000000703037212 */ /* 0x000fe400078efcff */
[----:B------:R-:W-:-:S07]  /*2d590*/  LOP3.LUT R4, R4, R2, RZ, 0xfc, !PT ;  /* 0x0000000204047212 */ /* 0x000fce00078efcff */
.L_x_834:
[----:B------:R-:W-:Y:S05]  /*2d5a0*/  BSYNC.RECONVERGENT B0 ;  /* 0x0000000000007941 */ /* 0x000fea0003800200 */
.L_x_833:
[----:B------:R-:W-:Y:S01]  /*2d5b0*/  IMAD.WIDE.U32 R18, R3, 0x2168c235, RZ ;  /* 0x2168c23503127825 */ /* 0x000fe200078e00ff */
[----:B------:R-:W-:-:S03]  /*2d5c0*/  SHF.R.U32.HI R5, RZ, 0x1e, R5 ;  /* 0x0000001eff057819 */ /* 0x000fc60000011605 */
[----:B------:R-:W-:Y:S01]  /*2d5d0*/  IMAD.MOV.U32 R16, RZ, RZ, R19 ;  /* 0x000000ffff107224 */ /* 0x000fe200078e0013 */
[----:B------:R-:W-:Y:S01]  /*2d5e0*/  IADD3 RZ, P1, PT, R18, R18, RZ ;  /* 0x0000001212ff7210 */ /* 0x000fe20007f3e0ff */
[----:B------:R-:W-:Y:S01]  /*2d5f0*/  IMAD.MOV.U32 R17, RZ, RZ, RZ ;  /* 0x000000ffff117224 */ /* 0x000fe200078e00ff */
[----:B------:R-:W-:Y:S01]  /*2d600*/  LEA.HI R8, R8, R5, RZ, 0x1 ;  /* 0x0000000508087211 */ /* 0x000fe200078f08ff */
[----:B------:R-:W-:-:S04]  /*2d610*/  IMAD.HI.U32 R2, R4, -0x36f0255e, RZ ;  /* 0xc90fdaa204027827 */ /* 0x000fc800078e00ff */
[----:B------:R-:W-:-:S04]  /*2d620*/  IMAD.WIDE.U32 R16, R3, -0x36f0255e, R16 ;  /* 0xc90fdaa203107825 */ /* 0x000fc800078e0010 */
[C---:B------:R-:W-:Y:S02]  /*2d630*/  IMAD R6, R4.reuse, -0x36f0255e, RZ ;  /* 0xc90fdaa204067824 */ /* 0x040fe400078e02ff */
[----:B------:R-:W-:-:S04]  /*2d640*/  IMAD.WIDE.U32 R16, P4, R4, 0x2168c235, R16 ;  /* 0x2168c23504107825 */ /* 0x000fc80007880010 */
[----:B------:R-:W-:Y:S01]  /*2d650*/  IMAD.X R2, RZ, RZ, R2, P4 ;  /* 0x000000ffff027224 */ /* 0x000fe200020e0602 */
[----:B------:R-:W-:Y:S02]  /*2d660*/  IADD3 R6, P4, PT, R6, R17, RZ ;  /* 0x0000001106067210 */ /* 0x000fe40007f9e0ff */
[----:B------:R-:W-:Y:S02]  /*2d670*/  IADD3.X RZ, P1, PT, R16, R16, RZ, P1, !PT ;  /* 0x0000001010ff7210 */ /* 0x000fe40000f3e4ff */
[C---:B------:R-:W-:Y:S01]  /*2d680*/  ISETP.GT.U32.AND P5, PT, R6.reuse, RZ, PT ;  /* 0x000000ff0600720c */ /* 0x040fe20003fa4070 */
[----:B------:R-:W-:Y:S01]  /*2d690*/  IMAD.X R4, RZ, RZ, R2, P4 ;  /* 0x000000ffff047224 */ /* 0x000fe200020e0602 */
[----:B------:R-:W-:-:S04]  /*2d6a0*/  IADD3.X R3, P4, PT, R6, R6, RZ, P1, !PT ;  /* 0x0000000606037210 */ /* 0x000fc80000f9e4ff */
[C---:B------:R-:W-:Y:S02]  /*2d6b0*/  ISETP.GT.AND.EX P1, PT, R4.reuse, RZ, PT, P5 ;  /* 0x000000ff0400720c */ /* 0x040fe40003f24350 */
[----:B------:R-:W-:Y:S02]  /*2d6c0*/  IADD3.X R2, PT, PT, R4, R4, RZ, P4, !PT ;  /* 0x0000000404027210 */ /* 0x000fe400027fe4ff */
[----:B------:R-:W-:Y:S02]  /*2d6d0*/  SEL R3, R3, R6, P1 ;  /* 0x0000000603037207 */ /* 0x000fe40000800000 */
[----:B------:R-:W-:Y:S02]  /*2d6e0*/  SEL R2, R2, R4, P1 ;  /* 0x0000000402027207 */ /* 0x000fe40000800000 */
[----:B------:R-:W-:-:S05]  /*2d6f0*/  IADD3 R4, P4, PT, R3, 0x1, RZ ;  /* 0x0000000103047810 */ /* 0x000fca0007f9e0ff */
[----:B------:R-:W-:Y:S01]  /*2d700*/  IMAD.X R3, RZ, RZ, R2, P4 ;  /* 0x000000ffff037224 */ /* 0x000fe200020e0602 */
[----:B------:R-:W-:Y:S02]  /*2d710*/  SEL R2, RZ, 0xffffffff, !P1 ;  /* 0xffffffffff027807 */ /* 0x000fe40004800000 */
[----:B------:R-:W-:Y:S02]  /*2d720*/  LOP3.LUT P1, R7, R20, 0x80000000, RZ, 0xc0, !PT ;  /* 0x8000000014077812 */ /* 0x000fe4000782c0ff */
[----:B------:R-:W-:Y:S01]  /*2d730*/  SHF.R.U64 R4, R4, 0xa, R3 ;  /* 0x0000000a04047819 */ /* 0x000fe20000001203 */
[----:B------:R-:W-:Y:S01]  /*2d740*/  IMAD.IADD R2, R2, 0x1, -R9 ;  /* 0x0000000102027824 */ /* 0x000fe200078e0a09 */
[----:B------:R-:W-:Y:S02]  /*2d750*/  @!P0 LOP3.LUT R7, R7, 0x80000000, RZ, 0x3c, !PT ;  /* 0x8000000007078812 */ /* 0x000fe400078e3cff */
[----:B------:R-:W-:Y:S01]  /*2d760*/  IADD3 R4, P4, PT, R4, 0x1, RZ ;  /* 0x0000000104047810 */ /* 0x000fe20007f9e0ff */
[----:B------:R-:W-:-:S03]  /*2d770*/  IMAD.SHL.U32 R2, R2, 0x100000, RZ ;  /* 0x0010000002027824 */ /* 0x000fc600078e00ff */
[----:B------:R-:W-:-:S03]  /*2d780*/  LEA.HI.X R3, R3, RZ, RZ, 0x16, P4 ;  /* 0x000000ff03037211 */ /* 0x000fc600020fb4ff */
[----:B------:R-:W-:Y:S01]  /*2d790*/  @P1 IMAD.MOV R8, RZ, RZ, -R8 ;  /* 0x000000ffff081224 */ /* 0x000fe200078e0a08 */
[--C-:B------:R-:W-:Y:S02]  /*2d7a0*/  SHF.R.U64 R4, R4, 0x1, R3.reuse ;  /* 0x0000000104047819 */ /* 0x100fe40000001203 */
[----:B------:R-:W-:Y:S02]  /*2d7b0*/  SHF.R.U32.HI R3, RZ, 0x1, R3 ;  /* 0x00000001ff037819 */ /* 0x000fe40000011603 */
[----:B------:R-:W-:-:S04]  /*2d7c0*/  IADD3 R6, P4, P5, RZ, RZ, R4 ;  /* 0x000000ffff067210 */ /* 0x000fc80007d9e004 */
[----:B------:R-:W-:-:S04]  /*2d7d0*/  IADD3.X R2, PT, PT, R2, 0x3fe00000, R3, P4, P5 ;  /* 0x3fe0000002027810 */ /* 0x000fc800027ea403 */
[----:B------:R-:W-:-:S07]  /*2d7e0*/  LOP3.LUT R5, R2, R7, RZ, 0xfc, !PT ;  /* 0x0000000702057212 */ /* 0x000fce00078efcff */
.L_x_828:
[----:B------:R-:W-:Y:S02]  /*2d7f0*/  IMAD.MOV.U32 R2, RZ, RZ, R21 ;  /* 0x000000ffff027224 */ /* 0x000fe400078e0015 */
[----:B------:R-:W-:Y:S02]  /*2d800*/  IMAD.MOV.U32 R3, RZ, RZ, 0x0 ;  /* 0x00000000ff037424 */ /* 0x000fe400078e00ff */
[----:B------:R-:W-:Y:S02]  /*2d810*/  IMAD.MOV.U32 R7, RZ, RZ, R5 ;  /* 0x000000ffff077224 */ /* 0x000fe400078e0005 */
[----:B------:R-:W-:Y:S05]  /*2d820*/  RET.REL.NODEC R2 `(differential_mutation) ;  /* 0xfffffd2402f47950 */ /* 0x000fea0003c3ffff */
.L_x_835:
        /* <DEDUP_REMOVED lines=13> */
.L_x_1832:


//--------------------- .text.update_personal_best3_validation --------------------------
	.section	.text.update_personal_best3_validation,"ax",@progbits
	.align	128
        .global         update_personal_best3_validation
        .type           update_personal_best3_validation,@function
        .size           update_personal_best3_validation,(.L_x_1869 - update_personal_best3_validation)
        .other          update_personal_best3_validation,@"STO_CUDA_ENTRY STV_DEFAULT"
update_personal_best3_validation:
.text.update_personal_best3_validation:
[----:B------:R-:W-:Y:S08]  /*0000*/  LDC R1, c[0x0][0x37c] ;  /* 0x0000df00ff017b82 */ /* 0x000ff00000000800 */
[----:B------:R-:W0:Y:S01]  /*0010*/  LDC.64 R2, c[0x0][0x3b8] ;  /* 0x0000ee00ff027b82 */ /* 0x000e220000000a00 */
[----:B------:R-:W0:Y:S07]  /*0020*/  LDCU.64 UR6, c[0x0][0x358] ;  /* 0x00006b00ff0677ac */ /* 0x000e2e0008000a00 */
[----:B------:R-:W1:Y:S08]  /*0030*/  LDC.64 R4, c[0x0][0x3a0] ;  /* 0x0000e800ff047b82 */ /* 0x000e700000000a00 */
[----:B------:R-:W2:Y:S01]  /*0040*/  LDC.64 R6, c[0x0][0x398] ;  /* 0x0000e600ff067b82 */ /* 0x000ea20000000a00 */
[----:B0-----:R-:W3:Y:S04]  /*0050*/  LDG.E R23, desc[UR6][R2.64] ;  /* 0x0000000602177981 */ /* 0x001ee8000c1e1900 */
[----:B-1----:R-:W4:Y:S04]  /*0060*/  LDG.E R9, desc[UR6][R4.64] ;  /* 0x0000000604097981 */ /* 0x002f28000c1e1900 */
[----:B--2---:R-:W2:Y:S01]  /*0070*/  LDG.E R6, desc[UR6][R6.64] ;  /* 0x0000000606067981 */ /* 0x004ea2000c1e1900 */
[----:B------:R-:W-:Y:S01]  /*0080*/  PLOP3.LUT P0, PT, PT, PT, PT, 0x8, 0x80 ;  /* 0x000000000080781c */ /* 0x000fe20003f0e170 */
[----:B------:R-:W0:Y:S01]  /*0090*/  S2R R22, SR_TID.X ;  /* 0x0000000000167919 */ /* 0x000e220000002100 */
[C---:B---3--:R-:W-:Y:S01]  /*00a0*/  ISETP.GE.AND P1, PT, R23.reuse, 0x1, PT ;  /* 0x000000011700780c */ /* 0x048fe20003f26270 */
[----:B----4-:R-:W-:-:S02]  /*00b0*/  IMAD R21, R23, R9, RZ ;  /* 0x0000000917157224 */ /* 0x010fc400078e02ff */
[----:B--2---:R-:W-:-:S10]  /*00c0*/  IMAD R20, R23, R6, RZ ;  /* 0x0000000617147224 */ /* 0x004fd400078e02ff */
[----:B0-----:R-:W-:Y:S05]  /*00d0*/  @!P1 BRA `(.L_x_836) ;  /* 0x0000000800909947 */ /* 0x001fea0003800000 */
[----:B------:R-:W-:Y:S01]  /*00e0*/  HFMA2 R8, -RZ, RZ, 0, 0 ;  /* 0x00000000ff087431 */ /* 0x000fe200000001ff */
[----:B------:R-:W-:Y:S01]  /*00f0*/  BSSY.RECONVERGENT B0, `(.L_x_837) ;  /* 0x000009d000007945 */ /* 0x000fe20003800200 */
[----:B------:R-:W-:Y:S01]  /*0100*/  PRMT R7, RZ, 0x7610, R7 ;  /* 0x00007610ff077816 */ /* 0x000fe20000000007 */
[----:B------:R-:W-:Y:S01]  /*0110*/  IMAD.MOV.U32 R5, RZ, RZ, RZ ;  /* 0x000000ffff057224 */ /* 0x000fe200078e00ff */
[----:B------:R-:W-:-:S07]  /*0120*/  MOV R6, RZ ;  /* 0x000000ff00067202 */ /* 0x000fce0000000f00 */
.L_x_857:
[----:B0-----:R-:W0:Y:S01]  /*0130*/  LDC.64 R2, c[0x0][0x380] ;  /* 0x0000e000ff027b82 */ /* 0x001e220000000a00 */
[----:B------:R-:W-:-:S04]  /*0140*/  IMAD R0, R21, R22, RZ ;  /* 0x0000001615007224 */ /* 0x000fc800078e02ff */
        /* <DEDUP_REMOVED lines=13> */
[----:B------:R-:W-:Y:S02]  /*0220*/  IMAD R19, R9, R22, RZ ;  /* 0x0000001609137224 */ /* 0x000fe400078e02ff */
[----:B------:R-:W-:-:S05]  /*0230*/  IMAD.MOV.U32 R18, RZ, RZ, RZ ;  /* 0x000000ffff127224 */ /* 0x000fca00078e00ff */
[----:B------:R-:W1:Y:S02]  /*0240*/  LDC.64 R12, c[0x0][0x3a8] ;  /* 0x0000ea00ff0c7b82 */ /* 0x000e640000000a00 */
.L_x_842:
[----:B------:R-:W-:Y:S01]  /*0250*/  IADD3 R17, PT, PT, R19, R18, RZ ;  /* 0x0000001213117210 */ /* 0x000fe20007ffe0ff */
[----:B------:R-:W-:-:S04]  /*0260*/  IMAD.IADD R15, R0, 0x1, R18 ;  /* 0x00000001000f7824 */ /* 0x000fc800078e0212 */
[----:B-1----:R-:W-:-:S04]  /*0270*/  IMAD.WIDE R16, R17, 0x8, R12 ;  /* 0x0000000811107825 */ /* 0x002fc800078e020c */
[----:B0-----:R-:W-:Y:S02]  /*0280*/  IMAD.WIDE R14, R15, 0x8, R10 ;  /* 0x000000080f0e7825 */ /* 0x001fe400078e020a */
[----:B------:R-:W2:Y:S04]  /*0290*/  LDG.E.64 R16, desc[UR6][R16.64] ;  /* 0x0000000610107981 */ /* 0x000ea8000c1e1b00 */
[----:B------:R-:W2:Y:S01]  /*02a0*/  LDG.E.64 R14, desc[UR6][R14.64] ;  /* 0x000000060e0e7981 */ /* 0x000ea2000c1e1b00 */
[----:B------:R-:W-:Y:S01]  /*02b0*/  MOV R4, 0x1 ;  /* 0x0000000100047802 */ /* 0x000fe20000000f00 */
[----:B--2---:R-:W-:-:S14]  /*02c0*/  DSETP.NEU.AND P0, PT, R16, R14, PT ;  /* 0x0000000e1000722a */ /* 0x004fdc0003f0d000 */
[----:B------:R-:W-:Y:S05]  /*02d0*/  @P0 BRA `(.L_x_841) ;  /* 0x0000000000100947 */ /* 0x000fea0003800000 */
[----:B------:R-:W-:-:S05]  /*02e0*/  VIADD R18, R18, 0x1 ;  /* 0x0000000112127836 */ /* 0x000fca0000000000 */
[----:B------:R-:W-:-:S13]  /*02f0*/  ISETP.GE.AND P0, PT, R18, R9, PT ;  /* 0x000000091200720c */ /* 0x000fda0003f06270 */
[----:B------:R-:W-:Y:S05]  /*0300*/  @!P0 BRA `(.L_x_842) ;  /* 0xfffffffc00d08947 */ /* 0x000fea000383ffff */
[----:B------:R-:W-:-:S07]  /*0310*/  PRMT R4, RZ, 0x7610, R4 ;  /* 0x00007610ff047816 */ /* 0x000fce0000000004 */
.L_x_841:
[----:B------:R-:W-:Y:S05]  /*0320*/  BSYNC.RECONVERGENT B2 ;  /* 0x0000000000027941 */ /* 0x000fea0003800200 */
.L_x_840:
[----:B------:R-:W-:-:S07]  /*0330*/  IADD3 R7, PT, PT, R7, R4, RZ ;  /* 0x0000000407077210 */ /* 0x000fce0007ffe0ff */
.L_x_839:
[----:B------:R-:W-:Y:S05]  /*0340*/  BSYNC.RECONVERGENT B1 ;  /* 0x0000000000017941 */ /* 0x000fea0003800200 */
.L_x_838:
        /* <DEDUP_REMOVED lines=11> */
[----:B------:R-:W-:-:S02]  /*0400*/  IMAD R0, R20, R22, RZ ;  /* 0x0000001614007224 */ /* 0x000fc400078e02ff */
[----:B------:R-:W-:Y:S01]  /*0410*/  IMAD.MOV.U32 R27, RZ, RZ, RZ ;  /* 0x000000ffff1b7224 */ /* 0x000fe200078e00ff */
[C---:B---3--:R-:W-:Y:S01]  /*0420*/  ISETP.GE.AND P0, PT, R3.reuse, 0x1, PT ;  /* 0x000000010300780c */ /* 0x048fe20003f06270 */
[C---:B------:R-:W-:Y:S02]  /*0430*/  IMAD R11, R3.reuse, R6, R0 ;  /* 0x00000006030b7224 */ /* 0x040fe400078e0200 */
[----:B------:R-:W-:Y:S02]  /*0440*/  IMAD R13, R3, R22, RZ ;  /* 0x00000016030d7224 */ /* 0x000fe400078e02ff */
[----:B-1----:R-:W-:-:S04]  /*0450*/  IMAD.WIDE R16, R11, 0x8, R16 ;  /* 0x000000080b107825 */ /* 0x002fc800078e0210 */
[----:B--2---:R-:W-:-:S04]  /*0460*/  IMAD.WIDE R14, R13, 0x8, R14 ;  /* 0x000000080d0e7825 */ /* 0x004fc800078e020e */
[----:B------:R-:W-:Y:S05]  /*0470*/  @!P0 BRA `(.L_x_845) ;  /* 0x0000000000948947 */ /* 0x000fea0003800000 */
[----:B------:R-:W0:Y:S01]  /*0480*/  LDC.64 R18, c[0x0][0x3c0] ;  /* 0x0000f000ff127b82 */ /* 0x000e220000000a00 */
[----:B------:R-:W-:Y:S01]  /*0490*/  BSSY.RECONVERGENT B2, `(.L_x_845) ;  /* 0x0000023000027945 */ /* 0x000fe20003800200 */
[----:B------:R-:W-:Y:S01]  /*04a0*/  MOV R0, RZ ;  /* 0x000000ff00007202 */ /* 0x000fe20000000f00 */
[----:B------:R-:W-:-:S07]  /*04b0*/  IMAD.MOV.U32 R25, RZ, RZ, RZ ;  /* 0x000000ffff197224 */ /* 0x000fce00078e00ff */
.L_x_850:
        /* <DEDUP_REMOVED lines=16> */
.L_x_847:
[----:B------:R-:W-:-:S04]  /*05c0*/  IMAD.WIDE.U32 R12, R25, 0x8, R16 ;  /* 0x00000008190c7825 */ /* 0x000fc800078e0010 */
[----:B------:R-:W-:Y:S02]  /*05d0*/  IMAD.WIDE.U32 R10, R25, 0x8, R14 ;  /* 0x00000008190a7825 */ /* 0x000fe400078e000e */
[----:B------:R-:W2:Y:S04]  /*05e0*/  LDG.E.64 R12, desc[UR6][R12.64] ;  /* 0x000000060c0c7981 */ /* 0x000ea8000c1e1b00 */
[----:B------:R-:W2:Y:S01]  /*05f0*/  LDG.E.64 R10, desc[UR6][R10.64] ;  /* 0x000000060a0a7981 */ /* 0x000ea2000c1e1b00 */
[----:B------:R-:W-:Y:S01]  /*0600*/  MOV R27, RZ ;  /* 0x000000ff001b7202 */ /* 0x000fe20000000f00 */
[----:B--2---:R-:W-:-:S14]  /*0610*/  DSETP.GEU.AND P1, PT, R12, R10, PT ;  /* 0x0000000a0c00722a */ /* 0x004fdc0003f2e000 */
[----:B------:R-:W-:Y:S05]  /*0620*/  @!P1 BREAK.RELIABLE B3 ;  /* 0x0000000000039942 */ /* 0x000fea0003800100 */
[----:B------:R-:W-:Y:S05]  /*0630*/  @!P1 BRA `(.L_x_848) ;  /* 0x0000000000209947 */ /* 0x000fea0003800000 */
[----:B------:R-:W-:-:S06]  /*0640*/  DSETP.GT.AND P1, PT, R12, R10, PT ;  /* 0x0000000a0c00722a */ /* 0x000fcc0003f24000 */
[----:B------:R-:W-:-:S08]  /*0650*/  SEL R0, R0, 0x1, !P1 ;  /* 0x0000000100007807 */ /* 0x000fd00004800000 */
.L_x_849:
[----:B------:R-:W-:Y:S05]  /*0660*/  BSYNC.RELIABLE B3 ;  /* 0x0000000000037941 */ /* 0x000fea0003800100 */
.L_x_846:
[----:B------:R-:W-:-:S05]  /*0670*/  VIADD R25, R25, 0x1 ;  /* 0x0000000119197836 */ /* 0x000fca0000000000 */
[----:B------:R-:W-:-:S13]  /*0680*/  ISETP.NE.AND P1, PT, R25, R3, PT ;  /* 0x000000031900720c */ /* 0x000fda0003f25270 */
[----:B------:R-:W-:Y:S05]  /*0690*/  @P1 BRA `(.L_x_850) ;  /* 0xfffffffc00881947 */ /* 0x000fea000383ffff */
[----:B------:R-:W-:-:S04]  /*06a0*/  ISETP.NE.AND P1, PT, R0, RZ, PT ;  /* 0x000000ff0000720c */ /* 0x000fc80003f25270 */
[----:B------:R-:W-:-:S09]  /*06b0*/  SEL R27, RZ, 0x1, !P1 ;  /* 0x00000001ff1b7807 */ /* 0x000fd20004800000 */
.L_x_848:
[----:B------:R-:W-:Y:S05]  /*06c0*/  BSYNC.RECONVERGENT B2 ;  /* 0x0000000000027941 */ /* 0x000fea0003800200 */
.L_x_845:
[----:B------:R-:W-:Y:S01]  /*06d0*/  IADD3 R8, PT, PT, R8, R27, RZ ;  /* 0x0000001b08087210 */ /* 0x000fe20007ffe0ff */
[----:B------:R-:W-:Y:S06]  /*06e0*/  @!P0 BRA `(.L_x_844) ;  /* 0x0000000000e48947 */ /* 0x000fec0003800000 */
[----:B------:R-:W0:Y:S01]  /*06f0*/  LDC.64 R12, c[0x0][0x3c0] ;  /* 0x0000f000ff0c7b82 */ /* 0x000e220000000a00 */
[----:B------:R-:W-:Y:S01]  /*0700*/  BSSY.RELIABLE B2, `(.L_x_851) ;  /* 0x0000028000027945 */ /* 0x000fe20003800100 */
[----:B------:R-:W-:Y:S01]  /*0710*/  MOV R2, RZ ;  /* 0x000000ff00027202 */ /* 0x000fe20000000f00 */
[----:B------:R-:W-:-:S07]  /*0720*/  IMAD.MOV.U32 R0, RZ, RZ, RZ ;  /* 0x000000ffff007224 */ /* 0x000fce00078e00ff */
.L_x_855:
        /* <DEDUP_REMOVED lines=16> */
.L_x_853:
        /* <DEDUP_REMOVED lines=10> */
.L_x_854:
[----:B------:R-:W-:Y:S05]  /*08d0*/  BSYNC.RELIABLE B3 ;  /* 0x0000000000037941 */ /* 0x000fea0003800100 */
.L_x_852:
[----:B------:R-:W-:-:S04]  /*08e0*/  IADD3 R0, PT, PT, R0, 0x1, RZ ;  /* 0x0000000100007810 */ /* 0x000fc80007ffe0ff */
[----:B------:R-:W-:-:S13]  /*08f0*/  ISETP.NE.AND P0, PT, R0, R3, PT ;  /* 0x000000030000720c */ /* 0x000fda0003f05270 */
[----:B------:R-:W-:Y:S05]  /*0900*/  @P0 BRA `(.L_x_855) ;  /* 0xfffffffc00880947 */ /* 0x000fea000383ffff */
[----:B------:R-:W-:-:S13]  /*0910*/  ISETP.NE.AND P0, PT, R2, RZ, PT ;  /* 0x000000ff0200720c */ /* 0x000fda0003f05270 */
[----:B------:R-:W-:Y:S05]  /*0920*/  @!P0 BREAK.RELIABLE B2 ;  /* 0x0000000000028942 */ /* 0x000fea0003800100 */
[----:B------:R-:W-:Y:S05]  /*0930*/  @!P0 BRA `(.L_x_844) ;  /* 0x0000000000508947 */ /* 0x000fea0003800000 */
[----:B------:R-:W-:Y:S02]  /*0940*/  ISETP.GE.AND P0, PT, R9, 0x1, PT ;  /* 0x000000010900780c */ /* 0x000fe40003f06270 */
[----:B------:R-:W-:-:S11]  /*0950*/  MOV R5, 0x1 ;  /* 0x0000000100057802 */ /* 0x000fd60000000f00 */
[----:B------:R-:W-:Y:S05]  /*0960*/  @!P0 BREAK.RELIABLE B2 ;  /* 0x0000000000028942 */ /* 0x000fea0003800100 */
[----:B------:R-:W-:Y:S05]  /*0970*/  @!P0 BRA `(.L_x_844) ;  /* 0x0000000000408947 */ /* 0x000fea0003800000 */
[----:B------:R-:W-:Y:S05]  /*0980*/  BSYNC.RELIABLE B2 ;  /* 0x0000000000027941 */ /* 0x000fea0003800100 */
.L_x_851:
[----:B------:R-:W0:Y:S01]  /*0990*/  LDC.64 R14, c[0x0][0x3a0] ;  /* 0x0000e800ff0e7b82 */ /* 0x000e220000000a00 */
[----:B------:R-:W-:-:S07]  /*09a0*/  UMOV UR4, URZ ;  /* 0x000000ff00047c82 */ /* 0x000fce0008000000 */
[----:B------:R-:W1:Y:S02]  /*09b0*/  LDC.64 R2, c[0x0][0x380] ;  /* 0x0000e000ff027b82 */ /* 0x000e640000000a00 */
.L_x_856:
[----:B------:R-:W-:Y:S02]  /*09c0*/  IMAD R0, R21, R22, UR4 ;  /* 0x0000000415007e24 */ /* 0x000fe4000f8e0216 */
[----:B------:R-:W-:Y:S02]  /*09d0*/  HFMA2 R13, -RZ, RZ, 3.00390625, -0.00853729248046875 ;  /* 0x4202a05fff0d7431 */ /* 0x000fe400000001ff */
        /* <DEDUP_REMOVED lines=10> */
.L_x_844:
[----:B------:R-:W-:Y:S05]  /*0a80*/  BSYNC.RECONVERGENT B1 ;  /* 0x0000000000017941 */ /* 0x000fea0003800200 */
.L_x_843:
[----:B------:R-:W-:-:S04]  /*0a90*/  IADD3 R6, PT, PT, R6, 0x1, RZ ;  /* 0x0000000106067810 */ /* 0x000fc80007ffe0ff */
[----:B-----5:R-:W-:-:S13]  /*0aa0*/  ISETP.GE.AND P0, PT, R6, R23, PT ;  /* 0x000000170600720c */ /* 0x020fda0003f06270 */
[----:B------:R-:W-:Y:S05]  /*0ab0*/  @!P0 BRA `(.L_x_857) ;  /* 0xfffffff4009c8947 */ /* 0x000fea000383ffff */
[----:B------:R-:W-:Y:S05]  /*0ac0*/  BSYNC.RECONVERGENT B0 ;  /* 0x0000000000007941 */ /* 0x000fea0003800200 */
.L_x_837:
[----:B------:R-:W-:Y:S05]  /*0ad0*/  WARPSYNC.ALL ;  /* 0x0000000000007948 */ /* 0x000fea0003800000 */
[----:B------:R-:W-:Y:S02]  /*0ae0*/  ISETP.NE.AND P0, PT, R8, RZ, PT ;  /* 0x000000ff0800720c */ /* 0x000fe40003f05270 */
[----:B------:R-:W-:Y:S02]  /*0af0*/  PRMT R0, R7, 0x9910, RZ ;  /* 0x0000991007007816 */ /* 0x000fe400000000ff */
[----:B------:R-:W-:-:S04]  /*0b00*/  ISETP.NE.OR P0, PT, R5, RZ, !P0 ;  /* 0x000000ff0500720c */ /* 0x000fc80004705670 */
[----:B------:R-:W-:-:S13]  /*0b10*/  ISETP.NE.AND P0, PT, R0, RZ, P0 ;  /* 0x000000ff0000720c */ /* 0x000fda0000705270 */
.L_x_836:
[----:B------:R-:W-:Y:S01]  /*0b20*/  ISETP.GE.AND P1, PT, R23, 0x2, PT ;  /* 0x000000021700780c */ /* 0x000fe20003f26270 */
[----:B------:R-:W-:-:S12]  /*0b30*/  BSSY.RECONVERGENT B0, `(.L_x_858) ;  /* 0x0000053000007945 */ /* 0x000fd80003800200 */
[----:B------:R-:W-:Y:S05]  /*0b40*/  @!P1 BRA `(.L_x_859) ;  /* 0x0000000400449947 */ /* 0x000fea0003800000 */
[-C--:B------:R-:W-:Y:S02]  /*0b50*/  IMAD R7, R21, R22.reuse, RZ ;  /* 0x0000001615077224 */ /* 0x080fe400078e02ff */
[----:B------:R-:W-:Y:S02]  /*0b60*/  IMAD R6, R20, R22, RZ ;  /* 0x0000001614067224 */ /* 0x000fe400078e02ff */
[----:B------:R-:W-:-:S07]  /*0b70*/  IMAD.MOV.U32 R0, RZ, RZ, RZ ;  /* 0x000000ffff007224 */ /* 0x000fce00078e00ff */
.L_x_870:
[----:B------:R-:W1:Y:S08]  /*0b80*/  LDC.64 R4, c[0x0][0x3a0] ;  /* 0x0000e800ff047b82 */ /* 0x000e700000000a00 */
[----:B0-----:R-:W0:Y:S01]  /*0b90*/  LDC.64 R2, c[0x0][0x380] ;  /* 0x0000e000ff027b82 */ /* 0x001e220000000a00 */
[----:B-1----:R-:W2:Y:S02]  /*0ba0*/  LDG.E R4, desc[UR6][R4.64] ;  /* 0x0000000604047981 */ /* 0x002ea4000c1e1900 */
[----:B--2---:R-:W-:-:S04]  /*0bb0*/  IMAD R9, R4, R0, R7 ;  /* 0x0000000004097224 */ /* 0x004fc800078e0207 */
[----:B0-----:R-:W-:-:S06]  /*0bc0*/  IMAD.WIDE R2, R9, 0x8, R2 ;  /* 0x0000000809027825 */ /* 0x001fcc00078e0202 */
[----:B------:R-:W2:Y:S01]  /*0bd0*/  LDG.E.64 R2, desc[UR6][R2.64] ;  /* 0x0000000602027981 */ /* 0x000ea2000c1e1b00 */
[----:B------:R-:W-:Y:S01]  /*0be0*/  UMOV UR4, 0x20000000 ;  /* 0x2000000000047882 */ /* 0x000fe20000000000 */
[----:B------:R-:W-:Y:S01]  /*0bf0*/  UMOV UR5, 0x4202a05f ;  /* 0x4202a05f00057882 */ /* 0x000fe20000000000 */
[----:B------:R-:W-:Y:S01]  /*0c00*/  BSSY.RECONVERGENT B1, `(.L_x_860) ;  /* 0x0000041000017945 */ /* 0x000fe20003800200 */
[----:B--2---:R-:W-:-:S14]  /*0c10*/  DSETP.NEU.AND P1, PT, R2, UR4, PT ;  /* 0x0000000402007e2a */ /* 0x004fdc000bf2d000 */
[----:B------:R-:W-:Y:S05]  /*0c20*/  @P1 BRA `(.L_x_861) ;  /* 0x0000000000f81947 */ /* 0x000fea0003800000 */
[----:B------:R-:W-:Y:S01]  /*0c30*/  IADD3 R2, PT, PT, R0, 0x1, RZ ;  /* 0x0000000100027810 */ /* 0x000fe20007ffe0ff */
[----:B------:R-:W-:Y:S03]  /*0c40*/  BSSY.RECONVERGENT B2, `(.L_x_862) ;  /* 0x0000033000027945 */ /* 0x000fe60003800200 */
[----:B------:R-:W-:-:S13]  /*0c50*/  ISETP.GE.AND P1, PT, R2, R23, PT ;  /* 0x000000170200720c */ /* 0x000fda0003f26270 */
[----:B------:R-:W-:Y:S05]  /*0c60*/  @P1 BRA `(.L_x_863) ;  /* 0x0000000000c01947 */ /* 0x000fea0003800000 */
[----:B------:R-:W-:Y:S01]  /*0c70*/  BSSY.RECONVERGENT B3, `(.L_x_864) ;  /* 0x000002e000037945 */ /* 0x000fe20003800200 */
[----:B------:R-:W-:Y:S01]  /*0c80*/  MOV R10, R2 ;  /* 0x00000002000a7202 */ /* 0x000fe20000000f00 */
[----:B------:R-:W-:-:S07]  /*0c90*/  IMAD.MOV.U32 R8, RZ, RZ, R0 ;  /* 0x000000ffff087224 */ /* 0x000fce00078e0000 */
.L_x_869:
[----:B------:R-:W0:Y:S02]  /*0ca0*/  LDC.64 R2, c[0x0][0x3a0] ;  /* 0x0000e800ff027b82 */ /* 0x000e240000000a00 */
[----:B0-----:R-:W2:Y:S06]  /*0cb0*/  LDG.E R12, desc[UR6][R2.64] ;  /* 0x00000006020c7981 */ /* 0x001eac000c1e1900 */
[----:B------:R-:W0:Y:S01]  /*0cc0*/  LDC.64 R4, c[0x0][0x398] ;  /* 0x0000e600ff047b82 */ /* 0x000e220000000a00 */
[----:B------:R-:W-:Y:S02]  /*0cd0*/  MOV R9, R8 ;  /* 0x0000000800097202 */ /* 0x000fe40000000f00 */
[----:B------:R-:W-:-:S02]  /*0ce0*/  MOV R8, R10 ;  /* 0x0000000a00087202 */ /* 0x000fc40000000f00 */
[----:B--2---:R-:W-:-:S13]  /*0cf0*/  ISETP.GE.AND P1, PT, R12, 0x1, PT ;  /* 0x000000010c00780c */ /* 0x004fda0003f26270 */
[----:B0-----:R-:W-:Y:S05]  /*0d00*/  @!P1 BRA `(.L_x_865) ;  /* 0x0000000000389947 */ /* 0x001fea0003800000 */
[----:B------:R-:W0:Y:S01]  /*0d10*/  LDC.64 R10, c[0x0][0x380] ;  /* 0x0000e000ff0a7b82 */ /* 0x000e220000000a00 */
[----:B------:R-:W-:Y:S02]  /*0d20*/  HFMA2 R17, -RZ, RZ, 0, 0 ;  /* 0x00000000ff117431 */ /* 0x000fe400000001ff */
[----:B------:R-:W-:-:S07]  /*0d30*/  IMAD.MOV.U32 R16, RZ, RZ, R12 ;  /* 0x000000ffff107224 */ /* 0x000fce00078e000c */
.L_x_866:
[----:B------:R-:W-:-:S05]  /*0d40*/  IADD3 R15, PT, PT, R7, R17, RZ ;  /* 0x00000011070f7210 */ /* 0x000fca0007ffe0ff */
        /* <DEDUP_REMOVED lines=10> */
.L_x_865:
[----:B------:R-:W2:Y:S02]  /*0df0*/  LDG.E R12, desc[UR6][R4.64] ;  /* 0x00000006040c7981 */ /* 0x000ea4000c1e1900 */
[----:B--2---:R-:W-:-:S13]  /*0e00*/  ISETP.GE.AND P1, PT, R12, 0x1, PT ;  /* 0x000000010c00780c */ /* 0x004fda0003f26270 */
[----:B------:R-:W-:Y:S05]  /*0e10*/  @!P1 BRA `(.L_x_867) ;  /* 0x0000000000389947 */ /* 0x000fea0003800000 */
[----:B------:R-:W0:Y:S01]  /*0e20*/  LDC.64 R10, c[0x0][0x390] ;  /* 0x0000e400ff0a7b82 */ /* 0x000e220000000a00 */
[----:B------:R-:W-:Y:S01]  /*0e30*/  HFMA2 R17, -RZ, RZ, 0, 0 ;  /* 0x00000000ff117431 */ /* 0x000fe200000001ff */
[----:B------:R-:W-:-:S07]  /*0e40*/  MOV R16, R12 ;  /* 0x0000000c00107202 */ /* 0x000fce0000000f00 */
.L_x_868:
        /* <DEDUP_REMOVED lines=8> */
[----:B------:R-:W-:-:S04]  /*0ed0*/  IADD3 R17, PT, PT, R17, 0x1, RZ ;  /* 0x0000000111117810 */ /* 0x000fc80007ffe0ff */
[----:B--2---:R-:W-:-:S13]  /*0ee0*/  ISETP.GE.AND P1, PT, R17, R16, PT ;  /* 0x000000101100720c */ /* 0x004fda0003f26270 */
[----:B-1----:R-:W-:Y:S05]  /*0ef0*/  @!P1 BRA `(.L_x_868) ;  /* 0xfffffffc00d49947 */ /* 0x002fea000383ffff */
.L_x_867:
[----:B------:R-:W0:Y:S02]  /*0f00*/  LDC.64 R4, c[0x0][0x3b8] ;  /* 0x0000ee00ff047b82 */ /* 0x000e240000000a00 */
[----:B0-----:R-:W2:Y:S01]  /*0f10*/  LDG.E R23, desc[UR6][R4.64] ;  /* 0x0000000604177981 */ /* 0x001ea2000c1e1900 */
[----:B------:R-:W-:-:S04]  /*0f20*/  IADD3 R10, PT, PT, R8, 0x1, RZ ;  /* 0x00000001080a7810 */ /* 0x000fc80007ffe0ff */
[----:B--2---:R-:W-:-:S13]  /*0f30*/  ISETP.GE.AND P1, PT, R10, R23, PT ;  /* 0x000000170a00720c */ /* 0x004fda0003f26270 */
[----:B------:R-:W-:Y:S05]  /*0f40*/  @!P1 BRA `(.L_x_869) ;  /* 0xfffffffc00549947 */ /* 0x000fea000383ffff */
[----:B------:R-:W-:Y:S05]  /*0f50*/  BSYNC.RECONVERGENT B3 ;  /* 0x0000000000037941 */ /* 0x000fea0003800200 */
.L_x_864:
[----:B------:R0:W5:Y:S02]  /*0f60*/  LDG.E R4, desc[UR6][R2.64] ;  /* 0x0000000602047981 */ /* 0x000164000c1e1900 */
.L_x_863:
[----:B------:R-:W-:Y:S05]  /*0f70*/  BSYNC.RECONVERGENT B2 ;  /* 0x0000000000027941 */ /* 0x000fea0003800200 */
.L_x_862:
[----:B0-----:R-:W0:Y:S01]  /*0f80*/  LDC.64 R2, c[0x0][0x380] ;  /* 0x0000e000ff027b82 */ /* 0x001e220000000a00 */
[----:B------:R-:W-:Y:S01]  /*0f90*/  VIADD R23, R23, 0xffffffff ;  /* 0xffffffff17177836 */ /* 0x000fe20000000000 */
[----:B------:R-:W-:-:S03]  /*0fa0*/  MOV R5, 0x4202a05f ;  /* 0x4202a05f00057802 */ /* 0x000fc60000000f00 */
[----:B-----5:R-:W-:Y:S02]  /*0fb0*/  IMAD R23, R23, R4, R7 ;  /* 0x0000000417177224 */ /* 0x020fe400078e0207 */
[----:B------:R-:W-:Y:S01]  /*0fc0*/  HFMA2 R4, -RZ, RZ, 0.0078125, 0 ;  /* 0x20000000ff047431 */ /* 0x000fe200000001ff */
[----:B------:R-:W1:Y:S01]  /*0fd0*/  LDC.64 R8, c[0x0][0x3b8] ;  /* 0x0000ee00ff087b82 */ /* 0x000e620000000a00 */
[----:B0-----:R-:W-:-:S05]  /*0fe0*/  IMAD.WIDE R2, R23, 0x8, R2 ;  /* 0x0000000817027825 */ /* 0x001fca00078e0202 */
[----:B------:R0:W-:Y:S04]  /*0ff0*/  STG.E.64 desc[UR6][R2.64], R4 ;  /* 0x0000000402007986 */ /* 0x0001e8000c101b06 */
[----:B-1----:R0:W5:Y:S02]  /*1000*/  LDG.E R23, desc[UR6][R8.64] ;  /* 0x0000000608177981 */ /* 0x002164000c1e1900 */
.L_x_861:
[----:B------:R-:W-:Y:S05]  /*1010*/  BSYNC.RECONVERGENT B1 ;  /* 0x0000000000017941 */ /* 0x000fea0003800200 */
.L_x_860:
[----:B------:R-:W-:Y:S01]  /*1020*/  VIADD R0, R0, 0x1 ;  /* 0x0000000100007836 */ /* 0x000fe20000000000 */
[----:B0----5:R-:W-:-:S04]  /*1030*/  IADD3 R3, PT, PT, R23, -0x1, RZ ;  /* 0xffffffff17037810 */ /* 0x021fc80007ffe0ff */
[----:B------:R-:W-:-:S13]  /*1040*/  ISETP.GE.AND P1, PT, R0, R3, PT ;  /* 0x000000030000720c */ /* 0x000fda0003f26270 */
[----:B------:R-:W-:Y:S05]  /*1050*/  @!P1 BRA `(.L_x_870) ;  /* 0xfffffff800c89947 */ /* 0x000fea000383ffff */
.L_x_859:
[----:B------:R-:W-:Y:S05]  /*1060*/  BSYNC.RECONVERGENT B0 ;  /* 0x0000000000007941 */ /* 0x000fea0003800200 */
.L_x_858:
[----:B------:R-:W-:Y:S05]  /*1070*/  @!P0 EXIT ;  /* 0x000000000000894d */ /* 0x000fea0003800000 */
[----:B------:R-:W-:Y:S01]  /*1080*/  ISETP.GE.AND P0, PT, R23, 0x1, PT ;  /* 0x000000011700780c */ /* 0x000fe20003f06270 */
[----:B------:R-:W-:-:S12]  /*1090*/  BSSY.RECONVERGENT B0, `(.L_x_871) ;  /* 0x0000011000007945 */ /* 0x000fd80003800200 */
[----:B------:R-:W-:Y:S05]  /*10a0*/  @!P0 BRA `(.L_x_872) ;  /* 0x00000000003c8947 */ /* 0x000fea0003800000 */
[----:B------:R-:W1:Y:S08]  /*10b0*/  LDC.64 R4, c[0x0][0x3a0] ;  /* 0x0000e800ff047b82 */ /* 0x000e700000000a00 */
[----:B0-----:R-:W0:Y:S01]  /*10c0*/  LDC.64 R2, c[0x0][0x380] ;  /* 0x0000e000ff027b82 */ /* 0x001e220000000a00 */
[----:B-1----:R1:W5:Y:S01]  /*10d0*/  LDG.E R13, desc[UR6][R4.64] ;  /* 0x00000006040d7981 */ /* 0x002362000c1e1900 */
[----:B------:R-:W-:-:S02]  /*10e0*/  HFMA2 R0, -RZ, RZ, 0, 0 ;  /* 0x00000000ff007431 */ /* 0x000fc400000001ff */
[----:B------:R-:W-:-:S07]  /*10f0*/  IMAD R12, R21, R22, RZ ;  /* 0x00000016150c7224 */ /* 0x000fce00078e02ff */
.L_x_874:
[----:B-1---5:R-:W-:-:S04]  /*1100*/  IMAD R5, R13, R0, R12 ;  /* 0x000000000d057224 */ /* 0x022fc800078e020c */
[----:B0-----:R-:W-:-:S06]  /*1110*/  IMAD.WIDE R4, R5, 0x8, R2 ;  /* 0x0000000805047825 */ /* 0x001fcc00078e0202 */
        /* <DEDUP_REMOVED lines=8> */
.L_x_872:
[----:B------:R-:W-:Y:S05]  /*11a0*/  BSYNC.RECONVERGENT B0 ;  /* 0x0000000000007941 */ /* 0x000fea0003800200 */
.L_x_871:
[----:B------:R-:W-:Y:S01]  /*11b0*/  ISETP.GE.AND P0, PT, R23, 0x2, PT ;  /* 0x000000021700780c */ /* 0x000fe20003f06270 */
[----:B------:R-:W-:-:S12]  /*11c0*/  BSSY.RECONVERGENT B0, `(.L_x_875) ;  /* 0x0000037000007945 */ /* 0x000fd80003800200 */
[----:B------:R-:W-:Y:S05]  /*11d0*/  @!P0 BRA `(.L_x_876) ;  /* 0x0000000000d48947 */ /* 0x000fea0003800000 */
[----:B------:R-:W-:Y:S01]  /*11e0*/  BSSY.RECONVERGENT B1, `(.L_x_876) ;  /* 0x0000034000017945 */ /* 0x000fe20003800200 */
[-C--:B------:R-:W-:Y:S01]  /*11f0*/  IMAD R5, R21, R22.reuse, RZ ;  /* 0x0000001615057224 */ /* 0x080fe200078e02ff */
[----:B------:R-:W-:Y:S01]  /*1200*/  MOV R0, RZ ;  /* 0x000000ff00007202 */ /* 0x000fe20000000f00 */
[----:B------:R-:W-:-:S07]  /*1210*/  IMAD R4, R20, R22, RZ ;  /* 0x0000001614047224 */ /* 0x000fce00078e02ff */
.L_x_881:
[----:B------:R-:W1:Y:S02]  /*1220*/  LDC.64 R8, c[0x0][0x3a0] ;  /* 0x0000e800ff087b82 */ /* 0x000e640000000a00 */
[----:B-1----:R-:W2:Y:S06]  /*1230*/  LDG.E R10, desc[UR6][R8.64] ;  /* 0x00000006080a7981 */ /* 0x002eac000c1e1900 */
[----:B0-----:R-:W0:Y:S01]  /*1240*/  LDC.64 R2, c[0x0][0x398] ;  /* 0x0000e600ff027b82 */ /* 0x001e220000000a00 */
[----:B--2---:R-:W-:-:S13]  /*1250*/  ISETP.GE.AND P0, PT, R10, 0x1, PT ;  /* 0x000000010a00780c */ /* 0x004fda0003f06270 */
[----:B0-----:R-:W-:Y:S05]  /*1260*/  @!P0 BRA `(.L_x_877) ;  /* 0x0000000000448947 */ /* 0x001fea0003800000 */
[----:B------:R-:W0:Y:S01]  /*1270*/  LDC.64 R6, c[0x0][0x380] ;  /* 0x0000e000ff067b82 */ /* 0x000e220000000a00 */
[----:B------:R-:W-:Y:S01]  /*1280*/  HFMA2 R14, -RZ, RZ, 0, 0 ;  /* 0x00000000ff0e7431 */ /* 0x000fe200000001ff */
[----:B------:R-:W-:Y:S01]  /*1290*/  BSSY.RECONVERGENT B2, `(.L_x_877) ;  /* 0x000000e000027945 */ /* 0x000fe20003800200 */
[----:B------:R-:W-:Y:S01]  /*12a0*/  MOV R15, R10 ;  /* 0x0000000a000f7202 */ /* 0x000fe20000000f00 */
[----:B------:R-:W-:-:S07]  /*12b0*/  VIADD R16, R0, 0x1 ;  /* 0x0000000100107836 */ /* 0x000fce0000000000 */
.L_x_878:
        /* <DEDUP_REMOVED lines=11> */
[----:B------:R-:W-:Y:S05]  /*1370*/  BSYNC.RECONVERGENT B2 ;  /* 0x0000000000027941 */ /* 0x000fea0003800200 */
.L_x_877:
[----:B------:R-:W2:Y:S02]  /*1380*/  LDG.E R8, desc[UR6][R2.64] ;  /* 0x0000000602087981 */ /* 0x000ea4000c1e1900 */
[----:B--2---:R-:W-:-:S13]  /*1390*/  ISETP.GE.AND P0, PT, R8, 0x1, PT ;  /* 0x000000010800780c */ /* 0x004fda0003f06270 */
[----:B------:R-:W-:Y:S05]  /*13a0*/  @!P0 BRA `(.L_x_879) ;  /* 0x0000000000448947 */ /* 0x000fea0003800000 */
[----:B------:R-:W0:Y:S01]  /*13b0*/  LDC.64 R6, c[0x0][0x390] ;  /* 0x0000e400ff067b82 */ /* 0x000e220000000a00 */
[----:B------:R-:W-:Y:S01]  /*13c0*/  BSSY.RECONVERGENT B2, `(.L_x_879) ;  /* 0x000000f000027945 */ /* 0x000fe20003800200 */
[----:B------:R-:W-:Y:S01]  /*13d0*/  MOV R13, R8 ;  /* 0x00000008000d7202 */ /* 0x000fe20000000f00 */
[----:B------:R-:W-:Y:S01]  /*13e0*/  IMAD.MOV.U32 R12, RZ, RZ, RZ ;  /* 0x000000ffff0c7224 */ /* 0x000fe200078e00ff */
[----:B------:R-:W-:-:S07]  /*13f0*/  IADD3 R14, PT, PT, R0, 0x1, RZ ;  /* 0x00000001000e7810 */ /* 0x000fce0007ffe0ff */
.L_x_880:
        /* <DEDUP_REMOVED lines=11> */
[----:B------:R-:W-:Y:S05]  /*14b0*/  BSYNC.RECONVERGENT B2 ;  /* 0x0000000000027941 */ /* 0x000fea0003800200 */
.L_x_879:
[----:B------:R-:W0:Y:S02]  /*14c0*/  LDC.64 R2, c[0x0][0x3b8] ;  /* 0x0000ee00ff027b82 */ /* 0x000e240000000a00 */
[----:B0-----:R-:W2:Y:S01]  /*14d0*/  LDG.E R23, desc[UR6][R2.64] ;  /* 0x0000000602177981 */ /* 0x001ea2000c1e1900 */
[----:B------:R-:W-:Y:S01]  /*14e0*/  VIADD R0, R0, 0x1 ;  /* 0x0000000100007836 */ /* 0x000fe20000000000 */
[----:B--2---:R-:W-:-:S04]  /*14f0*/  IADD3 R7, PT, PT, R23, -0x1, RZ ;  /* 0xffffffff17077810 */ /* 0x004fc80007ffe0ff */
[----:B------:R-:W-:-:S13]  /*1500*/  ISETP.GE.AND P0, PT, R0, R7, PT ;  /* 0x000000070000720c */ /* 0x000fda0003f06270 */
[----:B------:R-:W-:Y:S05]  /*1510*/  @!P0 BRA `(.L_x_881) ;  /* 0xfffffffc00408947 */ /* 0x000fea000383ffff */
[----:B------:R-:W-:Y:S05]  /*1520*/  BSYNC.RECONVERGENT B1 ;  /* 0x0000000000017941 */ /* 0x000fea0003800200 */
.L_x_876:
[----:B------:R-:W-:Y:S05]  /*1530*/  BSYNC.RECONVERGENT B0 ;  /* 0x0000000000007941 */ /* 0x000fea0003800200 */
.L_x_875:
[----:B------:R-:W1:Y:S02]  /*1540*/  LDC.64 R4, c[0x0][0x3a0] ;  /* 0x0000e800ff047b82 */ /* 0x000e640000000a00 */
[----:B-1----:R-:W2:Y:S06]  /*1550*/  LDG.E R0, desc[UR6][R4.64] ;  /* 0x0000000604007981 */ /* 0x002eac000c1e1900 */
[----:B0-----:R-:W0:Y:S01]  /*1560*/  LDC.64 R2, c[0x0][0x398] ;  /* 0x0000e600ff027b82 */ /* 0x001e220000000a00 */
[----:B------:R-:W-:Y:S02]  /*1570*/  IADD3 R23, PT, PT, R23, -0x1, RZ ;  /* 0xffffffff17177810 */ /* 0x000fe40007ffe0ff */
[----:B--2---:R-:W-:-:S13]  /*1580*/  ISETP.GE.AND P0, PT, R0, 0x1, PT ;  /* 0x000000010000780c */ /* 0x004fda0003f06270 */
[----:B0-----:R-:W-:Y:S05]  /*1590*/  @!P0 BRA `(.L_x_882) ;  /* 0x0000000000448947 */ /* 0x001fea0003800000 */
[----:B------:R-:W0:Y:S01]  /*15a0*/  LDC.64 R6, c[0x0][0x380] ;  /* 0x0000e000ff067b82 */ /* 0x000e220000000a00 */
[----:B------:R-:W-:Y:S01]  /*15b0*/  BSSY.RECONVERGENT B0, `(.L_x_882) ;  /* 0x000000f000007945 */ /* 0x000fe20003800200 */
[----:B------:R-:W-:Y:S02]  /*15c0*/  IMAD R14, R21, R22, RZ ;  /* 0x00000016150e7224 */ /* 0x000fe400078e02ff */
[----:B------:R-:W-:-:S04]  /*15d0*/  IMAD.MOV.U32 R15, RZ, RZ, RZ ;  /* 0x000000ffff0f7224 */ /* 0x000fc800078e00ff */
[----:B------:R-:W1:Y:S03]  /*15e0*/  LDC.64 R8, c[0x0][0x3a8] ;  /* 0x0000ea00ff087b82 */ /* 0x000e660000000a00 */
.L_x_883:
[----:B------:R-:W-:-:S04]  /*15f0*/  IMAD R11, R22, R0, R15 ;  /* 0x00000000160b7224 */ /* 0x000fc800078e020f */
[----:B-1----:R-:W-:-:S06]  /*1600*/  IMAD.WIDE R10, R11, 0x8, R8 ;  /* 0x000000080b0a7825 */ /* 0x002fcc00078e0208 */
[----:B------:R-:W2:Y:S01]  /*1610*/  LDG.E.64 R10, desc[UR6][R10.64] ;  /* 0x000000060a0a7981 */ /* 0x000ea2000c1e1b00 */
[----:B------:R-:W-:-:S05]  /*1620*/  IADD3 R12, PT, PT, R14, R15, RZ ;  /* 0x0000000f0e0c7210 */ /* 0x000fca0007ffe0ff */
[----:B------:R-:W-:-:S04]  /*1630*/  IMAD R13, R23, R0, R12 ;  /* 0x00000000170d7224 */ /* 0x000fc800078e020c */
[----:B0-----:R-:W-:-:S05]  /*1640*/  IMAD.WIDE R12, R13, 0x8, R6 ;  /* 0x000000080d0c7825 */ /* 0x001fca00078e0206 */
[----:B--2---:R2:W-:Y:S04]  /*1650*/  STG.E.64 desc[UR6][R12.64], R10 ;  /* 0x0000000a0c007986 */ /* 0x0045e8000c101b06 */
[----:B------:R-:W3:Y:S01]  /*1660*/  LDG.E R0, desc[UR6][R4.64] ;  /* 0x0000000604007981 */ /* 0x000ee2000c1e1900 */
[----:B------:R-:W-:-:S04]  /*1670*/  IADD3 R15, PT, PT, R15, 0x1, RZ ;  /* 0x000000010f0f7810 */ /* 0x000fc80007ffe0ff */
[----:B---3--:R-:W-:-:S13]  /*1680*/  ISETP.GE.AND P0, PT, R15, R0, PT ;  /* 0x000000000f00720c */ /* 0x008fda0003f06270 */
[----:B--2---:R-:W-:Y:S05]  /*1690*/  @!P0 BRA `(.L_x_883) ;  /* 0xfffffffc00d48947 */ /* 0x004fea000383ffff */
[----:B------:R-:W-:Y:S05]  /*16a0*/  BSYNC.RECONVERGENT B0 ;  /* 0x0000000000007941 */ /* 0x000fea0003800200 */
.L_x_882:
[----:B------:R-:W2:Y:S02]  /*16b0*/  LDG.E R0, desc[UR6][R2.64] ;  /* 0x0000000602007981 */ /* 0x000ea4000c1e1900 */
[----:B--2---:R-:W-:-:S13]  /*16c0*/  ISETP.GE.AND P0, PT, R0, 0x1, PT ;  /* 0x000000010000780c */ /* 0x004fda0003f06270 */
[----:B------:R-:W-:Y:S05]  /*16d0*/  @!P0 EXIT ;  /* 0x000000000000894d */ /* 0x000fea0003800000 */
[----:B------:R-:W0:Y:S01]  /*16e0*/  LDC.64 R4, c[0x0][0x390] ;  /* 0x0000e400ff047b82 */ /* 0x000e220000000a00 */
[----:B------:R-:W-:Y:S02]  /*16f0*/  IMAD R20, R20, R22, RZ ;  /* 0x0000001614147224 */ /* 0x000fe400078e02ff */
[----:B------:R-:W-:-:S05]  /*1700*/  IMAD.MOV.U32 R13, RZ, RZ, RZ ;  /* 0x000000ffff0d7224 */ /* 0x000fca00078e00ff */
[----:B------:R-:W1:Y:S02]  /*1710*/  LDC.64 R6, c[0x0][0x3b0] ;  /* 0x0000ec00ff067b82 */ /* 0x000e640000000a00 */
.L_x_884:
        /* <DEDUP_REMOVED lines=11> */
[----:B------:R-:W-:Y:S05]  /*17d0*/  EXIT ;  /* 0x000000000000794d */ /* 0x000fea0003800000 */
.L_x_873:
[----:B------:R-:W0:Y:S01]  /*17e0*/  LDC.64 R10, c[0x0][0x398] ;  /* 0x0000e600ff0a7b82 */ /* 0x000e220000000a00 */
[----:B------:R-:W-:-:S13]  /*17f0*/  ISETP.GE.AND P0, PT, R13, 0x1, PT ;  /* 0x000000010d00780c */ /* 0x000fda0003f06270 */
[----:B------:R-:W-:Y:S05]  /*1800*/  @!P0 BRA `(.L_x_885) ;  /* 0x0000000000388947 */ /* 0x000fea0003800000 */
[----:B------:R-:W1:Y:S01]  /*1810*/  LDC.64 R14, c[0x0][0x3a0] ;  /* 0x0000e800ff0e7b82 */ /* 0x000e620000000a00 */
[----:B------:R-:W-:-:S07]  /*1820*/  UMOV UR4, URZ ;  /* 0x000000ff00047c82 */ /* 0x000fce0008000000 */
[----:B------:R-:W2:Y:S02]  /*1830*/  LDC.64 R4, c[0x0][0x3a8] ;  /* 0x0000ea00ff047b82 */ /* 0x000ea40000000a00 */
.L_x_886:
[----:B------:R-:W-:-:S04]  /*1840*/  IMAD R7, R22, R13, UR4 ;  /* 0x0000000416077e24 */ /* 0x000fc8000f8e020d */
[----:B--2---:R-:W-:-:S06]  /*1850*/  IMAD.WIDE R6, R7, 0x8, R4 ;  /* 0x0000000807067825 */ /* 0x004fcc00078e0204 */
[----:B------:R-:W2:Y:S01]  /*1860*/  LDG.E.64 R6, desc[UR6][R6.64] ;  /* 0x0000000606067981 */ /* 0x000ea2000c1e1b00 */
[----:B------:R-:W-:-:S04]  /*1870*/  VIADD R8, R12, UR4 ;  /* 0x000000040c087c36 */ /* 0x000fc80008000000 */
[----:B------:R-:W-:-:S04]  /*1880*/  IMAD R9, R0, R13, R8 ;  /* 0x0000000d00097224 */ /* 0x000fc800078e0208 */
[----:B------:R-:W-:-:S05]  /*1890*/  IMAD.WIDE R8, R9, 0x8, R2 ;  /* 0x0000000809087825 */ /* 0x000fca00078e0202 */
[----:B--2---:R3:W-:Y:S04]  /*18a0*/  STG.E.64 desc[UR6][R8.64], R6 ;  /* 0x0000000608007986 */ /* 0x0047e8000c101b06 */
[----:B-1----:R-:W2:Y:S01]  /*18b0*/  LDG.E R13, desc[UR6][R14.64] ;  /* 0x000000060e0d7981 */ /* 0x002ea2000c1e1900 */
[----:B------:R-:W-:-:S06]  /*18c0*/  UIADD3 UR4, UPT, UPT, UR4, 0x1, URZ ;  /* 0x0000000104047890 */ /* 0x000fcc000fffe0ff */
[----:B--2---:R-:W-:-:S13]  /*18d0*/  ISETP.LE.AND P0, PT, R13, UR4, PT ;  /* 0x000000040d007c0c */ /* 0x004fda000bf03270 */
[----:B---3--:R-:W-:Y:S05]  /*18e0*/  @!P0 BRA `(.L_x_886) ;  /* 0xfffffffc00d48947 */ /* 0x008fea000383ffff */
.L_x_885:
[----:B0-----:R-:W2:Y:S02]  /*18f0*/  LDG.E R6, desc[UR6][R10.64] ;  /* 0x000000060a067981 */ /* 0x001ea4000c1e1900 */
[----:B--2---:R-:W-:-:S13]  /*1900*/  ISETP.GE.AND P0, PT, R6, 0x1, PT ;  /* 0x000000010600780c */ /* 0x004fda0003f06270 */
[----:B------:R-:W-:Y:S05]  /*1910*/  @!P0 EXIT ;  /* 0x000000000000894d */ /* 0x000fea0003800000 */
[----:B------:R-:W0:Y:S01]  /*1920*/  LDC.64 R4, c[0x0][0x390] ;  /* 0x0000e400ff047b82 */ /* 0x000e220000000a00 */
[----:B------:R-:W-:Y:S01]  /*1930*/  MOV R13, R6 ;  /* 0x00000006000d7202 */ /* 0x000fe20000000f00 */
[----:B------:R-:W-:Y:S01]  /*1940*/  IMAD R20, R20, R22, RZ ;  /* 0x0000001614147224 */ /* 0x000fe200078e02ff */
[----:B------:R-:W-:-:S05]  /*1950*/  UMOV UR4, URZ ;  /* 0x000000ff00047c82 */ /* 0x000fca0008000000 */
[----:B------:R-:W1:Y:S02]  /*1960*/  LDC.64 R2, c[0x0][0x3b0] ;  /* 0x0000ec00ff027b82 */ /* 0x000e640000000a00 */
.L_x_887:
[----:B------:R-:W-:-:S04]  /*1970*/  IMAD R7, R22, R13, UR4 ;  /* 0x0000000416077e24 */ /* 0x000fc8000f8e020d */
[----:B-1----:R-:W-:-:S06]  /*1980*/  IMAD.WIDE R6, R7, 0x8, R2 ;  /* 0x0000000807067825 */ /* 0x002fcc00078e0202 */
[----:B------:R-:W2:Y:S01]  /*1990*/  LDG.E.64 R6, desc[UR6][R6.64] ;  /* 0x0000000606067981 */ /* 0x000ea2000c1e1b00 */
[----:B------:R-:W-:-:S05]  /*19a0*/  IADD3 R8, PT, PT, R20, UR4, RZ ;  /* 0x0000000414087c10 */ /* 0x000fca000fffe0ff */
[----:B------:R-:W-:-:S04]  /*19b0*/  IMAD R9, R13, R0, R8 ;  /* 0x000000000d097224 */ /* 0x000fc800078e0208 */
[----:B0-----:R-:W-:-:S05]  /*19c0*/  IMAD.WIDE R8, R9, 0x8, R4 ;  /* 0x0000000809087825 */ /* 0x001fca00078e0204 */
[----:B--2---:R2:W-:Y:S04]  /*19d0*/  STG.E.64 desc[UR6][R8.64], R6 ;  /* 0x0000000608007986 */ /* 0x0045e8000c101b06 */
[----:B------:R-:W3:Y:S01]  /*19e0*/  LDG.E R13, desc[UR6][R10.64] ;  /* 0x000000060a0d7981 */ /* 0x000ee2000c1e1900 */
[----:B------:R-:W-:-:S06]  /*19f0*/  UIADD3 UR4, UPT, UPT, UR4, 0x1, URZ ;  /* 0x0000000104047890 */ /* 0x000fcc000fffe0ff */
[----:B---3--:R-:W-:-:S13]  /*1a00*/  ISETP.LE.AND P0, PT, R13, UR4, PT ;  /* 0x000000040d007c0c */ /* 0x008fda000bf03270 */
[----:B--2---:R-:W-:Y:S05]  /*1a10*/  @!P0 BRA `(.L_x_887) ;  /* 0xfffffffc00d48947 */ /* 0x004fea000383ffff */
[----:B------:R-:W-:Y:S05]  /*1a20*/  EXIT ;  /* 0x000000000000794d */ /* 0x000fea0003800000 */
.L_x_888:
        /* <DEDUP_REMOVED lines=13> */
.L_x_1869:


//--------------------- .text.update_personal_best3 --------------------------
	.section	.text.update_personal_best3,"ax",@progbits
	.align	128
        .global         update_personal_best3
        .type           update_personal_best3,@function
        .size           update_personal_best3,(.L_x_1870 - update_personal_best3)
        .other          update_personal_best3,@"STO_CUDA_ENTRY STV_DEFAULT"
update_personal_best3:
.text.update_personal_best3:
[----:B------:R-:W-:Y:S08]  /*0000*/  LDC R1, c[0x0][0x37c] ;  /* 0x0000df00ff017b82 */ /* 0x000ff00000000800 */
[----:B------:R-:W0:Y:S01]  /*0010*/  LDC.64 R2, c[0x0][0x3b8] ;  /* 0x0000ee00ff027b82 */ /* 0x000e220000000a00 */
[----:B------:R-:W0:Y:S02]  /*0020*/  LDCU.64 UR6, c[0x0][0x358] ;  /* 0x00006b00ff0677ac */ /* 0x000e240008000a00 */
[----:B0-----:R-:W2:Y:S02]  /*0030*/  LDG.E R21, desc[UR6][R2.64] ;  /* 0x0000000602157981 */ /* 0x001ea4000c1e1900 */
[----:B--2---:R-:W-:-:S13]  /*0040*/  ISETP.GE.AND P0, PT, R21, 0x1, PT ;  /* 0x000000011500780c */ /* 0x004fda0003f06270 */
[----:B------:R-:W-:Y:S05]  /*0050*/  @!P0 EXIT ;  /* 0x000000000000894d */ /* 0x000fea0003800000 */
[----:B------:R-:W0:Y:S08]  /*0060*/  LDC.64 R2, c[0x0][0x3a0] ;  /* 0x0000e800ff027b82 */ /* 0x000e300000000a00 */
[----:B------:R-:W1:Y:S01]  /*0070*/  LDC.64 R10, c[0x0][0x398] ;  /* 0x0000e600ff0a7b82 */ /* 0x000e620000000a00 */
[----:B0-----:R-:W2:Y:S04]  /*0080*/  LDG.E R23, desc[UR6][R2.64] ;  /* 0x0000000602177981 */ /* 0x001ea8000c1e1900 */
[----:B-1----:R-:W3:Y:S01]  /*0090*/  LDG.E R10, desc[UR6][R10.64] ;  /* 0x000000060a0a7981 */ /* 0x002ee2000c1e1900 */
[----:B------:R-:W-:Y:S01]  /*00a0*/  HFMA2 R20, -RZ, RZ, 0, 0 ;  /* 0x00000000ff147431 */ /* 0x000fe200000001ff */
[----:B------:R-:W-:Y:S01]  /*00b0*/  BSSY.RECONVERGENT B0, `(.L_x_889) ;  /* 0x00000a0000007945 */ /* 0x000fe20003800200 */
[----:B------:R-:W-:Y:S01]  /*00c0*/  PRMT R9, RZ, 0x7610, R9 ;  /* 0x00007610ff097816 */ /* 0x000fe20000000009 */
[----:B------:R-:W0:Y:S01]  /*00d0*/  S2R R22, SR_TID.X ;  /* 0x0000000000167919 */ /* 0x000e220000002100 */
[----:B------:R-:W-:Y:S01]  /*00e0*/  IMAD.MOV.U32 R7, RZ, RZ, RZ ;  /* 0x000000ffff077224 */ /* 0x000fe200078e00ff */
[----:B------:R-:W-:Y:S01]  /*00f0*/  MOV R8, RZ ;  /* 0x000000ff00087202 */ /* 0x000fe20000000f00 */
[----:B--2---:R-:W-:-:S04]  /*0100*/  IMAD R5, R21, R23, RZ ;  /* 0x0000001715057224 */ /* 0x004fc800078e02ff */
[----:B0-----:R-:W-:Y:S02]  /*0110*/  IMAD R5, R5, R22, RZ ;  /* 0x0000001605057224 */ /* 0x001fe400078e02ff */
[----:B---3--:R-:W-:-:S04]  /*0120*/  IMAD R13, R21, R10, RZ ;  /* 0x0000000a150d7224 */ /* 0x008fc800078e02ff */
[----:B------:R-:W-:-:S07]  /*0130*/  IMAD R6, R13, R22, RZ ;  /* 0x000000160d067224 */ /* 0x000fce00078e02ff */
.L_x_909:
        /* <DEDUP_REMOVED lines=17> */
.L_x_894:
        /* <DEDUP_REMOVED lines=13> */
.L_x_893:
[----:B------:R-:W-:Y:S05]  /*0320*/  BSYNC.RECONVERGENT B2 ;  /* 0x0000000000027941 */ /* 0x000fea0003800200 */
.L_x_892:
[----:B------:R-:W-:-:S07]  /*0330*/  IADD3 R9, PT, PT, R9, R4, RZ ;  /* 0x0000000409097210 */ /* 0x000fce0007ffe0ff */
.L_x_891:
[----:B------:R-:W-:Y:S05]  /*0340*/  BSYNC.RECONVERGENT B1 ;  /* 0x0000000000017941 */ /* 0x000fea0003800200 */
.L_x_890:
        /* <DEDUP_REMOVED lines=22> */
.L_x_902:
        /* <DEDUP_REMOVED lines=16> */
.L_x_899:
        /* <DEDUP_REMOVED lines=10> */
.L_x_901:
[----:B------:R-:W-:Y:S05]  /*0650*/  BSYNC.RELIABLE B3 ;  /* 0x0000000000037941 */ /* 0x000fea0003800100 */
.L_x_898:
[----:B------:R-:W-:-:S04]  /*0660*/  IADD3 R25, PT, PT, R25, 0x1, RZ ;  /* 0x0000000119197810 */ /* 0x000fc80007ffe0ff */
[----:B------:R-:W-:-:S13]  /*0670*/  ISETP.NE.AND P1, PT, R25, R3, PT ;  /* 0x000000031900720c */ /* 0x000fda0003f25270 */
[----:B------:R-:W-:Y:S05]  /*0680*/  @P1 BRA `(.L_x_902) ;  /* 0xfffffffc00881947 */ /* 0x000fea000383ffff */
[----:B------:R-:W-:-:S04]  /*0690*/  ISETP.NE.AND P1, PT, R0, RZ, PT ;  /* 0x000000ff0000720c */ /* 0x000fc80003f25270 */
[----:B------:R-:W-:-:S09]  /*06a0*/  SEL R27, RZ, 0x1, !P1 ;  /* 0x00000001ff1b7807 */ /* 0x000fd20004800000 */
.L_x_900:
[----:B------:R-:W-:Y:S05]  /*06b0*/  BSYNC.RECONVERGENT B2 ;  /* 0x0000000000027941 */ /* 0x000fea0003800200 */
.L_x_897:
[----:B------:R-:W-:Y:S01]  /*06c0*/  IMAD.IADD R20, R20, 0x1, R27 ;  /* 0x0000000114147824 */ /* 0x000fe200078e021b */
[----:B------:R-:W-:Y:S06]  /*06d0*/  @!P0 BRA `(.L_x_896) ;  /* 0x0000000000e48947 */ /* 0x000fec0003800000 */
[----:B------:R-:W0:Y:S01]  /*06e0*/  LDC.64 R12, c[0x0][0x3c0] ;  /* 0x0000f000ff0c7b82 */ /* 0x000e220000000a00 */
[----:B------:R-:W-:Y:S01]  /*06f0*/  BSSY.RELIABLE B2, `(.L_x_903) ;  /* 0x0000028000027945 */ /* 0x000fe20003800100 */
[----:B------:R-:W-:Y:S01]  /*0700*/  MOV R2, RZ ;  /* 0x000000ff00027202 */ /* 0x000fe20000000f00 */
[----:B------:R-:W-:-:S07]  /*0710*/  IMAD.MOV.U32 R0, RZ, RZ, RZ ;  /* 0x000000ffff007224 */ /* 0x000fce00078e00ff */
.L_x_907:
        /* <DEDUP_REMOVED lines=16> */
.L_x_905:
        /* <DEDUP_REMOVED lines=10> */
.L_x_906:
[----:B------:R-:W-:Y:S05]  /*08c0*/  BSYNC.RELIABLE B3 ;  /* 0x0000000000037941 */ /* 0x000fea0003800100 */
.L_x_904:
[----:B------:R-:W-:-:S04]  /*08d0*/  IADD3 R0, PT, PT, R0, 0x1, RZ ;  /* 0x0000000100007810 */ /* 0x000fc80007ffe0ff */
        /* <DEDUP_REMOVED lines=10> */
.L_x_903:
[----:B------:R-:W0:Y:S01]  /*0980*/  LDC.64 R14, c[0x0][0x3a0] ;  /* 0x0000e800ff0e7b82 */ /* 0x000e220000000a00 */
[----:B------:R-:W-:-:S07]  /*0990*/  UMOV UR4, URZ ;  /* 0x000000ff00047c82 */ /* 0x000fce0008000000 */
[----:B------:R-:W1:Y:S02]  /*09a0*/  LDC.64 R2, c[0x0][0x380] ;  /* 0x0000e000ff027b82 */ /* 0x000e640000000a00 */
.L_x_908:
[----:B------:R-:W-:Y:S01]  /*09b0*/  IADD3 R0, PT, PT, R5, UR4, RZ ;  /* 0x0000000405007c10 */ /* 0x000fe2000fffe0ff */
        /* <DEDUP_REMOVED lines=11> */
.L_x_896:
[----:B------:R-:W-:Y:S05]  /*0a70*/  BSYNC.RECONVERGENT B1 ;  /* 0x0000000000017941 */ /* 0x000fea0003800200 */
.L_x_895:
[----:B------:R-:W-:-:S05]  /*0a80*/  VIADD R8, R8, 0x1 ;  /* 0x0000000108087836 */ /* 0x000fca0000000000 */
[----:B-----5:R-:W-:-:S13]  /*0a90*/  ISETP.GE.AND P0, PT, R8, R21, PT ;  /* 0x000000150800720c */ /* 0x020fda0003f06270 */
[----:B------:R-:W-:Y:S05]  /*0aa0*/  @!P0 BRA `(.L_x_909) ;  /* 0xfffffff400a48947 */ /* 0x000fea000383ffff */
[----:B------:R-:W-:Y:S05]  /*0ab0*/  BSYNC.RECONVERGENT B0 ;  /* 0x0000000000007941 */ /* 0x000fea0003800200 */
.L_x_889:
[----:B------:R-:W-:Y:S05]  /*0ac0*/  WARPSYNC.ALL ;  /* 0x0000000000007948 */ /* 0x000fea0003800000 */
[----:B------:R-:W-:Y:S02]  /*0ad0*/  ISETP.NE.AND P0, PT, R20, RZ, PT ;  /* 0x000000ff1400720c */ /* 0x000fe40003f05270 */
[----:B------:R-:W-:Y:S02]  /*0ae0*/  PRMT R0, R9, 0x9910, RZ ;  /* 0x0000991009007816 */ /* 0x000fe400000000ff */
[----:B------:R-:W-:-:S04]  /*0af0*/  ISETP.EQ.AND P0, PT, R7, RZ, P0 ;  /* 0x000000ff0700720c */ /* 0x000fc80000702270 */
[----:B------:R-:W-:-:S04]  /*0b00*/  ISETP.EQ.OR P0, PT, R0, RZ, P0 ;  /* 0x000000ff0000720c */ /* 0x000fc80000702670 */
[----:B------:R-:W-:-:S13]  /*0b10*/  ISETP.LT.OR P0, PT, R21, 0x1, P0 ;  /* 0x000000011500780c */ /* 0x000fda0000701670 */
[----:B------:R-:W-:Y:S05]  /*0b20*/  @P0 EXIT ;  /* 0x000000000000094d */ /* 0x000fea0003800000 */
[----:B0-----:R-:W0:Y:S01]  /*0b30*/  LDC.64 R2, c[0x0][0x380] ;  /* 0x0000e000ff027b82 */ /* 0x001e220000000a00 */
[----:B------:R-:W-:Y:S01]  /*0b40*/  BSSY.RECONVERGENT B0, `(.L_x_910) ;  /* 0x000000d000007945 */ /* 0x000fe20003800200 */
[----:B------:R-:W-:-:S07]  /*0b50*/  MOV R0, RZ ;  /* 0x000000ff00007202 */ /* 0x000fce0000000f00 */
.L_x_912:
[----:B------:R-:W-:-:S04]  /*0b60*/  IMAD R9, R23, R0, R5 ;  /* 0x0000000017097224 */ /* 0x000fc800078e0205 */
[----:B0-----:R-:W-:-:S06]  /*0b70*/  IMAD.WIDE R8, R9, 0x8, R2 ;  /* 0x0000000809087825 */ /* 0x001fcc00078e0202 */
[----:B------:R-:W2:Y:S01]  /*0b80*/  LDG.E.64 R8, desc[UR6][R8.64] ;  /* 0x0000000608087981 */ /* 0x000ea2000c1e1b00 */
[----:B------:R-:W-:Y:S01]  /*0b90*/  UMOV UR4, 0x20000000 ;  /* 0x2000000000047882 */ /* 0x000fe20000000000 */
[----:B------:R-:W-:Y:S02]  /*0ba0*/  UMOV UR5, 0x4202a05f ;  /* 0x4202a05f00057882 */ /* 0x000fe40000000000 */
[----:B--2---:R-:W-:-:S14]  /*0bb0*/  DSETP.NEU.AND P0, PT, R8, UR4, PT ;  /* 0x0000000408007e2a */ /* 0x004fdc000bf0d000 */
[----:B------:R-:W-:Y:S05]  /*0bc0*/  @!P0 BRA `(.L_x_911) ;  /* 0x0000000000108947 */ /* 0x000fea0003800000 */
[----:B------:R-:W-:-:S04]  /*0bd0*/  IADD3 R0, PT, PT, R0, 0x1, RZ ;  /* 0x0000000100007810 */ /* 0x000fc80007ffe0ff */
[----:B------:R-:W-:-:S13]  /*0be0*/  ISETP.GE.AND P0, PT, R0, R21, PT ;  /* 0x000000150000720c */ /* 0x000fda0003f06270 */
[----:B------:R-:W-:Y:S05]  /*0bf0*/  @!P0 BRA `(.L_x_912) ;  /* 0xfffffffc00d88947 */ /* 0x000fea000383ffff */
[----:B------:R-:W-:Y:S05]  /*0c00*/  EXIT ;  /* 0x000000000000794d */ /* 0x000fea0003800000 */
.L_x_911:
[----:B------:R-:W-:Y:S05]  /*0c10*/  BSYNC.RECONVERGENT B0 ;  /* 0x0000000000007941 */ /* 0x000fea0003800200 */
.L_x_910:
[----:B------:R-:W0:Y:S01]  /*0c20*/  LDC.64 R14, c[0x0][0x398] ;  /* 0x0000e600ff0e7b82 */ /* 0x000e220000000a00 */
[----:B------:R-:W-:Y:S01]  /*0c30*/  ISETP.GE.AND P0, PT, R23, 0x1, PT ;  /* 0x000000011700780c */ /* 0x000fe20003f06270 */
[----:B------:R-:W-:-:S12]  /*0c40*/  BSSY.RECONVERGENT B0, `(.L_x_913) ;  /* 0x0000010000007945 */ /* 0x000fd80003800200 */
[----:B------:R-:W-:Y:S05]  /*0c50*/  @!P0 BRA `(.L_x_914) ;  /* 0x0000000000388947 */ /* 0x000fea0003800000 */
[----:B------:R-:W1:Y:S01]  /*0c60*/  LDC.64 R16, c[0x0][0x3a0] ;  /* 0x0000e800ff107b82 */ /* 0x000e620000000a00 */
[----:B------:R-:W-:-:S07]  /*0c70*/  UMOV UR4, URZ ;  /* 0x000000ff00047c82 */ /* 0x000fce0008000000 */
[----:B------:R-:W2:Y:S02]  /*0c80*/  LDC.64 R8, c[0x0][0x3a8] ;  /* 0x0000ea00ff087b82 */ /* 0x000ea40000000a00 */
.L_x_915:
        /* <DEDUP_REMOVED lines=11> */
.L_x_914:
[----:B------:R-:W-:Y:S05]  /*0d40*/  BSYNC.RECONVERGENT B0 ;  /* 0x0000000000007941 */ /* 0x000fea0003800200 */
.L_x_913:
[----:B0-----:R-:W2:Y:S02]  /*0d50*/  LDG.E R2, desc[UR6][R14.64] ;  /* 0x000000060e027981 */ /* 0x001ea4000c1e1900 */
[----:B--2---:R-:W-:-:S13]  /*0d60*/  ISETP.GE.AND P0, PT, R2, 0x1, PT ;  /* 0x000000010200780c */ /* 0x004fda0003f06270 */
[----:B------:R-:W-:Y:S05]  /*0d70*/  @!P0 EXIT ;  /* 0x000000000000894d */ /* 0x000fea0003800000 */
[----:B------:R-:W0:Y:S01]  /*0d80*/  LDC.64 R10, c[0x0][0x390] ;  /* 0x0000e400ff0a7b82 */ /* 0x000e220000000a00 */
[----:B------:R-:W-:Y:S01]  /*0d90*/  MOV R7, R2 ;  /* 0x0000000200077202 */ /* 0x000fe20000000f00 */
[----:B------:R-:W-:-:S06]  /*0da0*/  UMOV UR4, URZ ;  /* 0x000000ff00047c82 */ /* 0x000fcc0008000000 */
[----:B------:R-:W1:Y:S02]  /*0db0*/  LDC.64 R8, c[0x0][0x3b0] ;  /* 0x0000ec00ff087b82 */ /* 0x000e640000000a00 */
.L_x_916:
        /* <DEDUP_REMOVED lines=12> */
.L_x_917:
        /* <DEDUP_REMOVED lines=16> */
.L_x_1870:


//--------------------- .text.update_personal_best2 --------------------------
	.section	.text.update_personal_best2,"ax",@progbits
	.align	128
        .global         update_personal_best2
        .type           update_personal_best2,@function
        .size           update_personal_best2,(.L_x_1871 - update_personal_best2)
        .other          update_personal_best2,@"STO_CUDA_ENTRY STV_DEFAULT"
update_personal_best2:
.text.update_personal_best2:
[----:B------:R-:W0:Y:S08]  /*0000*/  LDC R1, c[0x0][0x37c] ;  /* 0x0000df00ff017b82 */ /* 0x000e300000000800 */
[----:B------:R-:W1:Y:S01]  /*0010*/  LDC.64 R4, c[0x0][0x3a0] ;  /* 0x0000e800ff047b82 */ /* 0x000e620000000a00 */
[----:B------:R-:W1:Y:S01]  /*0020*/  LDCU.64 UR38, c[0x0][0x358] ;  /* 0x00006b00ff2677ac */ /* 0x000e620008000a00 */
[----:B0-----:R-:W-:Y:S01]  /*0030*/  VIADD R1, R1, 0xffffffc0 ;  /* 0xffffffc001017836 */ /* 0x001fe20000000000 */
[----:B-1----:R-:W2:Y:S01]  /*0040*/  LDG.E R5, desc[UR38][R4.64] ;  /* 0x0000002604057981 */ /* 0x002ea2000c1e1900 */
[----:B------:R-:W0:Y:S03]  /*0050*/  LDCU UR4, c[0x0][0x2f8] ;  /* 0x00005f00ff0477ac */ /* 0x000e260008000800 */
[----:B0-----:R-:W-:-:S02]  /*0060*/  IADD3 R2, P0, PT, R1, UR4, RZ ;  /* 0x0000000401027c10 */ /* 0x001fc4000ff1e0ff */
[----:B--2---:R-:W-:-:S13]  /*0070*/  ISETP.GE.AND P1, PT, R5, 0x1, PT ;  /* 0x000000010500780c */ /* 0x004fda0003f26270 */
[----:B------:R-:W-:Y:S05]  /*0080*/  @!P1 EXIT ;  /* 0x000000000000994d */ /* 0x000fea0003800000 */
[----:B------:R-:W0:Y:S08]  /*0090*/  LDC.64 R6, c[0x0][0x3b8] ;  /* 0x0000ee00ff067b82 */ /* 0x000e300000000a00 */
[----:B------:R-:W1:Y:S01]  /*00a0*/  LDC.64 R8, c[0x0][0x398] ;  /* 0x0000e600ff087b82 */ /* 0x000e620000000a00 */
[----:B0-----:R-:W2:Y:S04]  /*00b0*/  LDG.E R4, desc[UR38][R6.64] ;  /* 0x0000002606047981 */ /* 0x001ea8000c1e1900 */
[----:B-1----:R0:W5:Y:S01]  /*00c0*/  LDG.E R3, desc[UR38][R8.64] ;  /* 0x0000002608037981 */ /* 0x002162000c1e1900 */
[C---:B------:R-:W-:Y:S01]  /*00d0*/  ISETP.GE.U32.AND P1, PT, R5.reuse, 0x8, PT ;  /* 0x000000080500780c */ /* 0x040fe20003f26070 */
[----:B------:R-:W1:Y:S01]  /*00e0*/  LDCU UR4, c[0x0][0x2fc] ;  /* 0x00005f80ff0477ac */ /* 0x000e620008000800 */
[----:B------:R-:W-:Y:S01]  /*00f0*/  IMAD.MOV.U32 R28, RZ, RZ, RZ ;  /* 0x000000ffff1c7224 */ /* 0x000fe200078e00ff */
[----:B------:R-:W3:Y:S01]  /*0100*/  S2R R0, SR_TID.X ;  /* 0x0000000000007919 */ /* 0x000ee20000002100 */
[----:B------:R-:W-:Y:S01]  /*0110*/  PRMT R23, RZ, 0x7610, R23 ;  /* 0x00007610ff177816 */ /* 0x000fe20000000017 */
[----:B---3--:R-:W-:-:S04]  /*0120*/  IMAD R19, R5, R0, RZ ;  /* 0x0000000005137224 */ /* 0x008fc800078e02ff */
[----:B--2---:R-:W-:-:S04]  /*0130*/  IMAD R18, R4, R19, RZ ;  /* 0x0000001304127224 */ /* 0x004fc800078e02ff */
[----:B01----:R-:W-:Y:S05]  /*0140*/  @!P1 BRA `(.L_x_918) ;  /* 0x0000000000e09947 */ /* 0x003fea0003800000 */
[----:B------:R-:W0:Y:S01]  /*0150*/  LDC.64 R6, c[0x0][0x3a8] ;  /* 0x0000ea00ff067b82 */ /* 0x000e220000000a00 */
[----:B------:R-:W-:Y:S01]  /*0160*/  LOP3.LUT R28, R5, 0x7ffffff8, RZ, 0xc0, !PT ;  /* 0x7ffffff8051c7812 */ /* 0x000fe200078ec0ff */
[----:B------:R-:W-:Y:S01]  /*0170*/  IMAD.MOV.U32 R22, RZ, RZ, R18 ;  /* 0x000000ffff167224 */ /* 0x000fe200078e0012 */
[----:B------:R-:W-:-:S03]  /*0180*/  PRMT R23, RZ, 0x7610, R23 ;  /* 0x00007610ff177816 */ /* 0x000fc60000000017 */
[----:B------:R-:W-:Y:S02]  /*0190*/  IMAD.MOV R26, RZ, RZ, -R28 ;  /* 0x000000ffff1a7224 */ /* 0x000fe400078e0a1c */
[----:B0-----:R-:W-:-:S03]  /*01a0*/  IMAD.WIDE.U32 R6, R19, 0x8, R6 ;  /* 0x0000000813067825 */ /* 0x001fc600078e0006 */
[----:B------:R-:W-:-:S04]  /*01b0*/  IADD3 R6, P1, PT, R6, 0x20, RZ ;  /* 0x0000002006067810 */ /* 0x000fc80007f3e0ff */
[----:B------:R-:W-:-:S09]  /*01c0*/  IADD3.X R7, PT, PT, RZ, R7, RZ, P1, !PT ;  /* 0x00000007ff077210 */ /* 0x000fd20000ffe4ff */
.L_x_919:
[----:B------:R-:W0:Y:S01]  /*01d0*/  LDC.64 R24, c[0x0][0x380] ;  /* 0x0000e000ff187b82 */ /* 0x000e220000000a00 */
[----:B------:R-:W2:Y:S04]  /*01e0*/  LDG.E.64 R10, desc[UR38][R6.64+-0x20] ;  /* 0xffffe026060a7981 */ /* 0x000ea8000c1e1b00 */
[----:B------:R-:W3:Y:S04]  /*01f0*/  LDG.E.64 R14, desc[UR38][R6.64+-0x18] ;  /* 0xffffe826060e7981 */ /* 0x000ee8000c1e1b00 */
[----:B------:R-:W4:Y:S01]  /*0200*/  LDG.E.64 R20, desc[UR38][R6.64+0x8] ;  /* 0x0000082606147981 */ /* 0x000f22000c1e1b00 */
[----:B0-----:R-:W-:-:S05]  /*0210*/  IMAD.WIDE R24, R22, 0x8, R24 ;  /* 0x0000000816187825 */ /* 0x001fca00078e0218 */
[----:B------:R-:W2:Y:S04]  /*0220*/  LDG.E.64 R8, desc[UR38][R24.64] ;  /* 0x0000002618087981 */ /* 0x000ea8000c1e1b00 */
[----:B------:R-:W3:Y:S04]  /*0230*/  LDG.E.64 R12, desc[UR38][R24.64+0x8] ;  /* 0x00000826180c7981 */ /* 0x000ee8000c1e1b00 */
[----:B------:R-:W4:Y:S01]  /*0240*/  LDG.E.64 R16, desc[UR38][R24.64+0x28] ;  /* 0x0000282618107981 */ /* 0x000f22000c1e1b00 */
[----:B--2---:R-:W-:-:S03]  /*0250*/  DSETP.NEU.AND P2, PT, R10, R8, PT ;  /* 0x000000080a00722a */ /* 0x004fc60003f4d000 */
[----:B------:R-:W2:Y:S04]  /*0260*/  LDG.E.64 R10, desc[UR38][R6.64+-0x10] ;  /* 0xfffff026060a7981 */ /* 0x000ea8000c1e1b00 */
[----:B------:R-:W2:Y:S01]  /*0270*/  LDG.E.64 R8, desc[UR38][R24.64+0x10] ;  /* 0x0000102618087981 */ /* 0x000ea2000c1e1b00 */
[----:B---3--:R-:W-:-:S03]  /*0280*/  DSETP.NEU.AND P3, PT, R14, R12, PT ;  /* 0x0000000c0e00722a */ /* 0x008fc60003f6d000 */
[----:B------:R-:W3:Y:S04]  /*0290*/  LDG.E.64 R14, desc[UR38][R6.64+-0x8] ;  /* 0xfffff826060e7981 */ /* 0x000ee8000c1e1b00 */
[----:B------:R-:W3:Y:S01]  /*02a0*/  LDG.E.64 R12, desc[UR38][R24.64+0x18] ;  /* 0x00001826180c7981 */ /* 0x000ee2000c1e1b00 */
[----:B--2---:R-:W-:-:S03]  /*02b0*/  DSETP.NEU.AND P4, PT, R10, R8, PT ;  /* 0x000000080a00722a */ /* 0x004fc60003f8d000 */
[----:B------:R-:W2:Y:S04]  /*02c0*/  LDG.E.64 R10, desc[UR38][R6.64] ;  /* 0x00000026060a7981 */ /* 0x000ea8000c1e1b00 */
[----:B------:R-:W2:Y:S01]  /*02d0*/  LDG.E.64 R8, desc[UR38][R24.64+0x20] ;  /* 0x0000202618087981 */ /* 0x000ea2000c1e1b00 */
[----:B---3--:R-:W-:-:S03]  /*02e0*/  DSETP.NEU.AND P5, PT, R14, R12, PT ;  /* 0x0000000c0e00722a */ /* 0x008fc60003fad000 */
[----:B------:R-:W3:Y:S04]  /*02f0*/  LDG.E.64 R12, desc[UR38][R24.64+0x38] ;  /* 0x00003826180c7981 */ /* 0x000ee8000c1e1b00 */
[----:B------:R-:W3:Y:S01]  /*0300*/  LDG.E.64 R14, desc[UR38][R6.64+0x18] ;  /* 0x00001826060e7981 */ /* 0x000ee2000c1e1b00 */
[----:B------:R-:W-:Y:S01]  /*0310*/  IADD3 R27, PT, PT, R23, 0x1, RZ ;  /* 0x00000001171b7810 */ /* 0x000fe20007ffe0ff */
[----:B------:R-:W-:-:S04]  /*0320*/  @!P2 IMAD.MOV R27, RZ, RZ, R23 ;  /* 0x000000ffff1ba224 */ /* 0x000fc800078e0217 */
[C---:B------:R-:W-:Y:S01]  /*0330*/  VIADD R23, R27.reuse, 0x1 ;  /* 0x000000011b177836 */ /* 0x040fe20000000000 */
[----:B------:R-:W-:Y:S01]  /*0340*/  @!P3 IADD3 R23, PT, PT, R27, RZ, RZ ;  /* 0x000000ff1b17b210 */ /* 0x000fe20007ffe0ff */
[----:B--2---:R-:W-:Y:S01]  /*0350*/  DSETP.NEU.AND P1, PT, R10, R8, PT ;  /* 0x000000080a00722a */ /* 0x004fe20003f2d000 */
[----:B------:R0:W2:Y:S04]  /*0360*/  LDG.E.64 R8, desc[UR38][R6.64+0x10] ;  /* 0x0000102606087981 */ /* 0x0000a8000c1e1b00 */
[----:B------:R-:W2:Y:S01]  /*0370*/  LDG.E.64 R10, desc[UR38][R24.64+0x30] ;  /* 0x00003026180a7981 */ /* 0x000ea2000c1e1b00 */
[----:B------:R-:W-:Y:S02]  /*0380*/  VIADD R27, R23, 0x1 ;  /* 0x00000001171b7836 */ /* 0x000fe40000000000 */
[----:B------:R-:W-:Y:S01]  /*0390*/  @!P4 IMAD.MOV R27, RZ, RZ, R23 ;  /* 0x000000ffff1bc224 */ /* 0x000fe200078e0217 */
[----:B----4-:R-:W-:-:S04]  /*03a0*/  DSETP.NEU.AND P2, PT, R20, R16, PT ;  /* 0x000000101400722a */ /* 0x010fc80003f4d000 */
[----:B------:R-:W-:Y:S01]  /*03b0*/  IADD3 R23, PT, PT, R27, 0x1, RZ ;  /* 0x000000011b177810 */ /* 0x000fe20007ffe0ff */
[----:B------:R-:W-:-:S04]  /*03c0*/  @!P5 IMAD.MOV R23, RZ, RZ, R27 ;  /* 0x000000ffff17d224 */ /* 0x000fc800078e021b */
[C---:B------:R-:W-:Y:S01]  /*03d0*/  VIADD R16, R23.reuse, 0x1 ;  /* 0x0000000117107836 */ /* 0x040fe20000000000 */
[----:B------:R-:W-:Y:S02]  /*03e0*/  @!P1 IADD3 R16, PT, PT, R23, RZ, RZ ;  /* 0x000000ff17109210 */ /* 0x000fe40007ffe0ff */
[----:B------:R-:W-:Y:S02]  /*03f0*/  IADD3 R26, PT, PT, R26, 0x8, RZ ;  /* 0x000000081a1a7810 */ /* 0x000fe40007ffe0ff */
[----:B0-----:R-:W-:Y:S02]  /*0400*/  IADD3 R6, P3, PT, R6, 0x40, RZ ;  /* 0x0000004006067810 */ /* 0x001fe40007f7e0ff */
[----:B------:R-:W-:-:S03]  /*0410*/  IADD3 R22, PT, PT, R22, 0x8, RZ ;  /* 0x0000000816167810 */ /* 0x000fc60007ffe0ff */
[----:B------:R-:W-:Y:S01]  /*0420*/  IMAD.X R7, RZ, RZ, R7, P3 ;  /* 0x000000ffff077224 */ /* 0x000fe200018e0607 */
[----:B--2---:R-:W-:Y:S01]  /*0430*/  DSETP.NEU.AND P1, PT, R8, R10, PT ;  /* 0x0000000a0800722a */ /* 0x004fe20003f2d000 */
[----:B------:R-:W-:Y:S02]  /*0440*/  VIADD R8, R16, 0x1 ;  /* 0x0000000110087836 */ /* 0x000fe40000000000 */
[----:B------:R-:W-:Y:S01]  /*0450*/  @!P2 IMAD.MOV R8, RZ, RZ, R16 ;  /* 0x000000ffff08a224 */ /* 0x000fe200078e0210 */
[----:B---3--:R-:W-:-:S04]  /*0460*/  DSETP.NEU.AND P2, PT, R14, R12, PT ;  /* 0x0000000c0e00722a */ /* 0x008fc80003f4d000 */
[----:B------:R-:W-:-:S06]  /*0470*/  IADD3 R9, PT, PT, R8, 0x1, RZ ;  /* 0x0000000108097810 */ /* 0x000fcc0007ffe0ff */
[----:B------:R-:W-:Y:S01]  /*0480*/  @!P1 IMAD.MOV R9, RZ, RZ, R8 ;  /* 0x000000ffff099224 */ /* 0x000fe200078e0208 */
[----:B------:R-:W-:-:S03]  /*0490*/  ISETP.NE.AND P1, PT, R26, RZ, PT ;  /* 0x000000ff1a00720c */ /* 0x000fc60003f25270 */
[C---:B------:R-:W-:Y:S01]  /*04a0*/  VIADD R23, R9.reuse, 0x1 ;  /* 0x0000000109177836 */ /* 0x040fe20000000000 */
[----:B------:R-:W-:-:S09]  /*04b0*/  @!P2 IADD3 R23, PT, PT, R9, RZ, RZ ;  /* 0x000000ff0917a210 */ /* 0x000fd20007ffe0ff */
[----:B------:R-:W-:Y:S05]  /*04c0*/  @P1 BRA `(.L_x_919) ;  /* 0xfffffffc00401947 */ /* 0x000fea000383ffff */
.L_x_918:
[----:B------:R-:W-:Y:S01]  /*04d0*/  LOP3.LUT P1, R6, R5, 0x7, RZ, 0xc0, !PT ;  /* 0x0000000705067812 */ /* 0x000fe2000782c0ff */
[----:B------:R-:W-:-:S12]  /*04e0*/  IMAD.X R22, RZ, RZ, UR4, P0 ;  /* 0x00000004ff167e24 */ /* 0x000fd800080e06ff */
[----:B------:R-:W-:Y:S05]  /*04f0*/  @!P1 BRA `(.L_x_920) ;  /* 0x00000004001c9947 */ /* 0x000fea0003800000 */
[----:B------:R-:W-:-:S13]  /*0500*/  ISETP.GE.U32.AND P0, PT, R6, 0x4, PT ;  /* 0x000000040600780c */ /* 0x000fda0003f06070 */
[----:B------:R-:W-:Y:S05]  /*0510*/  @!P0 BRA `(.L_x_921) ;  /* 0x00000000006c8947 */ /* 0x000fea0003800000 */
[----:B------:R-:W0:Y:S01]  /*0520*/  LDC.64 R6, c[0x0][0x3a8] ;  /* 0x0000ea00ff067b82 */ /* 0x000e220000000a00 */
[----:B------:R-:W-:Y:S01]  /*0530*/  IADD3 R9, PT, PT, R19, R28, RZ ;  /* 0x0000001c13097210 */ /* 0x000fe20007ffe0ff */
[----:B------:R-:W-:-:S06]  /*0540*/  IMAD.IADD R11, R18, 0x1, R28 ;  /* 0x00000001120b7824 */ /* 0x000fcc00078e021c */
[----:B------:R-:W1:Y:S01]  /*0550*/  LDC.64 R24, c[0x0][0x380] ;  /* 0x0000e000ff187b82 */ /* 0x000e620000000a00 */
[----:B0-----:R-:W-:-:S05]  /*0560*/  IMAD.WIDE R6, R9, 0x8, R6 ;  /* 0x0000000809067825 */ /* 0x001fca00078e0206 */
[----:B------:R-:W2:Y:S01]  /*0570*/  LDG.E.64 R16, desc[UR38][R6.64] ;  /* 0x0000002606107981 */ /* 0x000ea2000c1e1b00 */
[----:B-1----:R-:W-:-:S03]  /*0580*/  IMAD.WIDE R24, R11, 0x8, R24 ;  /* 0x000000080b187825 */ /* 0x002fc600078e0218 */
[----:B------:R-:W3:Y:S04]  /*0590*/  LDG.E.64 R12, desc[UR38][R6.64+0x8] ;  /* 0x00000826060c7981 */ /* 0x000ee8000c1e1b00 */
[----:B------:R-:W2:Y:S04]  /*05a0*/  LDG.E.64 R20, desc[UR38][R24.64] ;  /* 0x0000002618147981 */ /* 0x000ea8000c1e1b00 */
[----:B------:R-:W3:Y:S04]  /*05b0*/  LDG.E.64 R14, desc[UR38][R24.64+0x8] ;  /* 0x00000826180e7981 */ /* 0x000ee8000c1e1b00 */
[----:B------:R-:W4:Y:S04]  /*05c0*/  LDG.E.64 R8, desc[UR38][R6.64+0x10] ;  /* 0x0000102606087981 */ /* 0x000f28000c1e1b00 */
[----:B------:R-:W4:Y:S04]  /*05d0*/  LDG.E.64 R10, desc[UR38][R24.64+0x10] ;  /* 0x00001026180a7981 */ /* 0x000f28000c1e1b00 */
[----:B------:R-:W4:Y:S04]  /*05e0*/  LDG.E.64 R26, desc[UR38][R24.64+0x18] ;  /* 0x00001826181a7981 */ /* 0x000f28000c1e1b00 */
[----:B------:R-:W4:Y:S01]  /*05f0*/  LDG.E.64 R6, desc[UR38][R6.64+0x18] ;  /* 0x0000182606067981 */ /* 0x000f22000c1e1b00 */
[----:B------:R-:W-:Y:S01]  /*0600*/  IADD3 R28, PT, PT, R28, 0x4, RZ ;  /* 0x000000041c1c7810 */ /* 0x000fe20007ffe0ff */
[----:B--2---:R-:W-:-:S02]  /*0610*/  DSETP.NEU.AND P0, PT, R16, R20, PT ;  /* 0x000000141000722a */ /* 0x004fc40003f0d000 */
[----:B---3--:R-:W-:Y:S01]  /*0620*/  DSETP.NEU.AND P1, PT, R12, R14, PT ;  /* 0x0000000e0c00722a */ /* 0x008fe20003f2d000 */
[----:B------:R-:W-:-:S11]  /*0630*/  IADD3 R12, PT, PT, R23, 0x1, RZ ;  /* 0x00000001170c7810 */ /* 0x000fd60007ffe0ff */
[----:B------:R-:W-:Y:S01]  /*0640*/  @!P0 IMAD.MOV R12, RZ, RZ, R23 ;  /* 0x000000ffff0c8224 */ /* 0x000fe200078e0217 */
[----:B----4-:R-:W-:-:S04]  /*0650*/  DSETP.NEU.AND P0, PT, R8, R10, PT ;  /* 0x0000000a0800722a */ /* 0x010fc80003f0d000 */
[----:B------:R-:W-:Y:S01]  /*0660*/  IADD3 R8, PT, PT, R12, 0x1, RZ ;  /* 0x000000010c087810 */ /* 0x000fe20007ffe0ff */
[----:B------:R-:W-:Y:S01]  /*0670*/  @!P1 IMAD.MOV R8, RZ, RZ, R12 ;  /* 0x000000ffff089224 */ /* 0x000fe200078e020c */
[----:B------:R-:W-:-:S04]  /*0680*/  DSETP.NEU.AND P1, PT, R6, R26, PT ;  /* 0x0000001a0600722a */ /* 0x000fc80003f2d000 */
[----:B------:R-:W-:-:S04]  /*0690*/  IADD3 R9, PT, PT, R8, 0x1, RZ ;  /* 0x0000000108097810 */ /* 0x000fc80007ffe0ff */
[----:B------:R-:W-:-:S05]  /*06a0*/  @!P0 IMAD.MOV R9, RZ, RZ, R8 ;  /* 0x000000ffff098224 */ /* 0x000fca00078e0208 */
[----:B------:R-:W-:Y:S01]  /*06b0*/  IADD3 R23, PT, PT, R9, 0x1, RZ ;  /* 0x0000000109177810 */ /* 0x000fe20007ffe0ff */
[----:B------:R-:W-:-:S07]  /*06c0*/  @!P1 IMAD.MOV R23, RZ, RZ, R9 ;  /* 0x000000ffff179224 */ /* 0x000fce00078e0209 */
.L_x_921:
[----:B------:R-:W-:-:S13]  /*06d0*/  LOP3.LUT P0, R6, R5, 0x3, RZ, 0xc0, !PT ;  /* 0x0000000305067812 */ /* 0x000fda000780c0ff */
[----:B------:R-:W-:Y:S05]  /*06e0*/  @!P0 BRA `(.L_x_920) ;  /* 0x0000000000a08947 */ /* 0x000fea0003800000 */
[----:B------:R-:W-:Y:S02]  /*06f0*/  ISETP.NE.AND P3, PT, R6, 0x1, PT ;  /* 0x000000010600780c */ /* 0x000fe40003f65270 */
[----:B------:R-:W-:-:S04]  /*0700*/  LOP3.LUT R5, R5, 0x1, RZ, 0xc0, !PT ;  /* 0x0000000105057812 */ /* 0x000fc800078ec0ff */
[----:B------:R-:W-:-:S07]  /*0710*/  ISETP.NE.U32.AND P2, PT, R5, 0x1, PT ;  /* 0x000000010500780c */ /* 0x000fce0003f45070 */
[----:B------:R-:W0:Y:S01]  /*0720*/  @P3 LDC.64 R20, c[0x0][0x380] ;  /* 0x0000e000ff143b82 */ /* 0x000e220000000a00 */
[----:B------:R-:W-:Y:S01]  /*0730*/  @P3 IADD3 R7, PT, PT, R18, R28, RZ ;  /* 0x0000001c12073210 */ /* 0x000fe20007ffe0ff */
[----:B------:R-:W-:-:S06]  /*0740*/  @P3 IMAD.IADD R5, R19, 0x1, R28 ;  /* 0x0000000113053824 */ /* 0x000fcc00078e021c */
[----:B------:R-:W1:Y:S08]  /*0750*/  @P3 LDC.64 R24, c[0x0][0x3a8] ;  /* 0x0000ea00ff183b82 */ /* 0x000e700000000a00 */
[----:B------:R-:W2:Y:S01]  /*0760*/  @!P2 LDC.64 R8, c[0x0][0x3a8] ;  /* 0x0000ea00ff08ab82 */ /* 0x000ea20000000a00 */
[----:B0-----:R-:W-:-:S07]  /*0770*/  @P3 IMAD.WIDE R20, R7, 0x8, R20 ;  /* 0x0000000807143825 */ /* 0x001fce00078e0214 */
[----:B------:R-:W0:Y:S01]  /*0780*/  @!P2 LDC.64 R6, c[0x0][0x380] ;  /* 0x0000e000ff06ab82 */ /* 0x000e220000000a00 */
[----:B------:R-:W3:Y:S01]  /*0790*/  @P3 LDG.E.64 R10, desc[UR38][R20.64] ;  /* 0x00000026140a3981 */ /* 0x000ee2000c1e1b00 */
[----:B-1----:R-:W-:-:S03]  /*07a0*/  @P3 IMAD.WIDE R24, R5, 0x8, R24 ;  /* 0x0000000805183825 */ /* 0x002fc600078e0218 */
[----:B------:R-:W4:Y:S04]  /*07b0*/  @P3 LDG.E.64 R14, desc[UR38][R20.64+0x8] ;  /* 0x00000826140e3981 */ /* 0x000f28000c1e1b00 */
[----:B------:R-:W3:Y:S01]  /*07c0*/  @P3 LDG.E.64 R16, desc[UR38][R24.64] ;  /* 0x0000002618103981 */ /* 0x000ee2000c1e1b00 */
[----:B------:R-:W-:-:S03]  /*07d0*/  @P3 VIADD R28, R28, 0x2 ;  /* 0x000000021c1c3836 */ /* 0x000fc60000000000 */
[----:B------:R-:W4:Y:S02]  /*07e0*/  @P3 LDG.E.64 R12, desc[UR38][R24.64+0x8] ;  /* 0x00000826180c3981 */ /* 0x000f24000c1e1b00 */
[----:B------:R-:W-:Y:S01]  /*07f0*/  @!P2 IADD3 R27, PT, PT, R19, R28, RZ ;  /* 0x0000001c131ba210 */ /* 0x000fe20007ffe0ff */
[----:B------:R-:W-:-:S04]  /*0800*/  @!P2 IMAD.IADD R5, R18, 0x1, R28 ;  /* 0x000000011205a824 */ /* 0x000fc800078e021c */
[----:B--2---:R-:W-:-:S04]  /*0810*/  @!P2 IMAD.WIDE R26, R27, 0x8, R8 ;  /* 0x000000081b1aa825 */ /* 0x004fc800078e0208 */
[----:B0-----:R-:W-:Y:S02]  /*0820*/  @!P2 IMAD.WIDE R8, R5, 0x8, R6 ;  /* 0x000000080508a825 */ /* 0x001fe400078e0206 */
[----:B------:R-:W2:Y:S04]  /*0830*/  @!P2 LDG.E.64 R6, desc[UR38][R26.64] ;  /* 0x000000261a06a981 */ /* 0x000ea8000c1e1b00 */
[----:B------:R-:W2:Y:S01]  /*0840*/  @!P2 LDG.E.64 R8, desc[UR38][R8.64] ;  /* 0x000000260808a981 */ /* 0x000ea2000c1e1b00 */
[----:B------:R-:W-:Y:S02]  /*0850*/  PLOP3.LUT P0, PT, PT, PT, PT, 0x80, 0x8 ;  /* 0x000000000008781c */ /* 0x000fe40003f0f070 */
[----:B------:R-:W-:Y:S01]  /*0860*/  @P3 IADD3 R5, PT, PT, R23, 0x1, RZ ;  /* 0x0000000117053810 */ /* 0x000fe20007ffe0ff */
[----:B---3--:R-:W-:-:S06]  /*0870*/  @P3 DSETP.NEU.AND P1, PT, R16, R10, PT ;  /* 0x0000000a1000322a */ /* 0x008fcc0003f2d000 */
[----:B------:R-:W-:Y:S01]  /*0880*/  @P3 PLOP3.LUT P0, PT, P1, PT, PT, 0x80, 0x8 ;  /* 0x000000000008381c */ /* 0x000fe20000f0f070 */
[----:B----4-:R-:W-:Y:S01]  /*0890*/  @P3 DSETP.NEU.AND P4, PT, R12, R14, PT ;  /* 0x0000000e0c00322a */ /* 0x010fe20003f8d000 */
[----:B------:R-:W-:-:S05]  /*08a0*/  PLOP3.LUT P1, PT, PT, PT, PT, 0x80, 0x8 ;  /* 0x000000000008781c */ /* 0x000fca0003f2f070 */
[----:B------:R-:W-:-:S06]  /*08b0*/  @P3 PLOP3.LUT P1, PT, P4, PT, PT, 0x80, 0x8 ;  /* 0x000000000008381c */ /* 0x000fcc000272f070 */
[----:B------:R-:W-:Y:S01]  /*08c0*/  @!P0 IMAD.MOV R5, RZ, RZ, R23 ;  /* 0x000000ffff058224 */ /* 0x000fe200078e0217 */
[----:B--2---:R-:W-:Y:S01]  /*08d0*/  @!P2 DSETP.NEU.AND P4, PT, R6, R8, PT ;  /* 0x000000080600a22a */ /* 0x004fe20003f8d000 */
[----:B------:R-:W-:-:S03]  /*08e0*/  PLOP3.LUT P0, PT, PT, PT, PT, 0x80, 0x8 ;  /* 0x000000000008781c */ /* 0x000fc60003f0f070 */
[----:B------:R-:W-:Y:S02]  /*08f0*/  @P3 MOV R10, R5 ;  /* 0x00000005000a3202 */ /* 0x000fe40000000f00 */
[----:B------:R-:W-:-:S03]  /*0900*/  @!P2 PLOP3.LUT P0, PT, P4, PT, PT, 0x80, 0x8 ;  /* 0x000000000008a81c */ /* 0x000fc6000270f070 */
[C---:B------:R-:W-:Y:S01]  /*0910*/  @P3 VIADD R5, R10.reuse, 0x1 ;  /* 0x000000010a053836 */ /* 0x040fe20000000000 */
[----:B------:R-:W-:-:S04]  /*0920*/  @!P1 IADD3 R5, PT, PT, R10, RZ, RZ ;  /* 0x000000ff0a059210 */ /* 0x000fc80007ffe0ff */
[----:B------:R-:W-:-:S05]  /*0930*/  @P3 PRMT R23, R5, 0x7610, R23 ;  /* 0x0000761005173816 */ /* 0x000fca0000000017 */
[C---:B------:R-:W-:Y:S01]  /*0940*/  @!P2 VIADD R5, R23.reuse, 0x1 ;  /* 0x000000011705a836 */ /* 0x040fe20000000000 */
[----:B------:R-:W-:-:S04]  /*0950*/  @!P0 IADD3 R5, PT, PT, R23, RZ, RZ ;  /* 0x000000ff17058210 */ /* 0x000fc80007ffe0ff */
[----:B------:R-:W-:-:S07]  /*0960*/  @!P2 PRMT R23, R5, 0x7610, R23 ;  /* 0x000076100517a816 */ /* 0x000fce0000000017 */
.L_x_920:
[----:B------:R-:W-:-:S04]  /*0970*/  PRMT R5, R23, 0x9910, RZ ;  /* 0x0000991017057816 */ /* 0x000fc800000000ff */
[----:B------:R-:W-:-:S13]  /*0980*/  ISETP.NE.AND P0, PT, R5, RZ, PT ;  /* 0x000000ff0500720c */ /* 0x000fda0003f05270 */
[----:B------:R-:W-:Y:S05]  /*0990*/  @!P0 EXIT ;  /* 0x000000000000894d */ /* 0x000fea0003800000 */
[----:B------:R-:W0:Y:S01]  /*09a0*/  LDC.64 R26, c[0x0][0x390] ;  /* 0x0000e400ff1a7b82 */ /* 0x000e220000000a00 */
[----:B-----5:R-:W-:Y:S01]  /*09b0*/  ISETP.GE.AND P0, PT, R3, 0x1, PT ;  /* 0x000000010300780c */ /* 0x020fe20003f06270 */
[----:B------:R-:W-:Y:S01]  /*09c0*/  IMAD R9, R4, R3, RZ ;  /* 0x0000000304097224 */ /* 0x000fe200078e02ff */
[----:B------:R-:W-:Y:S03]  /*09d0*/  BSSY.RECONVERGENT B8, `(.L_x_922) ;  /* 0x00000be000087945 */ /* 0x000fe60003800200 */
[----:B------:R-:W-:-:S04]  /*09e0*/  IMAD R19, R0, R9, RZ ;  /* 0x0000000900137224 */ /* 0x000fc800078e02ff */
[----:B0-----:R-:W-:-:S04]  /*09f0*/  IMAD.WIDE R26, R19, 0x8, R26 ;  /* 0x00000008131a7825 */ /* 0x001fc800078e021a */
[----:B------:R-:W-:Y:S05]  /*0a00*/  @!P0 BRA `(.L_x_923) ;  /* 0x0000000800e88947 */ /* 0x000fea0003800000 */
[----:B------:R-:W0:Y:S01]  /*0a10*/  LDC.64 R4, c[0x0][0x3c0] ;  /* 0x0000f000ff047b82 */ /* 0x000e220000000a00 */
[----:B------:R-:W-:Y:S01]  /*0a20*/  HFMA2 R15, -RZ, RZ, 0, 0 ;  /* 0x00000000ff0f7431 */ /* 0x000fe200000001ff */
[----:B------:R-:W-:Y:S01]  /*0a30*/  BSSY.RECONVERGENT B7, `(.L_x_924) ;  /* 0x0000080000077945 */ /* 0x000fe20003800200 */
[----:B------:R-:W-:Y:S01]  /*0a40*/  IMAD.MOV.U32 R8, RZ, RZ, RZ ;  /* 0x000000ffff087224 */ /* 0x000fe200078e00ff */
[----:B------:R-:W1:Y:S06]  /*0a50*/  LDCU.64 UR36, c[0x0][0x3b0] ;  /* 0x00007600ff2477ac */ /* 0x000e6c0008000a00 */
.L_x_929:
[----:B0-----:R-:W-:-:S06]  /*0a60*/  IMAD.WIDE.U32 R6, R15, 0x4, R4 ;  /* 0x000000040f067825 */ /* 0x001fcc00078e0004 */
[----:B------:R-:W2:Y:S01]  /*0a70*/  LDG.E R6, desc[UR38][R6.64] ;  /* 0x0000002606067981 */ /* 0x000ea2000c1e1900 */
[----:B------:R-:W-:Y:S01]  /*0a80*/  BSSY.RELIABLE B6, `(.L_x_925) ;  /* 0x000001e000067945 */ /* 0x000fe20003800100 */
[----:B--2---:R-:W-:-:S13]  /*0a90*/  ISETP.NE.AND P0, PT, R6, RZ, PT ;  /* 0x000000ff0600720c */ /* 0x004fda0003f05270 */
[----:B------:R-:W-:Y:S05]  /*0aa0*/  @P0 BRA `(.L_x_926) ;  /* 0x0000000000380947 */ /* 0x000fea0003800000 */
[----:B-1----:R-:W-:Y:S01]  /*0ab0*/  MOV R25, UR37 ;  /* 0x0000002500197c02 */ /* 0x002fe20008000f00 */
[----:B------:R-:W-:Y:S02]  /*0ac0*/  IMAD.U32 R24, RZ, RZ, UR36 ;  /* 0x00000024ff187e24 */ /* 0x000fe4000f8e00ff */
[----:B------:R-:W-:Y:S02]  /*0ad0*/  IMAD R7, R3, R0, RZ ;  /* 0x0000000003077224 */ /* 0x000fe400078e02ff */
[----:B------:R-:W-:-:S04]  /*0ae0*/  IMAD.WIDE.U32 R12, R15, 0x8, R26 ;  /* 0x000000080f0c7825 */ /* 0x000fc800078e001a */
[----:B------:R-:W-:Y:S02]  /*0af0*/  IMAD.WIDE R6, R7, 0x8, R24 ;  /* 0x0000000807067825 */ /* 0x000fe400078e0218 */
[----:B------:R-:W2:Y:S02]  /*0b00*/  LDG.E.64 R12, desc[UR38][R12.64] ;  /* 0x000000260c0c7981 */ /* 0x000ea4000c1e1b00 */
[----:B------:R-:W-:-:S06]  /*0b10*/  IMAD.WIDE.U32 R10, R15, 0x8, R6 ;  /* 0x000000080f0a7825 */ /* 0x000fcc00078e0006 */
[----:B------:R-:W2:Y:S02]  /*0b20*/  LDG.E.64 R10, desc[UR38][R10.64] ;  /* 0x000000260a0a7981 */ /* 0x000ea4000c1e1b00 */
[----:B--2---:R-:W-:-:S14]  /*0b30*/  DSETP.GT.AND P0, PT, R10, R12, PT ;  /* 0x0000000c0a00722a */ /* 0x004fdc0003f04000 */
[----:B------:R-:W-:Y:S05]  /*0b40*/  @P0 BREAK.RELIABLE B6 ;  /* 0x0000000000060942 */ /* 0x000fea0003800100 */
[----:B------:R-:W-:Y:S05]  /*0b50*/  @P0 BRA `(.L_x_927) ;  /* 0x0000000400b40947 */ /* 0x000fea0003800000 */
[----:B------:R-:W-:-:S06]  /*0b60*/  DSETP.GT.AND P0, PT, R12, R10, PT ;  /* 0x0000000a0c00722a */ /* 0x000fcc0003f04000 */
[----:B------:R-:W-:Y:S01]  /*0b70*/  SEL R8, R8, 0x1, !P0 ;  /* 0x0000000108087807 */ /* 0x000fe20004000000 */
[----:B------:R-:W-:Y:S07]  /*0b80*/  BRA `(.L_x_928) ;  /* 0x0000000000347947 */ /* 0x000fee0003800000 */
.L_x_926:
        /* <DEDUP_REMOVED lines=8> */
[----:B--2---:R-:W-:-:S14]  /*0c10*/  DSETP.GEU.AND P0, PT, R12, R10, PT ;  /* 0x0000000a0c00722a */ /* 0x004fdc0003f0e000 */
[----:B------:R-:W-:Y:S05]  /*0c20*/  @!P0 BREAK.RELIABLE B6 ;  /* 0x0000000000068942 */ /* 0x000fea0003800100 */
[----:B------:R-:W-:Y:S05]  /*0c30*/  @!P0 BRA `(.L_x_927) ;  /* 0x00000004007c8947 */ /* 0x000fea0003800000 */
[----:B------:R-:W-:-:S06]  /*0c40*/  DSETP.GT.AND P0, PT, R12, R10, PT ;  /* 0x0000000a0c00722a */ /* 0x000fcc0003f04000 */
[----:B------:R-:W-:-:S08]  /*0c50*/  SEL R8, R8, 0x1, !P0 ;  /* 0x0000000108087807 */ /* 0x000fd00004000000 */
.L_x_928:
[----:B------:R-:W-:Y:S05]  /*0c60*/  BSYNC.RELIABLE B6 ;  /* 0x0000000000067941 */ /* 0x000fea0003800100 */
.L_x_925:
[----:B------:R-:W-:-:S05]  /*0c70*/  VIADD R15, R15, 0x1 ;  /* 0x000000010f0f7836 */ /* 0x000fca0000000000 */
[----:B------:R-:W-:-:S13]  /*0c80*/  ISETP.NE.AND P0, PT, R15, R3, PT ;  /* 0x000000030f00720c */ /* 0x000fda0003f05270 */
[----:B------:R-:W-:Y:S05]  /*0c90*/  @P0 BRA `(.L_x_929) ;  /* 0xfffffffc00700947 */ /* 0x000fea000383ffff */
[----:B------:R-:W-:-:S13]  /*0ca0*/  ISETP.NE.AND P0, PT, R8, RZ, PT ;  /* 0x000000ff0800720c */ /* 0x000fda0003f05270 */
[----:B------:R-:W-:Y:S05]  /*0cb0*/  @!P0 BRA `(.L_x_927) ;  /* 0x00000004005c8947 */ /* 0x000fea0003800000 */
[----:B------:R-:W0:Y:S01]  /*0cc0*/  LDC.64 R16, c[0x0][0x390] ;  /* 0x0000e400ff107b82 */ /* 0x000e220000000a00 */
[----:B------:R-:W-:Y:S01]  /*0cd0*/  SHF.L.U32 R3, R0, 0x1, RZ ;  /* 0x0000000100037819 */ /* 0x000fe200000006ff */
[----:B------:R-:W-:Y:S01]  /*0ce0*/  IMAD.SHL.U32 R9, R9, 0x4, RZ ;  /* 0x0000000409097824 */ /* 0x000fe200078e00ff */
[----:B------:R-:W2:Y:S01]  /*0cf0*/  LDG.E.64 R10, desc[UR38][R26.64] ;  /* 0x000000261a0a7981 */ /* 0x000ea2000c1e1b00 */
[----:B------:R-:W1:Y:S02]  /*0d00*/  LDCU.64 UR4, c[0x4][0x1b8] ;  /* 0x01003700ff0477ac */ /* 0x000e640008000a00 */
[----:B------:R-:W-:Y:S01]  /*0d10*/  IMAD.WIDE.U32 R24, R3, 0x8, R24 ;  /* 0x0000000803187825 */ /* 0x000fe200078e0018 */
[----:B------:R-:W3:Y:S04]  /*0d20*/  LDG.E.64 R28, desc[UR38][R26.64+0x8] ;  /* 0x000008261a1c7981 */ /* 0x000ee8000c1e1b00 */
[----:B------:R-:W4:Y:S01]  /*0d30*/  LDG.E.64 R20, desc[UR38][R24.64] ;  /* 0x0000002618147981 */ /* 0x000f22000c1e1b00 */
[----:B0-----:R-:W-:-:S03]  /*0d40*/  IMAD.WIDE R16, R9, 0x8, R16 ;  /* 0x0000000809107825 */ /* 0x001fc600078e0210 */
[----:B------:R-:W2:Y:S04]  /*0d50*/  LDG.E.64 R8, desc[UR38][R24.64+0x8] ;  /* 0x0000082618087981 */ /* 0x000ea8000c1e1b00 */
[----:B------:R-:W5:Y:S04]  /*0d60*/  LDG.E.64 R12, desc[UR38][R16.64] ;  /* 0x00000026100c7981 */ /* 0x000f68000c1e1b00 */
[----:B------:R-:W5:Y:S01]  /*0d70*/  LDG.E.64 R14, desc[UR38][R16.64+0x8] ;  /* 0x00000826100e7981 */ /* 0x000f62000c1e1b00 */
[----:B------:R-:W-:-:S03]  /*0d80*/  MOV R3, 0x1e8 ;  /* 0x000001e800037802 */ /* 0x000fc60000000f00 */
[----:B------:R-:W-:Y:S04]  /*0d90*/  STL [R1], R0 ;  /* 0x0000000001007387 */ /* 0x000fe80000100800 */
[----:B------:R-:W-:Y:S01]  /*0da0*/  STL.64 [R1+0x28], R18 ;  /* 0x0000281201007387 */ /* 0x000fe20000100a00 */
[----:B-1----:R-:W-:Y:S01]  /*0db0*/  MOV R4, UR4 ;  /* 0x0000000400047c02 */ /* 0x002fe20008000f00 */
[----:B------:R-:W-:Y:S01]  /*0dc0*/  IMAD.U32 R5, RZ, RZ, UR5 ;  /* 0x00000005ff057e24 */ /* 0x000fe2000f8e00ff */
[----:B------:R-:W-:Y:S01]  /*0dd0*/  MOV R6, R2 ;  /* 0x0000000200067202 */ /* 0x000fe20000000f00 */
[----:B------:R-:W-:Y:S01]  /*0de0*/  IMAD.MOV.U32 R7, RZ, RZ, R22 ;  /* 0x000000ffff077224 */ /* 0x000fe200078e0016 */
[----:B---3--:R-:W-:Y:S04]  /*0df0*/  STL.64 [R1+0x20], R28 ;  /* 0x0000201c01007387 */ /* 0x008fe80000100a00 */
[----:B----4-:R-:W-:Y:S04]  /*0e00*/  STL.64 [R1+0x8], R20 ;  /* 0x0000081401007387 */ /* 0x010fe80000100a00 */
[----:B--2---:R0:W-:Y:S04]  /*0e10*/  STL.128 [R1+0x10], R8 ;  /* 0x0000100801007387 */ /* 0x0041e80000100c00 */
[----:B-----5:R1:W-:Y:S01]  /*0e20*/  STL.128 [R1+0x30], R12 ;  /* 0x0000300c01007387 */ /* 0x0203e20000100c00 */
[----:B0-----:R1:W0:Y:S02]  /*0e30*/  LDC.64 R8, c[0x4][R3] ;  /* 0x0100000003087b82 */ /* 0x0012240000000a00 */
[----:B------:R-:W-:-:S07]  /*0e40*/  LEPC R20, `(.L_x_930) ;  /* 0x000000001014794e */ /* 0x000fce0000000000 */
[----:B01----:R-:W-:Y:S05]  /*0e50*/  CALL.ABS.NOINC R8 ;  /* 0x0000000008007343 */ /* 0x003fea0003c00000 */
.L_x_930:
[----:B------:R-:W0:Y:S02]  /*0e60*/  LDC.64 R8, c[0x0][0x3a0] ;  /* 0x0000e800ff087b82 */ /* 0x000e240000000a00 */
[----:B0-----:R-:W2:Y:S01]  /*0e70*/  LDG.E R3, desc[UR38][R8.64] ;  /* 0x0000002608037981 */ /* 0x001ea2000c1e1900 */
[----:B------:R-:W0:Y:S01]  /*0e80*/  S2R R0, SR_TID.X ;  /* 0x0000000000007919 */ /* 0x000e220000002100 */
[----:B--2---:R-:W-:-:S13]  /*0e90*/  ISETP.GE.AND P0, PT, R3, 0x1, PT ;  /* 0x000000010300780c */ /* 0x004fda0003f06270 */
[----:B0-----:R-:W-:Y:S05]  /*0ea0*/  @!P0 BRA `(.L_x_931) ;  /* 0x00000000003c8947 */ /* 0x001fea0003800000 */
[----:B------:R-:W0:Y:S01]  /*0eb0*/  LDC.64 R6, c[0x0][0x380] ;  /* 0x0000e000ff067b82 */ /* 0x000e220000000a00 */
[----:B------:R-:W-:Y:S01]  /*0ec0*/  HFMA2 R14, -RZ, RZ, 0, 0 ;  /* 0x00000000ff0e7431 */ /* 0x000fe200000001ff */
[----:B------:R-:W-:Y:S06]  /*0ed0*/  BSSY.RECONVERGENT B0, `(.L_x_931) ;  /* 0x000000c000007945 */ /* 0x000fec0003800200 */
[----:B------:R-:W1:Y:S02]  /*0ee0*/  LDC.64 R4, c[0x0][0x3a8] ;  /* 0x0000ea00ff047b82 */ /* 0x000e640000000a00 */
.L_x_932:
[----:B------:R-:W-:-:S04]  /*0ef0*/  IMAD R11, R0, R3, R14 ;  /* 0x00000003000b7224 */ /* 0x000fc800078e020e */
[----:B-1----:R-:W-:-:S06]  /*0f00*/  IMAD.WIDE R10, R11, 0x8, R4 ;  /* 0x000000080b0a7825 */ /* 0x002fcc00078e0204 */
[----:B------:R-:W2:Y:S01]  /*0f10*/  LDG.E.64 R10, desc[UR38][R10.64] ;  /* 0x000000260a0a7981 */ /* 0x000ea2000c1e1b00 */
[----:B------:R-:W-:-:S04]  /*0f20*/  IMAD.IADD R13, R18, 0x1, R14 ;  /* 0x00000001120d7824 */ /* 0x000fc800078e020e */
[----:B0-----:R-:W-:-:S05]  /*0f30*/  IMAD.WIDE R12, R13, 0x8, R6 ;  /* 0x000000080d0c7825 */ /* 0x001fca00078e0206 */
[----:B--2---:R2:W-:Y:S04]  /*0f40*/  STG.E.64 desc[UR38][R12.64], R10 ;  /* 0x0000000a0c007986 */ /* 0x0045e8000c101b26 */
[----:B------:R-:W3:Y:S01]  /*0f50*/  LDG.E R3, desc[UR38][R8.64] ;  /* 0x0000002608037981 */ /* 0x000ee2000c1e1900 */
[----:B------:R-:W-:-:S04]  /*0f60*/  IADD3 R14, PT, PT, R14, 0x1, RZ ;  /* 0x000000010e0e7810 */ /* 0x000fc80007ffe0ff */
[----:B---3--:R-:W-:-:S13]  /*0f70*/  ISETP.GE.AND P0, PT, R14, R3, PT ;  /* 0x000000030e00720c */ /* 0x008fda0003f06270 */
[----:B--2---:R-:W-:Y:S05]  /*0f80*/  @!P0 BRA `(.L_x_932) ;  /* 0xfffffffc00d88947 */ /* 0x004fea000383ffff */
[----:B------:R-:W-:Y:S05]  /*0f90*/  BSYNC.RECONVERGENT B0 ;  /* 0x0000000000007941 */ /* 0x000fea0003800200 */
.L_x_931:
[----:B------:R-:W0:Y:S02]  /*0fa0*/  LDC.64 R6, c[0x0][0x398] ;  /* 0x0000e600ff067b82 */ /* 0x000e240000000a00 */
[----:B0-----:R-:W2:Y:S02]  /*0fb0*/  LDG.E R3, desc[UR38][R6.64] ;  /* 0x0000002606037981 */ /* 0x001ea4000c1e1900 */
[----:B--2---:R-:W-:-:S13]  /*0fc0*/  ISETP.GE.AND P0, PT, R3, 0x1, PT ;  /* 0x000000010300780c */ /* 0x004fda0003f06270 */
[----:B------:R-:W-:Y:S05]  /*0fd0*/  @!P0 BRA `(.L_x_933) ;  /* 0x0000000000348947 */ /* 0x000fea0003800000 */
[----:B------:R-:W0:Y:S01]  /*0fe0*/  LDC.64 R4, c[0x0][0x3b0] ;  /* 0x0000ec00ff047b82 */ /* 0x000e220000000a00 */
[----:B------:R-:W-:Y:S01]  /*0ff0*/  BSSY.RECONVERGENT B0, `(.L_x_933) ;  /* 0x000000b000007945 */ /* 0x000fe20003800200 */
[----:B------:R-:W-:-:S07]  /*1000*/  IMAD.MOV.U32 R12, RZ, RZ, RZ ;  /* 0x000000ffff0c7224 */ /* 0x000fce00078e00ff */
.L_x_934:
[----:B------:R-:W-:-:S04]  /*1010*/  IMAD R9, R0, R3, R12 ;  /* 0x0000000300097224 */ /* 0x000fc800078e020c */
[----:B0-----:R-:W-:-:S06]  /*1020*/  IMAD.WIDE R8, R9, 0x8, R4 ;  /* 0x0000000809087825 */ /* 0x001fcc00078e0204 */
[----:B------:R-:W2:Y:S01]  /*1030*/  LDG.E.64 R8, desc[UR38][R8.64] ;  /* 0x0000002608087981 */ /* 0x000ea2000c1e1b00 */
[C---:B------:R-:W-:Y:S01]  /*1040*/  IMAD.WIDE.U32 R10, R12.reuse, 0x8, R26 ;  /* 0x000000080c0a7825 */ /* 0x040fe200078e001a */
[----:B------:R-:W-:-:S04]  /*1050*/  IADD3 R12, PT, PT, R12, 0x1, RZ ;  /* 0x000000010c0c7810 */ /* 0x000fc80007ffe0ff */
[----:B--2---:R1:W-:Y:S04]  /*1060*/  STG.E.64 desc[UR38][R10.64], R8 ;  /* 0x000000080a007986 */ /* 0x0043e8000c101b26 */
[----:B------:R-:W2:Y:S02]  /*1070*/  LDG.E R3, desc[UR38][R6.64] ;  /* 0x0000002606037981 */ /* 0x000ea4000c1e1900 */
[----:B--2---:R-:W-:-:S13]  /*1080*/  ISETP.GE.AND P0, PT, R12, R3, PT ;  /* 0x000000030c00720c */ /* 0x004fda0003f06270 */
[----:B-1----:R-:W-:Y:S05]  /*1090*/  @!P0 BRA `(.L_x_934) ;  /* 0xfffffffc00dc8947 */ /* 0x002fea000383ffff */
[----:B------:R-:W-:Y:S05]  /*10a0*/  BSYNC.RECONVERGENT B0 ;  /* 0x0000000000007941 */ /* 0x000fea0003800200 */
.L_x_933:
[----:B------:R-:W2:Y:S04]  /*10b0*/  LDG.E.64 R28, desc[UR38][R24.64] ;  /* 0x00000026181c7981 */ /* 0x000ea8000c1e1b00 */
[----:B------:R-:W3:Y:S04]  /*10c0*/  LDG.E.64 R20, desc[UR38][R26.64+0x8] ;  /* 0x000008261a147981 */ /* 0x000ee8000c1e1b00 */
[----:B------:R-:W4:Y:S04]  /*10d0*/  LDG.E.64 R8, desc[UR38][R24.64+0x8] ;  /* 0x0000082618087981 */ /* 0x000f28000c1e1b00 */
[----:B------:R-:W4:Y:S04]  /*10e0*/  LDG.E.64 R10, desc[UR38][R26.64] ;  /* 0x000000261a0a7981 */ /* 0x000f28000c1e1b00 */
[----:B------:R-:W5:Y:S04]  /*10f0*/  LDG.E.64 R12, desc[UR38][R16.64] ;  /* 0x00000026100c7981 */ /* 0x000f68000c1e1b00 */
[----:B------:R0:W5:Y:S01]  /*1100*/  LDG.E.64 R14, desc[UR38][R16.64+0x8] ;  /* 0x00000826100e7981 */ /* 0x000162000c1e1b00 */
[----:B------:R-:W1:Y:S01]  /*1110*/  LDCU UR4, c[0x0][0x2f8] ;  /* 0x00005f00ff0477ac */ /* 0x000e620008000800 */
[----:B------:R-:W-:Y:S01]  /*1120*/  MOV R23, 0x1e8 ;  /* 0x000001e800177802 */ /* 0x000fe20000000f00 */
[----:B------:R-:W-:Y:S01]  /*1130*/  IMAD.MOV.U32 R7, RZ, RZ, R22 ;  /* 0x000000ffff077224 */ /* 0x000fe200078e0016 */
[----:B------:R-:W-:-:S02]  /*1140*/  MOV R6, R2 ;  /* 0x0000000200067202 */ /* 0x000fc40000000f00 */
[----:B0-----:R0:W0:Y:S01]  /*1150*/  LDC.64 R16, c[0x4][R23] ;  /* 0x0100000017107b82 */ /* 0x0010220000000a00 */
[----:B-1----:R-:W-:Y:S01]  /*1160*/  VIADD R3, R2, -UR4 ;  /* 0x8000000402037c36 */ /* 0x002fe20008000000 */
[----:B------:R-:W1:Y:S04]  /*1170*/  LDCU.64 UR4, c[0x4][0x1b8] ;  /* 0x01003700ff0477ac */ /* 0x000e680008000a00 */
[----:B------:R0:W-:Y:S04]  /*1180*/  STL.64 [R3+0x28], R18 ;  /* 0x0000281203007387 */ /* 0x0001e80000100a00 */
[----:B------:R0:W-:Y:S01]  /*1190*/  STL [R3], R0 ;  /* 0x0000000003007387 */ /* 0x0001e20000100800 */
[----:B-1----:R-:W-:Y:S01]  /*11a0*/  MOV R4, UR4 ;  /* 0x0000000400047c02 */ /* 0x002fe20008000f00 */
[----:B------:R-:W-:-:S02]  /*11b0*/  IMAD.U32 R5, RZ, RZ, UR5 ;  /* 0x00000005ff057e24 */ /* 0x000fc4000f8e00ff */
[----:B--2---:R1:W-:Y:S04]  /*11c0*/  STL.64 [R3+0x8], R28 ;  /* 0x0000081c03007387 */ /* 0x0043e80000100a00 */
[----:B---3--:R1:W-:Y:S04]  /*11d0*/  STL.64 [R3+0x20], R20 ;  /* 0x0000201403007387 */ /* 0x0083e80000100a00 */
[----:B----4-:R1:W-:Y:S04]  /*11e0*/  STL.128 [R3+0x10], R8 ;  /* 0x0000100803007387 */ /* 0x0103e80000100c00 */
[----:B0----5:R1:W-:Y:S02]  /*11f0*/  STL.128 [R3+0x30], R12 ;  /* 0x0000300c03007387 */ /* 0x0213e40000100c00 */
[----:B-1----:R-:W-:-:S07]  /*1200*/  LEPC R20, `(.L_x_935) ;  /* 0x000000001014794e */ /* 0x002fce0000000000 */
[----:B------:R-:W-:Y:S05]  /*1210*/  CALL.ABS.NOINC R16 ;  /* 0x0000000010007343 */ /* 0x000fea0003c00000 */
.L_x_935:
[----:B------:R-:W-:Y:S05]  /*1220*/  EXIT ;  /* 0x000000000000794d */ /* 0x000fea0003800000 */
.L_x_927:
[----:B------:R-:W-:Y:S05]  /*1230*/  BSYNC.RECONVERGENT B7 ;  /* 0x0000000000077941 */ /* 0x000fea0003800200 */
.L_x_924:
[----:B------:R-:W0:Y:S01]  /*1240*/  LDC.64 R4, c[0x0][0x3c0] ;  /* 0x0000f000ff047b82 */ /* 0x000e220000000a00 */
[----:B------:R-:W-:Y:S02]  /*1250*/  HFMA2 R0, -RZ, RZ, 0, 0 ;  /* 0x00000000ff007431 */ /* 0x000fe400000001ff */
[----:B------:R-:W-:-:S07]  /*1260*/  IMAD.MOV.U32 R9, RZ, RZ, RZ ;  /* 0x000000ffff097224 */ /* 0x000fce00078e00ff */
.L_x_939:
        /* <DEDUP_REMOVED lines=11> */
[----:B------:R-:W-:Y:S05]  /*1320*/  @P0 BRA `(.L_x_923) ;  /* 0x0000000000a00947 */ /* 0x000fea0003800000 */
[----:B------:R-:W-:-:S06]  /*1330*/  DSETP.GT.AND P0, PT, R12, R10, PT ;  /* 0x0000000a0c00722a */ /* 0x000fcc0003f04000 */
[----:B------:R-:W-:Y:S01]  /*1340*/  SEL R0, R0, 0x1, !P0 ;  /* 0x0000000100007807 */ /* 0x000fe20004000000 */
[----:B------:R-:W-:Y:S07]  /*1350*/  BRA `(.L_x_938) ;  /* 0x0000000000247947 */ /* 0x000fee0003800000 */
.L_x_937:
[----:B------:R-:W-:-:S04]  /*1360*/  IMAD.WIDE.U32 R10, R9, 0x8, R26 ;  /* 0x00000008090a7825 */ /* 0x000fc800078e001a */
[----:B------:R-:W-:Y:S02]  /*1370*/  IMAD.WIDE.U32 R12, R9, 0x8, R6 ;  /* 0x00000008090c7825 */ /* 0x000fe400078e0006 */
[----:B------:R-:W2:Y:S04]  /*1380*/  LDG.E.64 R10, desc[UR38][R10.64] ;  /* 0x000000260a0a7981 */ /* 0x000ea8000c1e1b00 */
[----:B------:R-:W2:Y:S02]  /*1390*/  LDG.E.64 R12, desc[UR38][R12.64] ;  /* 0x000000260c0c7981 */ /* 0x000ea4000c1e1b00 */
[----:B--2---:R-:W-:-:S14]  /*13a0*/  DSETP.GEU.AND P0, PT, R10, R12, PT ;  /* 0x0000000c0a00722a */ /* 0x004fdc0003f0e000 */
[----:B------:R-:W-:Y:S05]  /*13b0*/  @!P0 BREAK.RELIABLE B0 ;  /* 0x0000000000008942 */ /* 0x000fea0003800100 */
[----:B------:R-:W-:Y:S05]  /*13c0*/  @!P0 BRA `(.L_x_923) ;  /* 0x0000000000788947 */ /* 0x000fea0003800000 */
[----:B------:R-:W-:-:S06]  /*13d0*/  DSETP.GT.AND P0, PT, R10, R12, PT ;  /* 0x0000000c0a00722a */ /* 0x000fcc0003f04000 */
[----:B------:R-:W-:-:S08]  /*13e0*/  SEL R0, R0, 0x1, !P0 ;  /* 0x0000000100007807 */ /* 0x000fd00004000000 */
.L_x_938:
[----:B------:R-:W-:Y:S05]  /*13f0*/  BSYNC.RELIABLE B0 ;  /* 0x0000000000007941 */ /* 0x000fea0003800100 */
.L_x_936:
[----:B------:R-:W-:-:S04]  /*1400*/  IADD3 R9, PT, PT, R9, 0x1, RZ ;  /* 0x0000000109097810 */ /* 0x000fc80007ffe0ff */
[----:B------:R-:W-:-:S13]  /*1410*/  ISETP.NE.AND P0, PT, R9, R3, PT ;  /* 0x000000030900720c */ /* 0x000fda0003f05270 */
[----:B------:R-:W-:Y:S05]  /*1420*/  @P0 BRA `(.L_x_939) ;  /* 0xfffffffc00900947 */ /* 0x000fea000383ffff */
[----:B------:R-:W-:-:S13]  /*1430*/  ISETP.NE.AND P0, PT, R0, RZ, PT ;  /* 0x000000ff0000720c */ /* 0x000fda0003f05270 */
[----:B------:R-:W-:Y:S05]  /*1440*/  @!P0 BRA `(.L_x_923) ;  /* 0x0000000000588947 */ /* 0x000fea0003800000 */
[----:B------:R-:W0:Y:S01]  /*1450*/  S2R R18, SR_TID.X ;  /* 0x0000000000127919 */ /* 0x000e220000002100 */
[----:B------:R-:W1:Y:S01]  /*1460*/  LDC.64 R6, c[0x0][0x3b0] ;  /* 0x0000ec00ff067b82 */ /* 0x000e620000000a00 */
[----:B------:R-:W2:Y:S04]  /*1470*/  LDG.E.64 R10, desc[UR38][R26.64] ;  /* 0x000000261a0a7981 */ /* 0x000ea8000c1e1b00 */
[----:B------:R-:W3:Y:S01]  /*1480*/  LDG.E.64 R14, desc[UR38][R26.64+0x8] ;  /* 0x000008261a0e7981 */ /* 0x000ee2000c1e1b00 */
[----:B------:R-:W-:Y:S01]  /*1490*/  MOV R0, 0x1e8 ;  /* 0x000001e800007802 */ /* 0x000fe20000000f00 */
[----:B------:R-:W4:Y:S01]  /*14a0*/  LDCU.64 UR4, c[0x4][0x1c0] ;  /* 0x01003800ff0477ac */ /* 0x000f220008000a00 */
[----:B0-----:R-:W-:-:S04]  /*14b0*/  IMAD.SHL.U32 R3, R18, 0x2, RZ ;  /* 0x0000000212037824 */ /* 0x001fc800078e00ff */
[----:B-1----:R-:W-:-:S05]  /*14c0*/  IMAD.WIDE.U32 R6, R3, 0x8, R6 ;  /* 0x0000000803067825 */ /* 0x002fca00078e0006 */
[----:B------:R-:W5:Y:S04]  /*14d0*/  LDG.E.64 R12, desc[UR38][R6.64] ;  /* 0x00000026060c7981 */ /* 0x000f68000c1e1b00 */
[----:B------:R0:W2:Y:S01]  /*14e0*/  LDG.E.64 R8, desc[UR38][R6.64+0x8] ;  /* 0x0000082606087981 */ /* 0x0000a2000c1e1b00 */
[----:B------:R1:W1:Y:S03]  /*14f0*/  LDC.64 R16, c[0x4][R0] ;  /* 0x0100000000107b82 */ /* 0x0002660000000a00 */
[----:B------:R1:W-:Y:S01]  /*1500*/  STL [R1], R18 ;  /* 0x0000001201007387 */ /* 0x0003e20000100800 */
[----:B----4-:R-:W-:Y:S01]  /*1510*/  MOV R4, UR4 ;  /* 0x0000000400047c02 */ /* 0x010fe20008000f00 */
[----:B------:R-:W-:Y:S01]  /*1520*/  IMAD.U32 R5, RZ, RZ, UR5 ;  /* 0x00000005ff057e24 */ /* 0x000fe2000f8e00ff */
[----:B0-----:R-:W-:Y:S01]  /*1530*/  MOV R6, R2 ;  /* 0x0000000200067202 */ /* 0x001fe20000000f00 */
[----:B------:R-:W-:Y:S01]  /*1540*/  IMAD.MOV.U32 R7, RZ, RZ, R22 ;  /* 0x000000ffff077224 */ /* 0x000fe200078e0016 */
[----:B---3--:R0:W-:Y:S04]  /*1550*/  STL.64 [R1+0x20], R14 ;  /* 0x0000200e01007387 */ /* 0x0081e80000100a00 */
[----:B-----5:R0:W-:Y:S04]  /*1560*/  STL.64 [R1+0x8], R12 ;  /* 0x0000080c01007387 */ /* 0x0201e80000100a00 */
[----:B-12---:R0:W-:Y:S02]  /*1570*/  STL.128 [R1+0x10], R8 ;  /* 0x0000100801007387 */ /* 0x0061e40000100c00 */
[----:B------:R-:W-:-:S07]  /*1580*/  LEPC R20, `(.L_x_940) ;  /* 0x000000001014794e */ /* 0x000fce0000000000 */
[----:B0-----:R-:W-:Y:S05]  /*1590*/  CALL.ABS.NOINC R16 ;  /* 0x0000000010007343 */ /* 0x001fea0003c00000 */
.L_x_940:
[----:B------:R-:W-:Y:S05]  /*15a0*/  EXIT ;  /* 0x000000000000794d */ /* 0x000fea0003800000 */
.L_x_923:
[----:B------:R-:W-:Y:S05]  /*15b0*/  BSYNC.RECONVERGENT B8 ;  /* 0x0000000000087941 */ /* 0x000fea0003800200 */
.L_x_922:
[----:B------:R-:W0:Y:S01]  /*15c0*/  S2R R16, SR_TID.X ;  /* 0x0000000000107919 */ /* 0x000e220000002100 */
[----:B------:R-:W1:Y:S01]  /*15d0*/  LDC.64 R6, c[0x0][0x3b0] ;  /* 0x0000ec00ff067b82 */ /* 0x000e620000000a00 */
[----:B------:R-:W2:Y:S04]  /*15e0*/  LDG.E.64 R10, desc[UR38][R26.64] ;  /* 0x000000261a0a7981 */ /* 0x000ea8000c1e1b00 */
[----:B------:R-:W3:Y:S01]  /*15f0*/  LDG.E.64 R14, desc[UR38][R26.64+0x8] ;  /* 0x000008261a0e7981 */ /* 0x000ee2000c1e1b00 */
[----:B------:R-:W-:Y:S01]  /*1600*/  MOV R0, 0x1e8 ;  /* 0x000001e800007802 */ /* 0x000fe20000000f00 */
[----:B------:R-:W4:Y:S01]  /*1610*/  LDCU.64 UR4, c[0x4][0x1c8] ;  /* 0x01003900ff0477ac */ /* 0x000f220008000a00 */
[----:B0-----:R-:W-:-:S05]  /*1620*/  SHF.L.U32 R3, R16, 0x1, RZ ;  /* 0x0000000110037819 */ /* 0x001fca00000006ff */
[----:B-1----:R-:W-:-:S05]  /*1630*/  IMAD.WIDE.U32 R6, R3, 0x8, R6 ;  /* 0x0000000803067825 */ /* 0x002fca00078e0006 */
[----:B------:R-:W5:Y:S04]  /*1640*/  LDG.E.64 R12, desc[UR38][R6.64] ;  /* 0x00000026060c7981 */ /* 0x000f68000c1e1b00 */
[----:B------:R0:W2:Y:S01]  /*1650*/  LDG.E.64 R8, desc[UR38][R6.64+0x8] ;  /* 0x0000082606087981 */ /* 0x0000a2000c1e1b00 */
[----:B------:R1:W1:Y:S03]  /*1660*/  LDC.64 R24, c[0x4][R0] ;  /* 0x0100000000187b82 */ /* 0x0002660000000a00 */
[----:B------:R1:W-:Y:S01]  /*1670*/  STL [R1], R16 ;  /* 0x0000001001007387 */ /* 0x0003e20000100800 */
[----:B----4-:R-:W-:Y:S01]  /*1680*/  IMAD.U32 R4, RZ, RZ, UR4 ;  /* 0x00000004ff047e24 */ /* 0x010fe2000f8e00ff */
[----:B------:R-:W-:Y:S01]  /*1690*/  MOV R5, UR5 ;  /* 0x0000000500057c02 */ /* 0x000fe20008000f00 */
[----:B0-----:R-:W-:Y:S01]  /*16a0*/  IMAD.MOV.U32 R6, RZ, RZ, R2 ;  /* 0x000000ffff067224 */ /* 0x001fe200078e0002 */
[----:B------:R-:W-:Y:S01]  /*16b0*/  MOV R7, R22 ;  /* 0x0000001600077202 */ /* 0x000fe20000000f00 */
[----:B---3--:R0:W-:Y:S04]  /*16c0*/  STL.64 [R1+0x20], R14 ;  /* 0x0000200e01007387 */ /* 0x0081e80000100a00 */
[----:B-----5:R0:W-:Y:S04]  /*16d0*/  STL.64 [R1+0x8], R12 ;  /* 0x0000080c01007387 */ /* 0x0201e80000100a00 */
[----:B-12---:R0:W-:Y:S02]  /*16e0*/  STL.128 [R1+0x10], R8 ;  /* 0x0000100801007387 */ /* 0x0061e40000100c00 */
[----:B------:R-:W-:-:S07]  /*16f0*/  LEPC R20, `(.L_x_941) ;  /* 0x000000001014794e */ /* 0x000fce0000000000 */
[----:B0-----:R-:W-:Y:S05]  /*1700*/  CALL.ABS.NOINC R24 ;  /* 0x0000000018007343 */ /* 0x001fea0003c00000 */
.L_x_941:
[----:B------:R-:W0:Y:S02]  /*1710*/  LDC.64 R2, c[0x0][0x3a0] ;  /* 0x0000e800ff027b82 */ /* 0x000e240000000a00 */
[----:B0-----:R-:W2:Y:S02]  /*1720*/  LDG.E R0, desc[UR38][R2.64] ;  /* 0x0000002602007981 */ /* 0x001ea4000c1e1900 */
[----:B--2---:R-:W-:-:S13]  /*1730*/  ISETP.GE.AND P0, PT, R0, 0x1, PT ;  /* 0x000000010000780c */ /* 0x004fda0003f06270 */
[----:B------:R-:W-:Y:S05]  /*1740*/  @!P0 EXIT ;  /* 0x000000000000894d */ /* 0x000fea0003800000 */
[----:B------:R-:W0:Y:S01]  /*1750*/  LDC.64 R4, c[0x0][0x398] ;  /* 0x0000e600ff047b82 */ /* 0x000e220000000a00 */
[----:B------:R-:W-:-:S07]  /*1760*/  IMAD.MOV.U32 R15, RZ, RZ, RZ ;  /* 0x000000ffff0f7224 */ /* 0x000fce00078e00ff */
[----:B------:R-:W1:Y:S08]  /*1770*/  LDC.64 R6, c[0x0][0x3b0] ;  /* 0x0000ec00ff067b82 */ /* 0x000e700000000a00 */
[----:B------:R-:W2:Y:S08]  /*1780*/  LDC.64 R8, c[0x0][0x380] ;  /* 0x0000e000ff087b82 */ /* 0x000eb00000000a00 */
[----:B------:R-:W3:Y:S08]  /*1790*/  LDC.64 R10, c[0x0][0x3a8] ;  /* 0x0000ea00ff0a7b82 */ /* 0x000ef00000000a00 */
[----:B------:R-:W4:Y:S02]  /*17a0*/  LDC.64 R12, c[0x0][0x390] ;  /* 0x0000e400ff0c7b82 */ /* 0x000f240000000a00 */
.L_x_942:
[----:B------:R-:W-:-:S04]  /*17b0*/  IMAD R21, R16, R0, R15 ;  /* 0x0000000010157224 */ /* 0x000fc800078e020f */
[----:B---3--:R-:W-:-:S06]  /*17c0*/  IMAD.WIDE R20, R21, 0x8, R10 ;  /* 0x0000000815147825 */ /* 0x008fcc00078e020a */
[----:B------:R-:W3:Y:S01]  /*17d0*/  LDG.E.64 R20, desc[UR38][R20.64] ;  /* 0x0000002614147981 */ /* 0x000ee2000c1e1b00 */
[----:B------:R-:W-:-:S05]  /*17e0*/  IADD3 R23, PT, PT, R0, R15, R18 ;  /* 0x0000000f00177210 */ /* 0x000fca0007ffe012 */
[----:B--2---:R-:W-:-:S05]  /*17f0*/  IMAD.WIDE R22, R23, 0x8, R8 ;  /* 0x0000000817167825 */ /* 0x004fca00078e0208 */
[----:B---3--:R2:W-:Y:S04]  /*1800*/  STG.E.64 desc[UR38][R22.64], R20 ;  /* 0x0000001416007986 */ /* 0x0085e8000c101b26 */
[----:B0-----:R-:W3:Y:S02]  /*1810*/  LDG.E R0, desc[UR38][R4.64] ;  /* 0x0000002604007981 */ /* 0x001ee4000c1e1900 */
[----:B---3--:R-:W-:-:S04]  /*1820*/  IMAD R25, R0, R16, R15 ;  /* 0x0000001000197224 */ /* 0x008fc800078e020f */
[----:B-1----:R-:W-:-:S06]  /*1830*/  IMAD.WIDE R24, R25, 0x8, R6 ;  /* 0x0000000819187825 */ /* 0x002fcc00078e0206 */
[----:B------:R-:W3:Y:S01]  /*1840*/  LDG.E.64 R24, desc[UR38][R24.64] ;  /* 0x0000002618187981 */ /* 0x000ee2000c1e1b00 */
[----:B------:R-:W-:-:S05]  /*1850*/  IADD3 R27, PT, PT, R0, R15, R19 ;  /* 0x0000000f001b7210 */ /* 0x000fca0007ffe013 */
[----:B----4-:R-:W-:-:S05]  /*1860*/  IMAD.WIDE R26, R27, 0x8, R12 ;  /* 0x000000081b1a7825 */ /* 0x010fca00078e020c */
[----:B---3--:R2:W-:Y:S04]  /*1870*/  STG.E.64 desc[UR38][R26.64], R24 ;  /* 0x000000181a007986 */ /* 0x0085e8000c101b26 */
[----:B------:R-:W3:Y:S01]  /*1880*/  LDG.E R0, desc[UR38][R2.64] ;  /* 0x0000002602007981 */ /* 0x000ee2000c1e1900 */
[----:B------:R-:W-:-:S04]  /*1890*/  IADD3 R15, PT, PT, R15, 0x1, RZ ;  /* 0x000000010f0f7810 */ /* 0x000fc80007ffe0ff */
[----:B---3--:R-:W-:-:S13]  /*18a0*/  ISETP.GE.AND P0, PT, R15, R0, PT ;  /* 0x000000000f00720c */ /* 0x008fda0003f06270 */
[----:B--2---:R-:W-:Y:S05]  /*18b0*/  @!P0 BRA `(.L_x_942) ;  /* 0xfffffffc00bc8947 */ /* 0x004fea000383ffff */
[----:B------:R-:W-:Y:S05]  /*18c0*/  EXIT ;  /* 0x000000000000794d */ /* 0x000fea0003800000 */
.L_x_943:
        /* <DEDUP_REMOVED lines=11> */
.L_x_1871:


//--------------------- .text.update_personal_best --------------------------
	.section	.text.update_personal_best,"ax",@progbits
	.align	128
        .global         update_personal_best
        .type           update_personal_best,@function
        .size           update_personal_best,(.L_x_1872 - update_personal_best)
        .other          update_personal_best,@"STO_CUDA_ENTRY STV_DEFAULT"
update_personal_best:
.text.update_personal_best:
[----:B------:R-:W0:Y:S08]  /*0000*/  LDC R1, c[0x0][0x37c] ;  /* 0x0000df00ff017b82 */ /* 0x000e300000000800 */
[----:B------:R-:W1:Y:S01]  /*0010*/  LDC.64 R2, c[0x0][0x3b8] ;  /* 0x0000ee00ff027b82 */ /* 0x000e620000000a00 */
[----:B------:R-:W1:Y:S07]  /*0020*/  LDCU.64 UR36, c[0x0][0x358] ;  /* 0x00006b00ff2477ac */ /* 0x000e6e0008000a00 */
[----:B------:R-:W2:Y:S01]  /*0030*/  LDC.64 R4, c[0x0][0x3a0] ;  /* 0x0000e800ff047b82 */ /* 0x000ea20000000a00 */
[----:B------:R-:W3:Y:S07]  /*0040*/  S2R R0, SR_TID.X ;  /* 0x0000000000007919 */ /* 0x000eee0000002100 */
[----:B------:R-:W4:Y:S01]  /*0050*/  LDC.64 R6, c[0x0][0x380] ;  /* 0x0000e000ff067b82 */ /* 0x000f220000000a00 */
[----:B-1----:R-:W3:Y:S04]  /*0060*/  LDG.E R3, desc[UR36][R2.64] ;  /* 0x0000002402037981 */ /* 0x002ee8000c1e1900 */
[----:B--2---:R-:W2:Y:S01]  /*0070*/  LDG.E R9, desc[UR36][R4.64] ;  /* 0x0000002404097981 */ /* 0x004ea2000c1e1900 */
[----:B---3--:R-:W-:-:S04]  /*0080*/  IMAD R8, R3, R0, RZ ;  /* 0x0000000003087224 */ /* 0x008fc800078e02ff */
[----:B--2---:R-:W-:-:S04]  /*0090*/  IMAD R11, R9, R8, RZ ;  /* 0x00000008090b7224 */ /* 0x004fc800078e02ff */
[----:B----4-:R-:W-:-:S05]  /*00a0*/  IMAD.WIDE R6, R11, 0x8, R6 ;  /* 0x000000080b067825 */ /* 0x010fca00078e0206 */
[----:B------:R-:W2:Y:S01]  /*00b0*/  LDG.E.64 R10, desc[UR36][R6.64] ;  /* 0x00000024060a7981 */ /* 0x000ea2000c1e1b00 */
[----:B------:R-:W-:Y:S01]  /*00c0*/  UMOV UR4, 0x20000000 ;  /* 0x2000000000047882 */ /* 0x000fe20000000000 */
[----:B------:R-:W-:Y:S02]  /*00d0*/  UMOV UR5, 0x4202a05f ;  /* 0x4202a05f00057882 */ /* 0x000fe40000000000 */
[----:B--2---:R-:W-:-:S14]  /*00e0*/  DSETP.NEU.AND P0, PT, R10, UR4, PT ;  /* 0x000000040a007e2a */ /* 0x004fdc000bf0d000 */
[----:B0-----:R-:W-:Y:S05]  /*00f0*/  @P0 BRA `(.L_x_944) ;  /* 0x0000000000880947 */ /* 0x001fea0003800000 */
[----:B------:R-:W0:Y:S02]  /*0100*/  LDC.64 R2, c[0x0][0x398] ;  /* 0x0000e600ff027b82 */ /* 0x000e240000000a00 */
[----:B0-----:R-:W2:Y:S01]  /*0110*/  LDG.E R17, desc[UR36][R2.64] ;  /* 0x0000002402117981 */ /* 0x001ea2000c1e1900 */
[----:B------:R-:W-:Y:S02]  /*0120*/  ISETP.GE.AND P0, PT, R9, 0x1, PT ;  /* 0x000000010900780c */ /* 0x000fe40003f06270 */
[----:B--2---:R-:W-:-:S11]  /*0130*/  MOV R15, R17 ;  /* 0x00000011000f7202 */ /* 0x004fd60000000f00 */
[----:B------:R-:W-:Y:S05]  /*0140*/  @!P0 BRA `(.L_x_945) ;  /* 0x0000000000308947 */ /* 0x000fea0003800000 */
[----:B------:R-:W0:Y:S01]  /*0150*/  LDC.64 R14, c[0x0][0x3a8] ;  /* 0x0000ea00ff0e7b82 */ /* 0x000e220000000a00 */
[----:B------:R-:W-:-:S07]  /*0160*/  MOV R16, RZ ;  /* 0x000000ff00107202 */ /* 0x000fce0000000f00 */
.L_x_946:
        /* <DEDUP_REMOVED lines=9> */
[----:B------:R0:W5:Y:S02]  /*0200*/  LDG.E R15, desc[UR36][R2.64] ;  /* 0x00000024020f7981 */ /* 0x000164000c1e1900 */
.L_x_945:
[----:B-----5:R-:W-:-:S13]  /*0210*/  ISETP.GE.AND P0, PT, R15, 0x1, PT ;  /* 0x000000010f00780c */ /* 0x020fda0003f06270 */
[----:B------:R-:W-:Y:S05]  /*0220*/  @!P0 EXIT ;  /* 0x000000000000894d */ /* 0x000fea0003800000 */
[----:B------:R-:W1:Y:S01]  /*0230*/  LDC.64 R10, c[0x0][0x3b0] ;  /* 0x0000ec00ff0a7b82 */ /* 0x000e620000000a00 */
[----:B------:R-:W-:Y:S01]  /*0240*/  IMAD R8, R17, R8, RZ ;  /* 0x0000000811087224 */ /* 0x000fe200078e02ff */
[----:B------:R-:W-:-:S06]  /*0250*/  UMOV UR4, URZ ;  /* 0x000000ff00047c82 */ /* 0x000fcc0008000000 */
[----:B------:R-:W2:Y:S02]  /*0260*/  LDC.64 R12, c[0x0][0x390] ;  /* 0x0000e400ff0c7b82 */ /* 0x000ea40000000a00 */
.L_x_947:
[----:B------:R-:W-:-:S04]  /*0270*/  IMAD R5, R0, R15, UR4 ;  /* 0x0000000400057e24 */ /* 0x000fc8000f8e020f */
[----:B-1----:R-:W-:-:S06]  /*0280*/  IMAD.WIDE R4, R5, 0x8, R10 ;  /* 0x0000000805047825 */ /* 0x002fcc00078e020a */
[----:B------:R-:W3:Y:S01]  /*0290*/  LDG.E.64 R4, desc[UR36][R4.64] ;  /* 0x0000002404047981 */ /* 0x000ee2000c1e1b00 */
[----:B------:R-:W-:-:S05]  /*02a0*/  IADD3 R7, PT, PT, R8, UR4, RZ ;  /* 0x0000000408077c10 */ /* 0x000fca000fffe0ff */
[----:B--2---:R-:W-:-:S05]  /*02b0*/  IMAD.WIDE R6, R7, 0x8, R12 ;  /* 0x0000000807067825 */ /* 0x004fca00078e020c */
[----:B---3--:R3:W-:Y:S04]  /*02c0*/  STG.E.64 desc[UR36][R6.64], R4 ;  /* 0x0000000406007986 */ /* 0x0087e8000c101b24 */
[----:B------:R-:W2:Y:S01]  /*02d0*/  LDG.E R15, desc[UR36][R2.64] ;  /* 0x00000024020f7981 */ /* 0x000ea2000c1e1900 */
[----:B------:R-:W-:-:S06]  /*02e0*/  UIADD3 UR4, UPT, UPT, UR4, 0x1, URZ ;  /* 0x0000000104047890 */ /* 0x000fcc000fffe0ff */
[----:B--2---:R-:W-:-:S13]  /*02f0*/  ISETP.LE.AND P0, PT, R15, UR4, PT ;  /* 0x000000040f007c0c */ /* 0x004fda000bf03270 */
[----:B---3--:R-:W-:Y:S05]  /*0300*/  @!P0 BRA `(.L_x_947) ;  /* 0xfffffffc00d88947 */ /* 0x008fea000383ffff */
[----:B------:R-:W-:Y:S05]  /*0310*/  EXIT ;  /* 0x000000000000794d */ /* 0x000fea0003800000 */
.L_x_944:
[----:B------:R-:W-:Y:S01]  /*0320*/  MOV R0, 0x1e8 ;  /* 0x000001e800007802 */ /* 0x000fe20000000f00 */
[----:B------:R-:W0:Y:S01]  /*0330*/  LDCU.64 UR4, c[0x4][0x1b0] ;  /* 0x01003600ff0477ac */ /* 0x000e220008000a00 */
[----:B------:R-:W-:Y:S02]  /*0340*/  CS2R R6, SRZ ;  /* 0x0000000000067805 */ /* 0x000fe4000001ff00 */
[----:B------:R1:W2:Y:S01]  /*0350*/  LDC.64 R2, c[0x4][R0] ;  /* 0x0100000000027b82 */ /* 0x0002a20000000a00 */
[----:B0-----:R-:W-:Y:S02]  /*0360*/  MOV R4, UR4 ;  /* 0x0000000400047c02 */ /* 0x001fe40008000f00 */
[----:B-1----:R-:W-:-:S07]  /*0370*/  MOV R5, UR5 ;  /* 0x0000000500057c02 */ /* 0x002fce0008000f00 */
[----:B------:R-:W-:-:S07]  /*0380*/  LEPC R20, `(.L_x_948) ;  /* 0x000000001014794e */ /* 0x000fce0000000000 */
[----:B--2---:R-:W-:Y:S05]  /*0390*/  CALL.ABS.NOINC R2 ;  /* 0x0000000002007343 */ /* 0x004fea0003c00000 */
.L_x_948:
[----:B------:R-:W-:Y:S05]  /*03a0*/  EXIT ;  /* 0x000000000000794d */ /* 0x000fea0003800000 */
.L_x_949:
        /* <DEDUP_REMOVED lines=13> */
.L_x_1872:


//--------------------- .text.memory_inicialization5 --------------------------
	.section	.text.memory_inicialization5,"ax",@progbits
	.align	128
        .global         memory_inicialization5
        .type           memory_inicialization5,@function
        .size           memory_inicialization5,(.L_x_1873 - memory_inicialization5)
        .other          memory_inicialization5,@"STO_CUDA_ENTRY STV_DEFAULT"
memory_inicialization5:
.text.memory_inicialization5:
[----:B------:R-:W-:Y:S08]  /*0000*/  LDC R1, c[0x0][0x37c] ;  /* 0x0000df00ff017b82 */ /* 0x000ff00000000800 */
[----:B------:R-:W0:Y:S01]  /*0010*/  LDC.64 R6, c[0x0][0x3b0] ;  /* 0x0000ec00ff067b82 */ /* 0x000e220000000a00 */
[----:B------:R-:W0:Y:S01]  /*0020*/  LDCU.64 UR6, c[0x0][0x358] ;  /* 0x00006b00ff0677ac */ /* 0x000e220008000a00 */
[----:B------:R-:W1:Y:S06]  /*0030*/  S2R R0, SR_TID.X ;  /* 0x0000000000007919 */ /* 0x000e6c0000002100 */
[----:B------:R-:W1:Y:S01]  /*0040*/  LDC.64 R4, c[0x0][0x3a8] ;  /* 0x0000ea00ff047b82 */ /* 0x000e620000000a00 */
[----:B0-----:R-:W2:Y:S07]  /*0050*/  LDG.E R10, desc[UR6][R6.64] ;  /* 0x00000006060a7981 */ /* 0x001eae000c1e1900 */
[----:B------:R-:W0:Y:S01]  /*0060*/  LDC.64 R2, c[0x0][0x3b8] ;  /* 0x0000ee00ff027b82 */ /* 0x000e220000000a00 */
[----:B-1----:R-:W-:Y:S01]  /*0070*/  IMAD.WIDE.U32 R4, R0, 0x4, R4 ;  /* 0x0000000400047825 */ /* 0x002fe200078e0004 */
[----:B--2---:R-:W-:-:S13]  /*0080*/  ISETP.GE.AND P0, PT, R10, 0x1, PT ;  /* 0x000000010a00780c */ /* 0x004fda0003f06270 */
[----:B0-----:R-:W-:Y:S05]  /*0090*/  @!P0 BRA `(.L_x_950) ;  /* 0x0000000000788947 */ /* 0x001fea0003800000 */
[----:B------:R-:W0:Y:S01]  /*00a0*/  LDC.64 R8, c[0x0][0x3c0] ;  /* 0x0000f000ff087b82 */ /* 0x000e220000000a00 */
[----:B------:R-:W-:Y:S01]  /*00b0*/  MOV R16, R10 ;  /* 0x0000000a00107202 */ /* 0x000fe20000000f00 */
[----:B------:R-:W-:-:S06]  /*00c0*/  UMOV UR4, URZ ;  /* 0x000000ff00047c82 */ /* 0x000fcc0008000000 */
.L_x_951:
[----:B------:R-:W2:Y:S01]  /*00d0*/  LDG.E R13, desc[UR6][R4.64] ;  /* 0x00000006040d7981 */ /* 0x000ea2000c1e1900 */
[----:B------:R-:W1:Y:S03]  /*00e0*/  LDC.64 R10, c[0x0][0x398] ;  /* 0x0000e600ff0a7b82 */ /* 0x000e660000000a00 */
[----:B0-----:R-:W3:Y:S01]  /*00f0*/  LDG.E R15, desc[UR6][R8.64] ;  /* 0x00000006080f7981 */ /* 0x001ee2000c1e1900 */
[----:B--2---:R-:W-:-:S04]  /*0100*/  IMAD R13, R13, R16, UR4 ;  /* 0x000000040d0d7e24 */ /* 0x004fc8000f8e0210 */
[----:B-1----:R-:W-:Y:S02]  /*0110*/  IMAD.WIDE R10, R13, 0x8, R10 ;  /* 0x000000080d0a7825 */ /* 0x002fe400078e020a */
[----:B------:R-:W0:Y:S04]  /*0120*/  LDC.64 R12, c[0x0][0x380] ;  /* 0x0000e000ff0c7b82 */ /* 0x000e280000000a00 */
[----:B------:R-:W2:Y:S01]  /*0130*/  LDG.E.64 R10, desc[UR6][R10.64] ;  /* 0x000000060a0a7981 */ /* 0x000ea2000c1e1b00 */
[----:B---3--:R-:W-:-:S05]  /*0140*/  LEA R15, R15, R0, 0x1 ;  /* 0x000000000f0f7211 */ /* 0x008fca00078e08ff */
[----:B------:R-:W-:-:S04]  /*0150*/  IMAD R15, R15, R16, UR4 ;  /* 0x000000040f0f7e24 */ /* 0x000fc8000f8e0210 */
[----:B0-----:R-:W-:Y:S02]  /*0160*/  IMAD.WIDE R12, R15, 0x8, R12 ;  /* 0x000000080f0c7825 */ /* 0x001fe400078e020c */
[----:B------:R-:W0:Y:S03]  /*0170*/  LDC.64 R14, c[0x0][0x3a0] ;  /* 0x0000e800ff0e7b82 */ /* 0x000e260000000a00 */
[----:B--2---:R1:W-:Y:S04]  /*0180*/  STG.E.64 desc[UR6][R12.64], R10 ;  /* 0x0000000a0c007986 */ /* 0x0043e8000c101b06 */
[----:B------:R-:W2:Y:S04]  /*0190*/  LDG.E R16, desc[UR6][R4.64] ;  /* 0x0000000604107981 */ /* 0x000ea8000c1e1900 */
[----:B------:R-:W2:Y:S04]  /*01a0*/  LDG.E R19, desc[UR6][R6.64] ;  /* 0x0000000606137981 */ /* 0x000ea8000c1e1900 */
[----:B------:R-:W3:Y:S01]  /*01b0*/  LDG.E R21, desc[UR6][R8.64] ;  /* 0x0000000608157981 */ /* 0x000ee2000c1e1900 */
[----:B--2---:R-:W-:-:S04]  /*01c0*/  IMAD R17, R16, R19, UR4 ;  /* 0x0000000410117e24 */ /* 0x004fc8000f8e0213 */
[----:B0-----:R-:W-:Y:S02]  /*01d0*/  IMAD.WIDE R14, R17, 0x8, R14 ;  /* 0x00000008110e7825 */ /* 0x001fe400078e020e */
[----:B------:R-:W1:Y:S04]  /*01e0*/  LDC.64 R16, c[0x0][0x388] ;  /* 0x0000e200ff107b82 */ /* 0x000e680000000a00 */
[----:B------:R-:W2:Y:S01]  /*01f0*/  LDG.E.64 R14, desc[UR6][R14.64] ;  /* 0x000000060e0e7981 */ /* 0x000ea2000c1e1b00 */
[----:B---3--:R-:W-:-:S05]  /*0200*/  LEA R18, R21, R0, 0x1 ;  /* 0x0000000015127211 */ /* 0x008fca00078e08ff */
[----:B------:R-:W-:-:S04]  /*0210*/  IMAD R19, R19, R18, UR4 ;  /* 0x0000000413137e24 */ /* 0x000fc8000f8e0212 */
[----:B-1----:R-:W-:-:S05]  /*0220*/  IMAD.WIDE R10, R19, 0x8, R16 ;  /* 0x00000008130a7825 */ /* 0x002fca00078e0210 */
[----:B--2---:R1:W-:Y:S04]  /*0230*/  STG.E.64 desc[UR6][R10.64], R14 ;  /* 0x0000000e0a007986 */ /* 0x0043e8000c101b06 */
[----:B------:R-:W2:Y:S01]  /*0240*/  LDG.E R16, desc[UR6][R6.64] ;  /* 0x0000000606107981 */ /* 0x000ea2000c1e1900 */
[----:B------:R-:W-:-:S06]  /*0250*/  UIADD3 UR4, UPT, UPT, UR4, 0x1, URZ ;  /* 0x0000000104047890 */ /* 0x000fcc000fffe0ff */
[----:B--2---:R-:W-:-:S13]  /*0260*/  ISETP.LE.AND P0, PT, R16, UR4, PT ;  /* 0x0000000410007c0c */ /* 0x004fda000bf03270 */
[----:B-1----:R-:W-:Y:S05]  /*0270*/  @!P0 BRA `(.L_x_951) ;  /* 0xfffffffc00948947 */ /* 0x002fea000383ffff */
.L_x_950:
[----:B------:R-:W2:Y:S02]  /*0280*/  LDG.E R8, desc[UR6][R2.64] ;  /* 0x0000000602087981 */ /* 0x000ea4000c1e1900 */
[----:B--2---:R-:W-:-:S13]  /*0290*/  ISETP.GE.AND P0, PT, R8, 0x1, PT ;  /* 0x000000010800780c */ /* 0x004fda0003f06270 */
[----:B------:R-:W-:Y:S05]  /*02a0*/  @!P0 EXIT ;  /* 0x000000000000894d */ /* 0x000fea0003800000 */
[----:B------:R-:W0:Y:S01]  /*02b0*/  LDC.64 R6, c[0x0][0x3c0] ;  /* 0x0000f000ff067b82 */ /* 0x000e220000000a00 */
[----:B------:R-:W-:Y:S01]  /*02c0*/  MOV R12, R8 ;  /* 0x00000008000c7202 */ /* 0x000fe20000000f00 */
[----:B------:R-:W-:-:S06]  /*02d0*/  UMOV UR4, URZ ;  /* 0x000000ff00047c82 */ /* 0x000fcc0008000000 */
.L_x_952:
[----:B------:R-:W2:Y:S01]  /*02e0*/  LDG.E R9, desc[UR6][R4.64] ;  /* 0x0000000604097981 */ /* 0x000ea2000c1e1900 */
[----:B------:R-:W1:Y:S03]  /*02f0*/  LDC.64 R10, c[0x0][0x390] ;  /* 0x0000e400ff0a7b82 */ /* 0x000e660000000a00 */
[----:B0-----:R-:W3:Y:S01]  /*0300*/  LDG.E R13, desc[UR6][R6.64] ;  /* 0x00000006060d7981 */ /* 0x001ee2000c1e1900 */
[----:B--2---:R-:W-:-:S04]  /*0310*/  IMAD R9, R9, R12, UR4 ;  /* 0x0000000409097e24 */ /* 0x004fc8000f8e020c */
[----:B-1----:R-:W-:-:S06]  /*0320*/  IMAD.WIDE R8, R9, 0x8, R10 ;  /* 0x0000000809087825 */ /* 0x002fcc00078e020a */
        /* <DEDUP_REMOVED lines=8> */
[----:B-1----:R-:W-:Y:S05]  /*03b0*/  @!P0 BRA `(.L_x_952) ;  /* 0xfffffffc00c88947 */ /* 0x002fea000383ffff */
[----:B------:R-:W-:Y:S05]  /*03c0*/  EXIT ;  /* 0x000000000000794d */ /* 0x000fea0003800000 */
.L_x_953:
        /* <DEDUP_REMOVED lines=11> */
.L_x_1873:


//--------------------- .text.memory_inicialization4 --------------------------
	.section	.text.memory_inicialization4,"ax",@progbits
	.align	128
        .global         memory_inicialization4
        .type           memory_inicialization4,@function
        .size           memory_inicialization4,(.L_x_1874 - memory_inicialization4)
        .other          memory_inicialization4,@"STO_CUDA_ENTRY STV_DEFAULT"
memory_inicialization4:
.text.memory_inicialization4:
[----:B------:R-:W-:Y:S08]  /*0000*/  LDC R1, c[0x0][0x37c] ;  /* 0x0000df00ff017b82 */ /* 0x000ff00000000800 */
[----:B------:R-:W0:Y:S01]  /*0010*/  LDC.64 R4, c[0x0][0x390] ;  /* 0x0000e400ff047b82 */ /* 0x000e220000000a00 */
[----:B------:R-:W0:Y:S02]  /*0020*/  LDCU.64 UR6, c[0x0][0x358] ;  /* 0x00006b00ff0677ac */ /* 0x000e240008000a00 */
[----:B0-----:R-:W2:Y:S05]  /*0030*/  LDG.E R8, desc[UR6][R4.64] ;  /* 0x0000000604087981 */ /* 0x001eaa000c1e1900 */
[----:B------:R-:W0:Y:S01]  /*0040*/  LDC.64 R2, c[0x0][0x398] ;  /* 0x0000e600ff027b82 */ /* 0x000e220000000a00 */
[----:B------:R-:W1:Y:S01]  /*0050*/  S2R R0, SR_TID.X ;  /* 0x0000000000007919 */ /* 0x000e620000002100 */
[----:B--2---:R-:W-:-:S13]  /*0060*/  ISETP.GE.AND P0, PT, R8, 0x1, PT ;  /* 0x000000010800780c */ /* 0x004fda0003f06270 */
[----:B01----:R-:W-:Y:S05]  /*0070*/  @!P0 BRA `(.L_x_954) ;  /* 0x00000000003c8947 */ /* 0x003fea0003800000 */
[----:B------:R-:W0:Y:S01]  /*0080*/  LDC.64 R6, c[0x0][0x3a0] ;  /* 0x0000e800ff067b82 */ /* 0x000e220000000a00 */
[----:B------:R-:W-:Y:S01]  /*0090*/  IMAD.MOV.U32 R14, RZ, RZ, R8 ;  /* 0x000000ffff0e7224 */ /* 0x000fe200078e0008 */
[----:B------:R-:W-:-:S06]  /*00a0*/  UMOV UR4, URZ ;  /* 0x000000ff00047c82 */ /* 0x000fcc0008000000 */
[----:B------:R-:W1:Y:S02]  /*00b0*/  LDC.64 R10, c[0x0][0x380] ;  /* 0x0000e000ff0a7b82 */ /* 0x000e640000000a00 */
.L_x_955:
[----:B0-----:R-:W2:Y:S01]  /*00c0*/  LDG.E R9, desc[UR6][R6.64] ;  /* 0x0000000606097981 */ /* 0x001ea2000c1e1900 */
[----:B------:R-:W-:Y:S02]  /*00d0*/  HFMA2 R12, -RZ, RZ, 38560, -0.0002593994140625 ;  /* 0x78b58c40ff0c7431 */ /* 0x000fe400000001ff */
[----:B------:R-:W-:Y:S02]  /*00e0*/  IMAD.MOV.U32 R13, RZ, RZ, 0x4415af1d ;  /* 0x4415af1dff0d7424 */ /* 0x000fe400078e00ff */
[----:B--2---:R-:W-:-:S04]  /*00f0*/  IMAD R9, R9, 0x2, R0 ;  /* 0x0000000209097824 */ /* 0x004fc800078e0200 */
[----:B------:R-:W-:-:S04]  /*0100*/  IMAD R9, R9, R14, UR4 ;  /* 0x0000000409097e24 */ /* 0x000fc8000f8e020e */
[----:B-1----:R-:W-:-:S05]  /*0110*/  IMAD.WIDE R8, R9, 0x8, R10 ;  /* 0x0000000809087825 */ /* 0x002fca00078e020a */
[----:B------:R2:W-:Y:S04]  /*0120*/  STG.E.64 desc[UR6][R8.64], R12 ;  /* 0x0000000c08007986 */ /* 0x0005e8000c101b06 */
[----:B------:R-:W3:Y:S01]  /*0130*/  LDG.E R14, desc[UR6][R4.64] ;  /* 0x00000006040e7981 */ /* 0x000ee2000c1e1900 */
[----:B------:R-:W-:-:S06]  /*0140*/  UIADD3 UR4, UPT, UPT, UR4, 0x1, URZ ;  /* 0x0000000104047890 */ /* 0x000fcc000fffe0ff */
[----:B---3--:R-:W-:-:S13]  /*0150*/  ISETP.LE.AND P0, PT, R14, UR4, PT ;  /* 0x000000040e007c0c */ /* 0x008fda000bf03270 */
[----:B--2---:R-:W-:Y:S05]  /*0160*/  @!P0 BRA `(.L_x_955) ;  /* 0xfffffffc00d48947 */ /* 0x004fea000383ffff */
.L_x_954:
[----:B------:R-:W2:Y:S02]  /*0170*/  LDG.E R4, desc[UR6][R2.64] ;  /* 0x0000000602047981 */ /* 0x000ea4000c1e1900 */
[----:B--2---:R-:W-:-:S13]  /*0180*/  ISETP.GE.AND P0, PT, R4, 0x1, PT ;  /* 0x000000010400780c */ /* 0x004fda0003f06270 */
[----:B------:R-:W-:Y:S05]  /*0190*/  @!P0 EXIT ;  /* 0x000000000000894d */ /* 0x000fea0003800000 */
[----:B------:R-:W0:Y:S01]  /*01a0*/  LDC.64 R8, c[0x0][0x3a0] ;  /* 0x0000e800ff087b82 */ /* 0x000e220000000a00 */
[----:B------:R-:W-:Y:S01]  /*01b0*/  MOV R12, R4 ;  /* 0x00000004000c7202 */ /* 0x000fe20000000f00 */
[----:B------:R-:W-:-:S06]  /*01c0*/  UMOV UR4, URZ ;  /* 0x000000ff00047c82 */ /* 0x000fcc0008000000 */
[----:B------:R-:W1:Y:S02]  /*01d0*/  LDC.64 R6, c[0x0][0x388] ;  /* 0x0000e200ff067b82 */ /* 0x000e640000000a00 */
.L_x_956:
[----:B0-----:R-:W2:Y:S01]  /*01e0*/  LDG.E R5, desc[UR6][R8.64] ;  /* 0x0000000608057981 */ /* 0x001ea2000c1e1900 */
[----:B------:R-:W-:Y:S01]  /*01f0*/  HFMA2 R10, -RZ, RZ, 38560, -0.0002593994140625 ;  /* 0x78b58c40ff0a7431 */ /* 0x000fe200000001ff */
[----:B------:R-:W-:Y:S01]  /*0200*/  MOV R11, 0x4415af1d ;  /* 0x4415af1d000b7802 */ /* 0x000fe20000000f00 */
        /* <DEDUP_REMOVED lines=8> */
[----:B------:R-:W-:Y:S05]  /*0290*/  EXIT ;  /* 0x000000000000794d */ /* 0x000fea0003800000 */
.L_x_957:
        /* <DEDUP_REMOVED lines=14> */
.L_x_1874:


//--------------------- .text.memory_inicialization3 --------------------------
	.section	.text.memory_inicialization3,"ax",@progbits
	.align	128
        .global         memory_inicialization3
        .type           memory_inicialization3,@function
        .size           memory_inicialization3,(.L_x_1875 - memory_inicialization3)
        .other          memory_inicialization3,@"STO_CUDA_ENTRY STV_DEFAULT"
memory_inicialization3:
.text.memory_inicialization3:
        /* <DEDUP_REMOVED lines=9> */
[----:B------:R-:W-:Y:S01]  /*0090*/  MOV R15, R6 ;  /* 0x00000006000f7202 */ /* 0x000fe20000000f00 */
[----:B------:R-:W-:-:S06]  /*00a0*/  UMOV UR4, URZ ;  /* 0x000000ff00047c82 */ /* 0x000fcc0008000000 */
[----:B------:R-:W1:Y:S02]  /*00b0*/  LDC.64 R12, c[0x0][0x380] ;  /* 0x0000e000ff0c7b82 */ /* 0x000e640000000a00 */
.L_x_959:
[----:B0-----:R-:W2:Y:S01]  /*00c0*/  LDG.E R11, desc[UR6][R8.64] ;  /* 0x00000006080b7981 */ /* 0x001ea2000c1e1900 */
[----:B------:R-:W-:-:S04]  /*00d0*/  IMAD R7, R0, R15, UR4 ;  /* 0x0000000400077e24 */ /* 0x000fc8000f8e020f */
[----:B-1----:R-:W-:-:S06]  /*00e0*/  IMAD.WIDE R6, R7, 0x8, R12 ;  /* 0x0000000807067825 */ /* 0x002fcc00078e020c */
[----:B------:R-:W3:Y:S01]  /*00f0*/  LDG.E.64 R6, desc[UR6][R6.64] ;  /* 0x0000000606067981 */ /* 0x000ee2000c1e1b00 */
[----:B--2---:R-:W-:-:S05]  /*0100*/  LEA R10, R11, R0, 0x1 ;  /* 0x000000000b0a7211 */ /* 0x004fca00078e08ff */
[----:B------:R-:W-:-:S04]  /*0110*/  IMAD R11, R10, R15, UR4 ;  /* 0x000000040a0b7e24 */ /* 0x000fc8000f8e020f */
[----:B------:R-:W-:-:S05]  /*0120*/  IMAD.WIDE R10, R11, 0x8, R12 ;  /* 0x000000080b0a7825 */ /* 0x000fca00078e020c */
[----:B---3--:R2:W-:Y:S04]  /*0130*/  STG.E.64 desc[UR6][R10.64], R6 ;  /* 0x000000060a007986 */ /* 0x0085e8000c101b06 */
[----:B------:R-:W3:Y:S01]  /*0140*/  LDG.E R15, desc[UR6][R4.64] ;  /* 0x00000006040f7981 */ /* 0x000ee2000c1e1900 */
[----:B------:R-:W-:-:S06]  /*0150*/  UIADD3 UR4, UPT, UPT, UR4, 0x1, URZ ;  /* 0x0000000104047890 */ /* 0x000fcc000fffe0ff */
[----:B---3--:R-:W-:-:S13]  /*0160*/  ISETP.LE.AND P0, PT, R15, UR4, PT ;  /* 0x000000040f007c0c */ /* 0x008fda000bf03270 */
[----:B--2---:R-:W-:Y:S05]  /*0170*/  @!P0 BRA `(.L_x_959) ;  /* 0xfffffffc00d08947 */ /* 0x004fea000383ffff */
.L_x_958:
[----:B------:R-:W2:Y:S02]  /*0180*/  LDG.E R4, desc[UR6][R2.64] ;  /* 0x0000000602047981 */ /* 0x000ea4000c1e1900 */
[----:B--2---:R-:W-:-:S13]  /*0190*/  ISETP.GE.AND P0, PT, R4, 0x1, PT ;  /* 0x000000010400780c */ /* 0x004fda0003f06270 */
[----:B------:R-:W-:Y:S05]  /*01a0*/  @!P0 EXIT ;  /* 0x000000000000894d */ /* 0x000fea0003800000 */
[----:B------:R-:W0:Y:S01]  /*01b0*/  LDC.64 R10, c[0x0][0x3a8] ;  /* 0x0000ea00ff0a7b82 */ /* 0x000e220000000a00 */
[----:B------:R-:W-:Y:S01]  /*01c0*/  MOV R13, R4 ;  /* 0x00000004000d7202 */ /* 0x000fe20000000f00 */
[----:B------:R-:W-:-:S06]  /*01d0*/  UMOV UR4, URZ ;  /* 0x000000ff00047c82 */ /* 0x000fcc0008000000 */
[----:B------:R-:W1:Y:S02]  /*01e0*/  LDC.64 R8, c[0x0][0x388] ;  /* 0x0000e200ff087b82 */ /* 0x000e640000000a00 */
.L_x_960:
        /* <DEDUP_REMOVED lines=12> */
[----:B------:R-:W-:Y:S05]  /*02b0*/  EXIT ;  /* 0x000000000000794d */ /* 0x000fea0003800000 */
.L_x_961:
        /* <DEDUP_REMOVED lines=12> */
.L_x_1875:


//--------------------- .text.memory_inicialization2_2 --------------------------
	.section	.text.memory_inicialization2_2,"ax",@progbits
	.align	128
        .global         memory_inicialization2_2
        .type           memory_inicialization2_2,@function
        .size           memory_inicialization2_2,(.L_x_1876 - memory_inicialization2_2)
        .other          memory_inicialization2_2,@"STO_CUDA_ENTRY STV_DEFAULT"
memory_inicialization2_2:
.text.memory_inicialization2_2:
        /* <DEDUP_REMOVED lines=11> */
[----:B------:R-:W1:Y:S08]  /*00b0*/  LDC.64 R8, c[0x0][0x3b0] ;  /* 0x0000ec00ff087b82 */ /* 0x000e700000000a00 */
[----:B------:R-:W2:Y:S02]  /*00c0*/  LDC.64 R10, c[0x0][0x380] ;  /* 0x0000e000ff0a7b82 */ /* 0x000ea40000000a00 */
.L_x_963:
[----:B0-----:R-:W3:Y:S01]  /*00d0*/  LDG.E R15, desc[UR6][R6.64] ;  /* 0x00000006060f7981 */ /* 0x001ee2000c1e1900 */
[----:B------:R-:W-:-:S04]  /*00e0*/  IMAD R13, R0, R17, UR4 ;  /* 0x00000004000d7e24 */ /* 0x000fc8000f8e0211 */
[----:B-1----:R-:W-:-:S06]  /*00f0*/  IMAD.WIDE R12, R13, 0x8, R8 ;  /* 0x000000080d0c7825 */ /* 0x002fcc00078e0208 */
[----:B------:R-:W4:Y:S01]  /*0100*/  LDG.E.64 R12, desc[UR6][R12.64] ;  /* 0x000000060c0c7981 */ /* 0x000f22000c1e1b00 */
[----:B---3--:R-:W-:-:S05]  /*0110*/  LEA R14, R15, R0, 0x1 ;  /* 0x000000000f0e7211 */ /* 0x008fca00078e08ff */
[----:B------:R-:W-:-:S04]  /*0120*/  IMAD R15, R14, R17, UR4 ;  /* 0x000000040e0f7e24 */ /* 0x000fc8000f8e0211 */
[----:B--2---:R-:W-:-:S05]  /*0130*/  IMAD.WIDE R14, R15, 0x8, R10 ;  /* 0x000000080f0e7825 */ /* 0x004fca00078e020a */
[----:B----4-:R3:W-:Y:S04]  /*0140*/  STG.E.64 desc[UR6][R14.64], R12 ;  /* 0x0000000c0e007986 */ /* 0x0107e8000c101b06 */
[----:B------:R-:W2:Y:S01]  /*0150*/  LDG.E R17, desc[UR6][R4.64] ;  /* 0x0000000604117981 */ /* 0x000ea2000c1e1900 */
[----:B------:R-:W-:-:S06]  /*0160*/  UIADD3 UR4, UPT, UPT, UR4, 0x1, URZ ;  /* 0x0000000104047890 */ /* 0x000fcc000fffe0ff */
[----:B--2---:R-:W-:-:S13]  /*0170*/  ISETP.LE.AND P0, PT, R17, UR4, PT ;  /* 0x0000000411007c0c */ /* 0x004fda000bf03270 */
[----:B---3--:R-:W-:Y:S05]  /*0180*/  @!P0 BRA `(.L_x_963) ;  /* 0xfffffffc00d08947 */ /* 0x008fea000383ffff */
.L_x_962:
[----:B------:R-:W2:Y:S02]  /*0190*/  LDG.E R4, desc[UR6][R2.64] ;  /* 0x0000000602047981 */ /* 0x000ea4000c1e1900 */
[----:B--2---:R-:W-:-:S13]  /*01a0*/  ISETP.GE.AND P0, PT, R4, 0x1, PT ;  /* 0x000000010400780c */ /* 0x004fda0003f06270 */
[----:B------:R-:W-:Y:S05]  /*01b0*/  @!P0 EXIT ;  /* 0x000000000000894d */ /* 0x000fea0003800000 */
[----:B------:R-:W0:Y:S01]  /*01c0*/  LDC.64 R12, c[0x0][0x3a8] ;  /* 0x0000ea00ff0c7b82 */ /* 0x000e220000000a00 */
[----:B------:R-:W-:Y:S01]  /*01d0*/  MOV R15, R4 ;  /* 0x00000004000f7202 */ /* 0x000fe20000000f00 */
[----:B------:R-:W-:-:S06]  /*01e0*/  UMOV UR4, URZ ;  /* 0x000000ff00047c82 */ /* 0x000fcc0008000000 */
[----:B------:R-:W1:Y:S08]  /*01f0*/  LDC.64 R8, c[0x0][0x3b8] ;  /* 0x0000ee00ff087b82 */ /* 0x000e700000000a00 */
[----:B------:R-:W2:Y:S02]  /*0200*/  LDC.64 R10, c[0x0][0x388] ;  /* 0x0000e200ff0a7b82 */ /* 0x000ea40000000a00 */
.L_x_964:
        /* <DEDUP_REMOVED lines=12> */
[----:B------:R-:W-:Y:S05]  /*02d0*/  EXIT ;  /* 0x000000000000794d */ /* 0x000fea0003800000 */
.L_x_965:
        /* <DEDUP_REMOVED lines=10> */
.L_x_1876:


//--------------------- .text.memory_inicialization2_1 --------------------------
	.section	.text.memory_inicialization2_1,"ax",@progbits
	.align	128
        .global         memory_inicialization2_1
        .type           memory_inicialization2_1,@function
        .size           memory_inicialization2_1,(.L_x_1877 - memory_inicialization2_1)
        .other          memory_inicialization2_1,@"STO_CUDA_ENTRY STV_DEFAULT"
memory_inicialization2_1:
.text.memory_inicialization2_1:
[----:B------:R-:W-:Y:S08]  /*0000*/  LDC R1, c[0x0][0x37c] ;  /* 0x0000df00ff017b82 */ /* 0x000ff00000000800 */
[----:B------:R-:W0:Y:S01]  /*0010*/  LDC.64 R4, c[0x0][0x398] ;  /* 0x0000e600ff047b82 */ /* 0x000e220000000a00 */
[----:B------:R-:W0:Y:S01]  /*0020*/  LDCU.64 UR6, c[0x0][0x358] ;  /* 0x00006b00ff0677ac */ /* 0x000e220008000a00 */
[----:B------:R-:W1:Y:S06]  /*0030*/  S2R R0, SR_TID.X ;  /* 0x0000000000007919 */ /* 0x000e6c0000002100 */
[----:B------:R-:W1:Y:S01]  /*0040*/  LDC.64 R6, c[0x0][0x390] ;  /* 0x0000e400ff067b82 */ /* 0x000e620000000a00 */
[----:B0-----:R-:W2:Y:S07]  /*0050*/  LDG.E R8, desc[UR6][R4.64] ;  /* 0x0000000604087981 */ /* 0x001eae000c1e1900 */
[----:B------:R-:W0:Y:S01]  /*0060*/  LDC.64 R2, c[0x0][0x3a0] ;  /* 0x0000e800ff027b82 */ /* 0x000e220000000a00 */
[----:B-1----:R-:W-:-:S06]  /*0070*/  IMAD.WIDE.U32 R6, R0, 0x4, R6 ;  /* 0x0000000400067825 */ /* 0x002fcc00078e0006 */
[----:B------:R1:W5:Y:S01]  /*0080*/  LDG.E R6, desc[UR6][R6.64] ;  /* 0x0000000606067981 */ /* 0x000362000c1e1900 */
[----:B--2---:R-:W-:-:S13]  /*0090*/  ISETP.GE.AND P0, PT, R8, 0x1, PT ;  /* 0x000000010800780c */ /* 0x004fda0003f06270 */
[----:B01----:R-:W-:Y:S05]  /*00a0*/  @!P0 BRA `(.L_x_966) ;  /* 0x0000000000388947 */ /* 0x003fea0003800000 */
[----:B------:R-:W0:Y:S01]  /*00b0*/  LDC.64 R12, c[0x0][0x380] ;  /* 0x0000e000ff0c7b82 */ /* 0x000e220000000a00 */
[----:B------:R-:W-:Y:S01]  /*00c0*/  MOV R7, R8 ;  /* 0x0000000800077202 */ /* 0x000fe20000000f00 */
[----:B------:R-:W-:-:S06]  /*00d0*/  UMOV UR4, URZ ;  /* 0x000000ff00047c82 */ /* 0x000fcc0008000000 */
[----:B------:R-:W1:Y:S02]  /*00e0*/  LDC.64 R14, c[0x0][0x3b0] ;  /* 0x0000ec00ff0e7b82 */ /* 0x000e640000000a00 */
.L_x_967:
[----:B-----5:R-:W-:-:S04]  /*00f0*/  IMAD R9, R6, R7, UR4 ;  /* 0x0000000406097e24 */ /* 0x020fc8000f8e0207 */
[----:B0-----:R-:W-:-:S06]  /*0100*/  IMAD.WIDE R8, R9, 0x8, R12 ;  /* 0x0000000809087825 */ /* 0x001fcc00078e020c */
[----:B------:R-:W2:Y:S01]  /*0110*/  LDG.E.64 R8, desc[UR6][R8.64] ;  /* 0x0000000608087981 */ /* 0x000ea2000c1e1b00 */
[----:B------:R-:W-:-:S04]  /*0120*/  IMAD R11, R0, R7, UR4 ;  /* 0x00000004000b7e24 */ /* 0x000fc8000f8e0207 */
[----:B-1----:R-:W-:-:S05]  /*0130*/  IMAD.WIDE R10, R11, 0x8, R14 ;  /* 0x000000080b0a7825 */ /* 0x002fca00078e020e */
[----:B--2---:R2:W-:Y:S04]  /*0140*/  STG.E.64 desc[UR6][R10.64], R8 ;  /* 0x000000080a007986 */ /* 0x0045e8000c101b06 */
[----:B------:R-:W3:Y:S01]  /*0150*/  LDG.E R7, desc[UR6][R4.64] ;  /* 0x0000000604077981 */ /* 0x000ee2000c1e1900 */
[----:B------:R-:W-:-:S06]  /*0160*/  UIADD3 UR4, UPT, UPT, UR4, 0x1, URZ ;  /* 0x0000000104047890 */ /* 0x000fcc000fffe0ff */
[----:B---3--:R-:W-:-:S13]  /*0170*/  ISETP.LE.AND P0, PT, R7, UR4, PT ;  /* 0x0000000407007c0c */ /* 0x008fda000bf03270 */
[----:B--2---:R-:W-:Y:S05]  /*0180*/  @!P0 BRA `(.L_x_967) ;  /* 0xfffffffc00d88947 */ /* 0x004fea000383ffff */
.L_x_966:
[----:B------:R-:W2:Y:S02]  /*0190*/  LDG.E R4, desc[UR6][R2.64] ;  /* 0x0000000602047981 */ /* 0x000ea4000c1e1900 */
[----:B--2---:R-:W-:-:S13]  /*01a0*/  ISETP.GE.AND P0, PT, R4, 0x1, PT ;  /* 0x000000010400780c */ /* 0x004fda0003f06270 */
[----:B------:R-:W-:Y:S05]  /*01b0*/  @!P0 EXIT ;  /* 0x000000000000894d */ /* 0x000fea0003800000 */
[----:B------:R-:W0:Y:S01]  /*01c0*/  LDC.64 R10, c[0x0][0x388] ;  /* 0x0000e200ff0a7b82 */ /* 0x000e220000000a00 */
[----:B------:R-:W-:Y:S01]  /*01d0*/  MOV R7, R4 ;  /* 0x0000000400077202 */ /* 0x000fe20000000f00 */
[----:B------:R-:W-:-:S06]  /*01e0*/  UMOV UR4, URZ ;  /* 0x000000ff00047c82 */ /* 0x000fcc0008000000 */
[----:B------:R-:W1:Y:S02]  /*01f0*/  LDC.64 R12, c[0x0][0x3b8] ;  /* 0x0000ee00ff0c7b82 */ /* 0x000e640000000a00 */
.L_x_968:
        /* <DEDUP_REMOVED lines=10> */
[----:B------:R-:W-:Y:S05]  /*02a0*/  EXIT ;  /* 0x000000000000794d */ /* 0x000fea0003800000 */
.L_x_969:
        /* <DEDUP_REMOVED lines=13> */
.L_x_1877:


//--------------------- .text.memory_inicialization2 --------------------------
	.section	.text.memory_inicialization2,"ax",@progbits
	.align	128
        .global         memory_inicialization2
        .type           memory_inicialization2,@function
        .size           memory_inicialization2,(.L_x_1878 - memory_inicialization2)
        .other          memory_inicialization2,@"STO_CUDA_ENTRY STV_DEFAULT"
memory_inicialization2:
.text.memory_inicialization2:
        /* <DEDUP_REMOVED lines=15> */
.L_x_971:
[----:B0-----:R-:W2:Y:S01]  /*00f0*/  LDG.E R15, desc[UR6][R8.64] ;  /* 0x00000006080f7981 */ /* 0x001ea2000c1e1900 */
[----:B-----5:R-:W-:-:S04]  /*0100*/  IMAD R13, R6, R7, UR4 ;  /* 0x00000004060d7e24 */ /* 0x020fc8000f8e0207 */
        /* <DEDUP_REMOVED lines=10> */
.L_x_970:
[----:B------:R-:W2:Y:S02]  /*01b0*/  LDG.E R4, desc[UR6][R2.64] ;  /* 0x0000000602047981 */ /* 0x000ea4000c1e1900 */
[----:B--2---:R-:W-:-:S13]  /*01c0*/  ISETP.GE.AND P0, PT, R4, 0x1, PT ;  /* 0x000000010400780c */ /* 0x004fda0003f06270 */
[----:B------:R-:W-:Y:S05]  /*01d0*/  @!P0 EXIT ;  /* 0x000000000000894d */ /* 0x000fea0003800000 */
[----:B------:R-:W0:Y:S01]  /*01e0*/  LDC.64 R12, c[0x0][0x3a8] ;  /* 0x0000ea00ff0c7b82 */ /* 0x000e220000000a00 */
[----:B------:R-:W-:Y:S01]  /*01f0*/  MOV R7, R4 ;  /* 0x0000000400077202 */ /* 0x000fe20000000f00 */
[----:B------:R-:W-:-:S06]  /*0200*/  UMOV UR4, URZ ;  /* 0x000000ff00047c82 */ /* 0x000fcc0008000000 */
[----:B------:R-:W1:Y:S02]  /*0210*/  LDC.64 R10, c[0x0][0x388] ;  /* 0x0000e200ff0a7b82 */ /* 0x000e640000000a00 */
.L_x_972:
        /* <DEDUP_REMOVED lines=13> */
.L_x_973:
        /* <DEDUP_REMOVED lines=9> */
.L_x_1878:


//--------------------- .text.crowding_distance4  --------------------------
	.section	.text.crowding_distance4,"ax",@progbits
	.align	128
        .global         crowding_distance4
        .type           crowding_distance4,@function
        .size           crowding_distance4,(.L_x_1833 - crowding_distance4)
        .other          crowding_distance4,@"STO_CUDA_ENTRY STV_DEFAULT"
crowding_distance4:
.text.crowding_distance4:
[----:B------:R-:W-:Y:S08]  /*0000*/  LDC R1, c[0x0][0x37c] ;  /* 0x0000df00ff017b82 */ /* 0x000ff00000000800 */
[----:B------:R-:W0:Y:S01]  /*0010*/  LDC.64 R6, c[0x0][0x3a8] ;  /* 0x0000ea00ff067b82 */ /* 0x000e220000000a00 */
[----:B------:R-:W0:Y:S07]  /*0020*/  LDCU.64 UR4, c[0x0][0x358] ;  /* 0x00006b00ff0477ac */ /* 0x000e2e0008000a00 */
[----:B------:R-:W1:Y:S08]  /*0030*/  LDC.64 R8, c[0x0][0x3b0] ;  /* 0x0000ec00ff087b82 */ /* 0x000e700000000a00 */
[----:B------:R-:W2:Y:S01]  /*0040*/  LDC.64 R4, c[0x0][0x3b0] ;  /* 0x0000ec00ff047b82 */ /* 0x000ea20000000a00 */
[----:B0-----:R-:W3:Y:S07]  /*0050*/  LDG.E R6, desc[UR4][R6.64] ;  /* 0x0000000406067981 */ /* 0x001eee000c1e1900 */
[----:B------:R-:W0:Y:S01]  /*0060*/  LDC.64 R16, c[0x0][0x3a0] ;  /* 0x0000e800ff107b82 */ /* 0x000e220000000a00 */
[----:B--2---:R-:W0:Y:S01]  /*0070*/  LDG.E R3, desc[UR4][R4.64] ;  /* 0x0000000404037981 */ /* 0x004e22000c1e1900 */
[----:B------:R-:W2:Y:S01]  /*0080*/  S2R R13, SR_TID.X ;  /* 0x00000000000d7919 */ /* 0x000ea20000002100 */
[----:B---3--:R-:W-:-:S04]  /*0090*/  IMAD.SHL.U32 R11, R6, 0x2, RZ ;  /* 0x00000002060b7824 */ /* 0x008fc800078e00ff */
[----:B-1----:R-:W-:-:S06]  /*00a0*/  IMAD.WIDE R10, R11, 0x4, R8 ;  /* 0x000000040b0a7825 */ /* 0x002fcc00078e0208 */
[----:B------:R-:W3:Y:S01]  /*00b0*/  LDG.E R10, desc[UR4][R10.64+-0x4] ;  /* 0xfffffc040a0a7981 */ /* 0x000ee2000c1e1900 */
[----:B--2---:R-:W-:-:S04]  /*00c0*/  IMAD.WIDE.U32 R8, R13, 0x4, R8 ;  /* 0x000000040d087825 */ /* 0x004fc800078e0008 */
[----:B------:R-:W-:Y:S01]  /*00d0*/  IMAD.MOV.U32 R18, RZ, RZ, 0x78b58c40 ;  /* 0x78b58c40ff127424 */ /* 0x000fe200078e00ff */
[----:B------:R1:W5:Y:S01]  /*00e0*/  LDG.E R2, desc[UR4][R8.64+0x8] ;  /* 0x0000080408027981 */ /* 0x000362000c1e1900 */
[----:B------:R-:W-:Y:S02]  /*00f0*/  IMAD.MOV.U32 R19, RZ, RZ, 0x4415af1d ;  /* 0x4415af1dff137424 */ /* 0x000fe400078e00ff */
[--C-:B0-----:R-:W-:Y:S01]  /*0100*/  IMAD.WIDE R12, R3, 0x8, R16.reuse ;  /* 0x00000008030c7825 */ /* 0x101fe200078e0210 */
[----:B------:R1:W5:Y:S04]  /*0110*/  LDG.E R0, desc[UR4][R8.64] ;  /* 0x0000000408007981 */ /* 0x000368000c1e1900 */
[----:B------:R1:W-:Y:S01]  /*0120*/  STG.E.64 desc[UR4][R12.64], R18 ;  /* 0x000000120c007986 */ /* 0x0003e2000c101b04 */
[----:B---3--:R-:W-:-:S05]  /*0130*/  IMAD.WIDE R14, R10, 0x8, R16 ;  /* 0x000000080a0e7825 */ /* 0x008fca00078e0210 */
[----:B------:R1:W-:Y:S04]  /*0140*/  STG.E.64 desc[UR4][R14.64], R18 ;  /* 0x000000120e007986 */ /* 0x0003e8000c101b04 */
[----:B------:R-:W2:Y:S02]  /*0150*/  LDG.E R5, desc[UR4][R8.64+0x4] ;  /* 0x0000040408057981 */ /* 0x000ea4000c1e1900 */
[----:B--2---:R-:W-:-:S05]  /*0160*/  IMAD.WIDE R4, R5, 0x8, R16 ;  /* 0x0000000805047825 */ /* 0x004fca00078e0210 */
[----:B------:R-:W2:Y:S02]  /*0170*/  LDG.E.64 R6, desc[UR4][R4.64] ;  /* 0x0000000404067981 */ /* 0x000ea4000c1e1b00 */
[----:B--2---:R-:W-:-:S14]  /*0180*/  DSETP.NEU.AND P0, PT, R6, R18, PT ;  /* 0x000000120600722a */ /* 0x004fdc0003f0d000 */
[----:B-1----:R-:W-:Y:S05]  /*0190*/  @!P0 EXIT ;  /* 0x000000000000894d */ /* 0x002fea0003800000 */
[----:B------:R-:W0:Y:S08]  /*01a0*/  LDC.64 R14, c[0x0][0x388] ;  /* 0x0000e200ff0e7b82 */ /* 0x000e300000000a00 */
[----:B------:R-:W1:Y:S08]  /*01b0*/  LDC.64 R16, c[0x0][0x398] ;  /* 0x0000e600ff107b82 */ /* 0x000e700000000a00 */
[----:B------:R-:W2:Y:S01]  /*01c0*/  LDC.64 R8, c[0x0][0x380] ;  /* 0x0000e000ff087b82 */ /* 0x000ea20000000a00 */
[----:B0-----:R-:W3:Y:S04]  /*01d0*/  LDG.E R15, desc[UR4][R14.64] ;  /* 0x000000040e0f7981 */ /* 0x001ee8000c1e1900 */
[----:B-1----:R-:W3:Y:S02]  /*01e0*/  LDG.E R16, desc[UR4][R16.64] ;  /* 0x0000000410107981 */ /* 0x002ee4000c1e1900 */
[----:B---3--:R-:W-:-:S02]  /*01f0*/  IMAD R11, R10, R15, R16 ;  /* 0x0000000f0a0b7224 */ /* 0x008fc400078e0210 */
[----:B------:R-:W-:Y:S02]  /*0200*/  IMAD R13, R3, R15, R16 ;  /* 0x0000000f030d7224 */ /* 0x000fe400078e0210 */
[----:B--2---:R-:W-:-:S04]  /*0210*/  IMAD.WIDE R10, R11, 0x8, R8 ;  /* 0x000000080b0a7825 */ /* 0x004fc800078e0208 */
[----:B------:R-:W-:Y:S02]  /*0220*/  IMAD.WIDE R12, R13, 0x8, R8 ;  /* 0x000000080d0c7825 */ /* 0x000fe400078e0208 */
[----:B------:R-:W2:Y:S04]  /*0230*/  LDG.E.64 R10, desc[UR4][R10.64] ;  /* 0x000000040a0a7981 */ /* 0x000ea8000c1e1b00 */
[----:B------:R-:W2:Y:S01]  /*0240*/  LDG.E.64 R12, desc[UR4][R12.64] ;  /* 0x000000040c0c7981 */ /* 0x000ea2000c1e1b00 */
[-CC-:B-----5:R-:W-:Y:S02]  /*0250*/  IMAD R3, R2, R15.reuse, R16.reuse ;  /* 0x0000000f02037224 */ /* 0x1a0fe400078e0210 */
[----:B------:R-:W-:Y:S02]  /*0260*/  IMAD R19, R0, R15, R16 ;  /* 0x0000000f00137224 */ /* 0x000fe400078e0210 */
[----:B------:R-:W-:-:S04]  /*0270*/  IMAD.WIDE R2, R3, 0x8, R8 ;  /* 0x0000000803027825 */ /* 0x000fc800078e0208 */
[----:B------:R-:W-:Y:S02]  /*0280*/  IMAD.WIDE R14, R19, 0x8, R8 ;  /* 0x00000008130e7825 */ /* 0x000fe400078e0208 */
[----:B------:R-:W3:Y:S04]  /*0290*/  LDG.E.64 R2, desc[UR4][R2.64] ;  /* 0x0000000402027981 */ /* 0x000ee8000c1e1b00 */
[----:B------:R-:W3:Y:S01]  /*02a0*/  LDG.E.64 R14, desc[UR4][R14.64] ;  /* 0x000000040e0e7981 */ /* 0x000ee2000c1e1b00 */
[----:B------:R-:W-:Y:S01]  /*02b0*/  IMAD.MOV.U32 R16, RZ, RZ, 0x1 ;  /* 0x00000001ff107424 */ /* 0x000fe200078e00ff */
[----:B------:R-:W-:Y:S01]  /*02c0*/  BSSY.RECONVERGENT B0, `(.L_x_974) ;  /* 0x0000014000007945 */ /* 0x000fe20003800200 */
[----:B--2---:R-:W-:-:S06]  /*02d0*/  DADD R8, R10, -R12 ;  /* 0x000000000a087229 */ /* 0x004fcc000000080c */
[----:B------:R-:W0:Y:S02]  /*02e0*/  MUFU.RCP64H R17, R9 ;  /* 0x0000000900117308 */ /* 0x000e240000001800 */
[----:B0-----:R-:W-:-:S08]  /*02f0*/  DFMA R10, -R8, R16, 1 ;  /* 0x3ff00000080a742b */ /* 0x001fd00000000110 */
[----:B------:R-:W-:-:S08]  /*0300*/  DFMA R10, R10, R10, R10 ;  /* 0x0000000a0a0a722b */ /* 0x000fd0000000000a */
[----:B------:R-:W-:Y:S02]  /*0310*/  DFMA R16, R16, R10, R16 ;  /* 0x0000000a1010722b */ /* 0x000fe40000000010 */
[----:B---3--:R-:W-:-:S06]  /*0320*/  DADD R10, R2, -R14 ;  /* 0x00000000020a7229 */ /* 0x008fcc000000080e */
[----:B------:R-:W-:-:S04]  /*0330*/  DFMA R12, -R8, R16, 1 ;  /* 0x3ff00000080c742b */ /* 0x000fc80000000110 */
[----:B------:R-:W-:-:S04]  /*0340*/  FSETP.GEU.AND P1, PT, |R11|, 6.5827683646048100446e-37, PT ;  /* 0x036000000b00780b */ /* 0x000fc80003f2e200 */
[----:B------:R-:W-:-:S08]  /*0350*/  DFMA R12, R16, R12, R16 ;  /* 0x0000000c100c722b */ /* 0x000fd00000000010 */
[----:B------:R-:W-:-:S08]  /*0360*/  DMUL R2, R10, R12 ;  /* 0x0000000c0a027228 */ /* 0x000fd00000000000 */
[----:B------:R-:W-:-:S08]  /*0370*/  DFMA R14, -R8, R2, R10 ;  /* 0x00000002080e722b */ /* 0x000fd0000000010a */
[----:B------:R-:W-:-:S10]  /*0380*/  DFMA R2, R12, R14, R2 ;  /* 0x0000000e0c02722b */ /* 0x000fd40000000002 */
[----:B------:R-:W-:-:S05]  /*0390*/  FFMA R0, RZ, R9, R3 ;  /* 0x00000009ff007223 */ /* 0x000fca0000000003 */
[----:B------:R-:W-:-:S13]  /*03a0*/  FSETP.GT.AND P0, PT, |R0|, 1.469367938527859385e-39, PT ;  /* 0x001000000000780b */ /* 0x000fda0003f04200 */
[----:B------:R-:W-:Y:S05]  /*03b0*/  @P0 BRA P1, `(.L_x_975) ;  /* 0x0000000000100947 */ /* 0x000fea0000800000 */
[----:B------:R-:W-:-:S07]  /*03c0*/  MOV R0, 0x3e0 ;  /* 0x000003e000007802 */ /* 0x000fce0000000f00 */
[----:B------:R-:W-:Y:S05]  /*03d0*/  CALL.REL.NOINC `($__internal_6_$__cuda_sm20_div_rn_f64_full) ;  /* 0x0000000000187944 */ /* 0x000fea0003c00000 */
[----:B------:R-:W-:Y:S02]  /*03e0*/  IMAD.MOV.U32 R2, RZ, RZ, R14 ;  /* 0x000000ffff027224 */ /* 0x000fe400078e000e */
[----:B------:R-:W-:-:S07]  /*03f0*/  IMAD.MOV.U32 R3, RZ, RZ, R15 ;  /* 0x000000ffff037224 */ /* 0x000fce00078e000f */
.L_x_975:
[----:B------:R-:W-:Y:S05]  /*0400*/  BSYNC.RECONVERGENT B0 ;  /* 0x0000000000007941 */ /* 0x000fea0003800200 */
.L_x_974:
[----:B------:R-:W-:-:S07]  /*0410*/  DADD R2, R6, R2 ;  /* 0x0000000006027229 */ /* 0x000fce0000000002 */
[----:B------:R-:W-:Y:S01]  /*0420*/  STG.E.64 desc[UR4][R4.64], R2 ;  /* 0x0000000204007986 */ /* 0x000fe2000c101b04 */
[----:B------:R-:W-:Y:S05]  /*0430*/  EXIT ;  /* 0x000000000000794d */ /* 0x000fea0003800000 */
        .weak           $__internal_6_$__cuda_sm20_div_rn_f64_full
        .type           $__internal_6_$__cuda_sm20_div_rn_f64_full,@function
        .size           $__internal_6_$__cuda_sm20_div_rn_f64_full,(.L_x_1833 - $__internal_6_$__cuda_sm20_div_rn_f64_full)
$__internal_6_$__cuda_sm20_div_rn_f64_full:
[C---:B------:R-:W-:Y:S01]  /*0440*/  FSETP.GEU.AND P0, PT, |R9|.reuse, 1.469367938527859385e-39, PT ;  /* 0x001000000900780b */ /* 0x040fe20003f0e200 */
[----:B------:R-:W-:Y:S01]  /*0450*/  IMAD.MOV.U32 R12, RZ, RZ, 0x1 ;  /* 0x00000001ff0c7424 */ /* 0x000fe200078e00ff */
[----:B------:R-:W-:Y:S01]  /*0460*/  LOP3.LUT R2, R9, 0x800fffff, RZ, 0xc0, !PT ;  /* 0x800fffff09027812 */ /* 0x000fe200078ec0ff */
[----:B------:R-:W-:Y:S01]  /*0470*/  BSSY.RECONVERGENT B1, `(.L_x_976) ;  /* 0x0000055000017945 */ /* 0x000fe20003800200 */
[C---:B------:R-:W-:Y:S02]  /*0480*/  FSETP.GEU.AND P2, PT, |R11|.reuse, 1.469367938527859385e-39, PT ;  /* 0x001000000b00780b */ /* 0x040fe40003f4e200 */
[----:B------:R-:W-:Y:S01]  /*0490*/  LOP3.LUT R3, R2, 0x3ff00000, RZ, 0xfc, !PT ;  /* 0x3ff0000002037812 */ /* 0x000fe200078efcff */
[----:B------:R-:W-:Y:S01]  /*04a0*/  IMAD.MOV.U32 R2, RZ, RZ, R8 ;  /* 0x000000ffff027224 */ /* 0x000fe200078e0008 */
[----:B------:R-:W-:-:S05]  /*04b0*/  LOP3.LUT R14, R11, 0x7ff00000, RZ, 0xc0, !PT ;  /* 0x7ff000000b0e7812 */ /* 0x000fca00078ec0ff */
[----:B------:R-:W-:-:S04]  /*04c0*/  @!P0 DMUL R2, R8, 8.98846567431157953865e+307 ;  /* 0x7fe0000008028828 */ /* 0x000fc80000000000 */
[----:B------:R-:W-:Y:S01]  /*04d0*/  @!P2 LOP3.LUT R15, R9, 0x7ff00000, RZ, 0xc0, !PT ;  /* 0x7ff00000090fa812 */ /* 0x000fe200078ec0ff */
[----:B------:R-:W-:Y:S01]  /*04e0*/  @!P2 IMAD.MOV.U32 R20, RZ, RZ, RZ ;  /* 0x000000ffff14a224 */ /* 0x000fe200078e00ff */
[----:B------:R-:W0:Y:S02]  /*04f0*/  MUFU.RCP64H R13, R3 ;  /* 0x00000003000d7308 */ /* 0x000e240000001800 */
[----:B------:R-:W-:Y:S01]  /*0500*/  @!P2 ISETP.GE.U32.AND P3, PT, R14, R15, PT ;  /* 0x0000000f0e00a20c */ /* 0x000fe20003f66070 */
[----:B------:R-:W-:-:S05]  /*0510*/  IMAD.MOV.U32 R15, RZ, RZ, 0x1ca00000 ;  /* 0x1ca00000ff0f7424 */ /* 0x000fca00078e00ff */
[----:B------:R-:W-:-:S04]  /*0520*/  @!P2 SEL R21, R15, 0x63400000, !P3 ;  /* 0x634000000f15a807 */ /* 0x000fc80005800000 */
[----:B------:R-:W-:-:S04]  /*0530*/  @!P2 LOP3.LUT R21, R21, 0x80000000, R11, 0xf8, !PT ;  /* 0x800000001515a812 */ /* 0x000fc800078ef80b */
[----:B------:R-:W-:Y:S01]  /*0540*/  @!P2 LOP3.LUT R21, R21, 0x100000, RZ, 0xfc, !PT ;  /* 0x001000001515a812 */ /* 0x000fe200078efcff */
[----:B0-----:R-:W-:-:S08]  /*0550*/  DFMA R16, R12, -R2, 1 ;  /* 0x3ff000000c10742b */ /* 0x001fd00000000802 */
[----:B------:R-:W-:Y:S01]  /*0560*/  DFMA R18, R16, R16, R16 ;  /* 0x000000101012722b */ /* 0x000fe20000000010 */
[----:B------:R-:W-:-:S04]  /*0570*/  LOP3.LUT R17, R9, 0x7ff00000, RZ, 0xc0, !PT ;  /* 0x7ff0000009117812 */ /* 0x000fc800078ec0ff */
[----:B------:R-:W-:-:S03]  /*0580*/  ISETP.GE.U32.AND P1, PT, R14, R17, PT ;  /* 0x000000110e00720c */ /* 0x000fc60003f26070 */
[----:B------:R-:W-:Y:S01]  /*0590*/  DFMA R18, R12, R18, R12 ;  /* 0x000000120c12722b */ /* 0x000fe2000000000c */
[----:B------:R-:W-:Y:S01]  /*05a0*/  SEL R13, R15, 0x63400000, !P1 ;  /* 0x634000000f0d7807 */ /* 0x000fe20004800000 */
[----:B------:R-:W-:-:S03]  /*05b0*/  IMAD.MOV.U32 R12, RZ, RZ, R10 ;  /* 0x000000ffff0c7224 */ /* 0x000fc600078e000a */
[----:B------:R-:W-:-:S03]  /*05c0*/  LOP3.LUT R13, R13, 0x800fffff, R11, 0xf8, !PT ;  /* 0x800fffff0d0d7812 */ /* 0x000fc600078ef80b */
[----:B------:R-:W-:-:S03]  /*05d0*/  DFMA R22, R18, -R2, 1 ;  /* 0x3ff000001216742b */ /* 0x000fc60000000802 */
[----:B------:R-:W-:-:S05]  /*05e0*/  @!P2 DFMA R12, R12, 2, -R20 ;  /* 0x400000000c0ca82b */ /* 0x000fca0000000814 */
[----:B------:R-:W-:Y:S01]  /*05f0*/  DFMA R18, R18, R22, R18 ;  /* 0x000000161212722b */ /* 0x000fe20000000012 */
[----:B------:R-:W-:Y:S02]  /*0600*/  IMAD.MOV.U32 R22, RZ, RZ, R14 ;  /* 0x000000ffff167224 */ /* 0x000fe400078e000e */
[----:B------:R-:W-:Y:S01]  /*0610*/  IMAD.MOV.U32 R23, RZ, RZ, R17 ;  /* 0x000000ffff177224 */ /* 0x000fe200078e0011 */
[----:B------:R-:W-:Y:S02]  /*0620*/  @!P0 LOP3.LUT R23, R3, 0x7ff00000, RZ, 0xc0, !PT ;  /* 0x7ff0000003178812 */ /* 0x000fe400078ec0ff */
[----:B------:R-:W-:Y:S02]  /*0630*/  @!P2 LOP3.LUT R22, R13, 0x7ff00000, RZ, 0xc0, !PT ;  /* 0x7ff000000d16a812 */ /* 0x000fe400078ec0ff */
[----:B------:R-:W-:Y:S01]  /*0640*/  DMUL R20, R18, R12 ;  /* 0x0000000c12147228 */ /* 0x000fe20000000000 */
[----:B------:R-:W-:Y:S02]  /*0650*/  VIADD R25, R23, 0xffffffff ;  /* 0xffffffff17197836 */ /* 0x000fe40000000000 */
[----:B------:R-:W-:-:S05]  /*0660*/  VIADD R24, R22, 0xffffffff ;  /* 0xffffffff16187836 */ /* 0x000fca0000000000 */
[----:B------:R-:W-:Y:S01]  /*0670*/  DFMA R16, R20, -R2, R12 ;  /* 0x800000021410722b */ /* 0x000fe2000000000c */
[----:B------:R-:W-:-:S04]  /*0680*/  ISETP.GT.U32.AND P0, PT, R24, 0x7feffffe, PT ;  /* 0x7feffffe1800780c */ /* 0x000fc80003f04070 */
[----:B------:R-:W-:-:S03]  /*0690*/  ISETP.GT.U32.OR P0, PT, R25, 0x7feffffe, P0 ;  /* 0x7feffffe1900780c */ /* 0x000fc60000704470 */
[----:B------:R-:W-:-:S10]  /*06a0*/  DFMA R16, R18, R16, R20 ;  /* 0x000000101210722b */ /* 0x000fd40000000014 */
[----:B------:R-:W-:Y:S05]  /*06b0*/  @P0 BRA `(.L_x_977) ;  /* 0x00000000006c0947 */ /* 0x000fea0003800000 */
[----:B------:R-:W-:-:S04]  /*06c0*/  LOP3.LUT R11, R9, 0x7ff00000, RZ, 0xc0, !PT ;  /* 0x7ff00000090b7812 */ /* 0x000fc800078ec0ff */
[CC--:B------:R-:W-:Y:S02]  /*06d0*/  VIADDMNMX R10, R14.reuse, -R11.reuse, 0xb9600000, !PT ;  /* 0xb96000000e0a7446 */ /* 0x0c0fe4000780090b */
[----:B------:R-:W-:Y:S02]  /*06e0*/  ISETP.GE.U32.AND P0, PT, R14, R11, PT ;  /* 0x0000000b0e00720c */ /* 0x000fe40003f06070 */
[----:B------:R-:W-:Y:S02]  /*06f0*/  VIMNMX R10, PT, PT, R10, 0x46a00000, PT ;  /* 0x46a000000a0a7848 */ /* 0x000fe40003fe0100 */
[----:B------:R-:W-:-:S04]  /*0700*/  SEL R15, R15, 0x63400000, !P0 ;  /* 0x634000000f0f7807 */ /* 0x000fc80004000000 */
[----:B------:R-:W-:Y:S01]  /*0710*/  IADD3 R18, PT, PT, -R15, R10, RZ ;  /* 0x0000000a0f127210 */ /* 0x000fe20007ffe1ff */
[----:B------:R-:W-:-:S04]  /*0720*/  IMAD.MOV.U32 R10, RZ, RZ, RZ ;  /* 0x000000ffff0a7224 */ /* 0x000fc800078e00ff */
        /* <DEDUP_REMOVED lines=11> */
[----:B------:R-:W-:Y:S01]  /*07e0*/  DMUL.RP R10, R16, R10 ;  /* 0x0000000a100a7228 */ /* 0x000fe20000008000 */
[----:B------:R-:W-:-:S06]  /*07f0*/  IMAD.MOV.U32 R2, RZ, RZ, RZ ;  /* 0x000000ffff027224 */ /* 0x000fcc00078e00ff */
[----:B------:R-:W-:-:S03]  /*0800*/  DFMA R2, R14, -R2, R16 ;  /* 0x800000020e02722b */ /* 0x000fc60000000010 */
[----:B------:R-:W-:-:S03]  /*0810*/  LOP3.LUT R9, R11, R9, RZ, 0x3c, !PT ;  /* 0x000000090b097212 */ /* 0x000fc600078e3cff */
[----:B------:R-:W-:-:S04]  /*0820*/  IADD3 R2, PT, PT, -R18, -0x43300000, RZ ;  /* 0xbcd0000012027810 */ /* 0x000fc80007ffe1ff */
[----:B------:R-:W-:-:S04]  /*0830*/  FSETP.NEU.AND P0, PT, |R3|, R2, PT ;  /* 0x000000020300720b */ /* 0x000fc80003f0d200 */
[----:B------:R-:W-:Y:S02]  /*0840*/  FSEL R14, R10, R14, !P0 ;  /* 0x0000000e0a0e7208 */ /* 0x000fe40004000000 */
[----:B------:R-:W-:Y:S01]  /*0850*/  FSEL R15, R9, R15, !P0 ;  /* 0x0000000f090f7208 */ /* 0x000fe20004000000 */
[----:B------:R-:W-:Y:S06]  /*0860*/  BRA `(.L_x_978) ;  /* 0x0000000000547947 */ /* 0x000fec0003800000 */
.L_x_977:
        /* <DEDUP_REMOVED lines=11> */
[----:B------:R-:W-:Y:S02]  /*0920*/  @P0 LOP3.LUT R2, R15, 0x7ff00000, RZ, 0xfc, !PT ;  /* 0x7ff000000f020812 */ /* 0x000fe400078efcff */
[----:B------:R-:W-:Y:S01]  /*0930*/  @!P0 MOV R14, RZ ;  /* 0x000000ff000e8202 */ /* 0x000fe20000000f00 */
[----:B------:R-:W-:Y:S02]  /*0940*/  @P0 IMAD.MOV.U32 R14, RZ, RZ, RZ ;  /* 0x000000ffff0e0224 */ /* 0x000fe400078e00ff */
[----:B------:R-:W-:Y:S01]  /*0950*/  @P0 IMAD.MOV.U32 R15, RZ, RZ, R2 ;  /* 0x000000ffff0f0224 */ /* 0x000fe200078e0002 */
[----:B------:R-:W-:Y:S06]  /*0960*/  BRA `(.L_x_978) ;  /* 0x0000000000147947 */ /* 0x000fec0003800000 */
.L_x_980:
[----:B------:R-:W-:Y:S01]  /*0970*/  LOP3.LUT R15, R9, 0x80000, RZ, 0xfc, !PT ;  /* 0x00080000090f7812 */ /* 0x000fe200078efcff */
[----:B------:R-:W-:Y:S01]  /*0980*/  IMAD.MOV.U32 R14, RZ, RZ, R8 ;  /* 0x000000ffff0e7224 */ /* 0x000fe200078e0008 */
[----:B------:R-:W-:Y:S06]  /*0990*/  BRA `(.L_x_978) ;  /* 0x0000000000087947 */ /* 0x000fec0003800000 */
.L_x_979:
[----:B------:R-:W-:Y:S01]  /*09a0*/  LOP3.LUT R15, R11, 0x80000, RZ, 0xfc, !PT ;  /* 0x000800000b0f7812 */ /* 0x000fe200078efcff */
[----:B------:R-:W-:-:S07]  /*09b0*/  IMAD.MOV.U32 R14, RZ, RZ, R10 ;  /* 0x000000ffff0e7224 */ /* 0x000fce00078e000a */
.L_x_978:
[----:B------:R-:W-:Y:S05]  /*09c0*/  BSYNC.RECONVERGENT B1 ;  /* 0x0000000000017941 */ /* 0x000fea0003800200 */
.L_x_976:
[----:B------:R-:W-:Y:S02]  /*09d0*/  IMAD.MOV.U32 R2, RZ, RZ, R0 ;  /* 0x000000ffff027224 */ /* 0x000fe400078e0000 */
[----:B------:R-:W-:-:S04]  /*09e0*/  IMAD.MOV.U32 R3, RZ, RZ, 0x0 ;  /* 0x00000000ff037424 */ /* 0x000fc800078e00ff */
[----:B------:R-:W-:Y:S05]  /*09f0*/  RET.REL.NODEC R2 `(crowding_distance4) ;  /* 0xfffffff402807950 */ /* 0x000fea0003c3ffff */
.L_x_981:
        /* <DEDUP_REMOVED lines=16> */
.L_x_1833:


//--------------------- .text.crowding_distance3  --------------------------
	.section	.text.crowding_distance3,"ax",@progbits
	.align	128
        .global         crowding_distance3
        .type           crowding_distance3,@function
        .size           crowding_distance3,(.L_x_1834 - crowding_distance3)
        .other          crowding_distance3,@"STO_CUDA_ENTRY STV_DEFAULT"
crowding_distance3:
.text.crowding_distance3:
[----:B------:R-:W-:Y:S08]  /*0000*/  LDC R1, c[0x0][0x37c] ;  /* 0x0000df00ff017b82 */ /* 0x000ff00000000800 */
[----:B------:R-:W0:Y:S01]  /*0010*/  LDC.64 R2, c[0x0][0x3b8] ;  /* 0x0000ee00ff027b82 */ /* 0x000e220000000a00 */
[----:B------:R-:W0:Y:S07]  /*0020*/  LDCU.64 UR6, c[0x0][0x358] ;  /* 0x00006b00ff0677ac */ /* 0x000e2e0008000a00 */
[----:B------:R-:W1:Y:S01]  /*0030*/  LDC.64 R4, c[0x0][0x388] ;  /* 0x0000e200ff047b82 */ /* 0x000e620000000a00 */
[----:B0-----:R-:W1:Y:S02]  /*0040*/  LDG.E R9, desc[UR6][R2.64] ;  /* 0x0000000602097981 */ /* 0x001e64000c1e1900 */
[----:B-1----:R-:W-:-:S05]  /*0050*/  IMAD.WIDE R6, R9, 0x4, R4 ;  /* 0x0000000409067825 */ /* 0x002fca00078e0204 */
[----:B------:R-:W2:Y:S01]  /*0060*/  LDG.E R8, desc[UR6][R6.64+-0x8] ;  /* 0xfffff80606087981 */ /* 0x000ea2000c1e1900 */
[----:B------:R-:W-:Y:S01]  /*0070*/  IMAD.MOV.U32 R0, RZ, RZ, RZ ;  /* 0x000000ffff007224 */ /* 0x000fe200078e00ff */
[----:B--2---:R-:W-:-:S13]  /*0080*/  ISETP.GE.AND P0, PT, R8, 0x1, PT ;  /* 0x000000010800780c */ /* 0x004fda0003f06270 */
[----:B------:R-:W-:Y:S05]  /*0090*/  @!P0 BRA `(.L_x_982) ;  /* 0x0000000400648947 */ /* 0x000fea0003800000 */
[C---:B------:R-:W-:Y:S01]  /*00a0*/  ISETP.GE.U32.AND P0, PT, R8.reuse, 0x10, PT ;  /* 0x000000100800780c */ /* 0x040fe20003f06070 */
[----:B------:R-:W-:Y:S01]  /*00b0*/  IMAD.MOV.U32 R11, RZ, RZ, RZ ;  /* 0x000000ffff0b7224 */ /* 0x000fe200078e00ff */
[----:B------:R-:W-:Y:S01]  /*00c0*/  LOP3.LUT R26, R8, 0xf, RZ, 0xc0, !PT ;  /* 0x0000000f081a7812 */ /* 0x000fe200078ec0ff */
[----:B------:R-:W-:-:S03]  /*00d0*/  IMAD.MOV.U32 R0, RZ, RZ, RZ ;  /* 0x000000ffff007224 */ /* 0x000fc600078e00ff */
[----:B------:R-:W-:-:S07]  /*00e0*/  ISETP.NE.AND P1, PT, R26, RZ, PT ;  /* 0x000000ff1a00720c */ /* 0x000fce0003f25270 */
[----:B------:R-:W-:Y:S06]  /*00f0*/  @!P0 BRA `(.L_x_983) ;  /* 0x00000000009c8947 */ /* 0x000fec0003800000 */
[----:B------:R-:W0:Y:S01]  /*0100*/  LDCU.64 UR4, c[0x0][0x388] ;  /* 0x00007100ff0477ac */ /* 0x000e220008000a00 */
[----:B------:R-:W-:Y:S01]  /*0110*/  LOP3.LUT R11, R8, 0x7ffffff0, RZ, 0xc0, !PT ;  /* 0x7ffffff0080b7812 */ /* 0x000fe200078ec0ff */
[----:B------:R-:W-:-:S04]  /*0120*/  IMAD.MOV.U32 R0, RZ, RZ, RZ ;  /* 0x000000ffff007224 */ /* 0x000fc800078e00ff */
[----:B------:R-:W-:Y:S01]  /*0130*/  IMAD.MOV R10, RZ, RZ, -R11 ;  /* 0x000000ffff0a7224 */ /* 0x000fe200078e0a0b */
[----:B0-----:R-:W-:-:S04]  /*0140*/  UIADD3 UR4, UP0, UPT, UR4, 0x20, URZ ;  /* 0x0000002004047890 */ /* 0x001fc8000ff1e0ff */
[----:B------:R-:W-:Y:S02]  /*0150*/  UIADD3.X UR5, UPT, UPT, URZ, UR5, URZ, UP0, !UPT ;  /* 0x00000005ff057290 */ /* 0x000fe400087fe4ff */
[----:B------:R-:W-:-:S04]  /*0160*/  IMAD.U32 R13, RZ, RZ, UR4 ;  /* 0x00000004ff0d7e24 */ /* 0x000fc8000f8e00ff */
[----:B------:R-:W-:-:S07]  /*0170*/  IMAD.U32 R12, RZ, RZ, UR5 ;  /* 0x00000005ff0c7e24 */ /* 0x000fce000f8e00ff */
.L_x_984:
        /* <DEDUP_REMOVED lines=17> */
[----:B------:R-:W2:Y:S04]  /*0290*/  LDG.E R21, desc[UR6][R6.64+0x18] ;  /* 0x0000180606157981 */ /* 0x000ea8000c1e1900 */
[----:B------:R-:W2:Y:S01]  /*02a0*/  LDG.E R20, desc[UR6][R6.64+0x1c] ;  /* 0x00001c0606147981 */ /* 0x000ea2000c1e1900 */
[----:B---3--:R-:W-:Y:S01]  /*02b0*/  IADD3 R22, PT, PT, R24, R25, R22 ;  /* 0x0000001918167210 */ /* 0x008fe20007ffe016 */
[----:B------:R-:W-:-:S03]  /*02c0*/  VIADD R10, R10, 0x10 ;  /* 0x000000100a0a7836 */ /* 0x000fc60000000000 */
[----:B----4-:R-:W-:Y:S02]  /*02d0*/  IADD3 R18, PT, PT, R18, R19, R22 ;  /* 0x0000001312127210 */ /* 0x010fe40007ffe016 */
[----:B------:R-:W-:Y:S02]  /*02e0*/  ISETP.NE.AND P0, PT, R10, RZ, PT ;  /* 0x000000ff0a00720c */ /* 0x000fe40003f05270 */
[----:B-----5:R-:W-:-:S04]  /*02f0*/  IADD3 R16, PT, PT, R16, R17, R18 ;  /* 0x0000001110107210 */ /* 0x020fc80007ffe012 */
[----:B------:R-:W-:-:S04]  /*0300*/  IADD3 R14, PT, PT, R14, R15, R16 ;  /* 0x0000000f0e0e7210 */ /* 0x000fc80007ffe010 */
[----:B------:R-:W-:Y:S02]  /*0310*/  IADD3 R12, PT, PT, R12, R13, R14 ;  /* 0x0000000d0c0c7210 */ /* 0x000fe40007ffe00e */
[----:B------:R-:W-:Y:S02]  /*0320*/  IADD3 R13, P2, PT, R6, 0x40, RZ ;  /* 0x00000040060d7810 */ /* 0x000fe40007f5e0ff */
[----:B--2---:R-:W-:-:S03]  /*0330*/  IADD3 R0, PT, PT, R23, R0, R12 ;  /* 0x0000000017007210 */ /* 0x004fc60007ffe00c */
[----:B------:R-:W-:Y:S01]  /*0340*/  IMAD.X R12, RZ, RZ, R7, P2 ;  /* 0x000000ffff0c7224 */ /* 0x000fe200010e0607 */
[----:B------:R-:W-:Y:S01]  /*0350*/  IADD3 R0, PT, PT, R20, R21, R0 ;  /* 0x0000001514007210 */ /* 0x000fe20007ffe000 */
[----:B------:R-:W-:Y:S06]  /*0360*/  @P0 BRA `(.L_x_984) ;  /* 0xfffffffc00840947 */ /* 0x000fec000383ffff */
.L_x_983:
[----:B------:R-:W-:Y:S05]  /*0370*/  @!P1 BRA `(.L_x_982) ;  /* 0x0000000000ac9947 */ /* 0x000fea0003800000 */
[----:B------:R-:W-:Y:S02]  /*0380*/  ISETP.GE.U32.AND P0, PT, R26, 0x8, PT ;  /* 0x000000081a00780c */ /* 0x000fe40003f06070 */
[----:B------:R-:W-:-:S04]  /*0390*/  LOP3.LUT R18, R8, 0x7, RZ, 0xc0, !PT ;  /* 0x0000000708127812 */ /* 0x000fc800078ec0ff */
[----:B------:R-:W-:-:S07]  /*03a0*/  ISETP.NE.AND P1, PT, R18, RZ, PT ;  /* 0x000000ff1200720c */ /* 0x000fce0003f25270 */
[----:B------:R-:W-:Y:S06]  /*03b0*/  @!P0 BRA `(.L_x_985) ;  /* 0x0000000000388947 */ /* 0x000fec0003800000 */
[----:B------:R-:W-:-:S05]  /*03c0*/  IMAD.WIDE.U32 R6, R11, 0x4, R4 ;  /* 0x000000040b067825 */ /* 0x000fca00078e0004 */
        /* <DEDUP_REMOVED lines=13> */
.L_x_985:
        /* <DEDUP_REMOVED lines=9> */
[----:B------:R-:W3:Y:S01]  /*0530*/  LDG.E R12, desc[UR6][R6.64+0xc] ;  /* 0x00000c06060c7981 */ /* 0x000ee2000c1e1900 */
[----:B------:R-:W-:Y:S01]  /*0540*/  VIADD R11, R11, 0x4 ;  /* 0x000000040b0b7836 */ /* 0x000fe20000000000 */
[----:B--2---:R-:W-:-:S04]  /*0550*/  IADD3 R0, PT, PT, R10, R13, R0 ;  /* 0x0000000d0a007210 */ /* 0x004fc80007ffe000 */
[----:B---3--:R-:W-:-:S07]  /*0560*/  IADD3 R0, PT, PT, R12, R15, R0 ;  /* 0x0000000f0c007210 */ /* 0x008fce0007ffe000 */
.L_x_986:
[----:B------:R-:W-:Y:S05]  /*0570*/  @!P1 BRA `(.L_x_982) ;  /* 0x00000000002c9947 */ /* 0x000fea0003800000 */
[----:B------:R-:W-:-:S04]  /*0580*/  IMAD.WIDE.U32 R4, R11, 0x4, R4 ;  /* 0x000000040b047825 */ /* 0x000fc800078e0004 */
[----:B------:R-:W-:Y:S02]  /*0590*/  IMAD.MOV R8, RZ, RZ, -R8 ;  /* 0x000000ffff087224 */ /* 0x000fe400078e0a08 */
[----:B------:R-:W-:-:S07]  /*05a0*/  IMAD.MOV.U32 R7, RZ, RZ, R5 ;  /* 0x000000ffff077224 */ /* 0x000fce00078e0005 */
.L_x_987:
[----:B------:R-:W-:-:S06]  /*05b0*/  IMAD.MOV.U32 R5, RZ, RZ, R7 ;  /* 0x000000ffff057224 */ /* 0x000fcc00078e0007 */
[----:B------:R0:W2:Y:S01]  /*05c0*/  LDG.E R5, desc[UR6][R4.64] ;  /* 0x0000000604057981 */ /* 0x0000a2000c1e1900 */
[----:B------:R-:W-:-:S05]  /*05d0*/  VIADD R8, R8, 0x1 ;  /* 0x0000000108087836 */ /* 0x000fca0000000000 */
[----:B------:R-:W-:Y:S02]  /*05e0*/  ISETP.NE.AND P0, PT, R8, RZ, PT ;  /* 0x000000ff0800720c */ /* 0x000fe40003f05270 */
[----:B0-----:R-:W-:-:S05]  /*05f0*/  IADD3 R4, P1, PT, R4, 0x4, RZ ;  /* 0x0000000404047810 */ /* 0x001fca0007f3e0ff */
[----:B------:R-:W-:Y:S02]  /*0600*/  IMAD.X R7, RZ, RZ, R7, P1 ;  /* 0x000000ffff077224 */ /* 0x000fe400008e0607 */
[----:B--2---:R-:W-:-:S04]  /*0610*/  IMAD.IADD R0, R5, 0x1, R0 ;  /* 0x0000000105007824 */ /* 0x004fc800078e0200 */
[----:B------:R-:W-:Y:S05]  /*0620*/  @P0 BRA `(.L_x_987) ;  /* 0xfffffffc00e00947 */ /* 0x000fea000383ffff */
.L_x_982:
[----:B------:R-:W0:Y:S01]  /*0630*/  LDC.64 R4, c[0x0][0x3a0] ;  /* 0x0000e800ff047b82 */ /* 0x000e220000000a00 */
[----:B------:R-:W1:Y:S07]  /*0640*/  S2R R7, SR_TID.X ;  /* 0x0000000000077919 */ /* 0x000e6e0000002100 */
[----:B------:R-:W2:Y:S01]  /*0650*/  LDC.64 R20, c[0x0][0x380] ;  /* 0x0000e000ff147b82 */ /* 0x000ea20000000a00 */
[----:B0-----:R-:W-:-:S06]  /*0660*/  IMAD.WIDE R8, R9, 0x4, R4 ;  /* 0x0000000409087825 */ /* 0x001fcc00078e0204 */
[----:B------:R-:W3:Y:S01]  /*0670*/  LDG.E R9, desc[UR6][R8.64+-0x8] ;  /* 0xfffff80608097981 */ /* 0x000ee2000c1e1900 */
[----:B------:R-:W0:Y:S01]  /*0680*/  LDC.64 R14, c[0x0][0x3b0] ;  /* 0x0000ec00ff0e7b82 */ /* 0x000e220000000a00 */
[----:B---3--:R-:W-:-:S06]  /*0690*/  IMAD.WIDE R12, R9, 0x4, R4 ;  /* 0x00000004090c7825 */ /* 0x008fcc00078e0204 */
[----:B------:R-:W3:Y:S01]  /*06a0*/  LDG.E R13, desc[UR6][R12.64] ;  /* 0x000000060c0d7981 */ /* 0x000ee2000c1e1900 */
[----:B-1----:R-:W-:Y:S02]  /*06b0*/  IMAD.IADD R17, R7, 0x1, R0 ;  /* 0x0000000107117824 */ /* 0x002fe400078e0200 */
[----:B--2---:R-:W-:-:S04]  /*06c0*/  IMAD.WIDE R18, R0, 0x4, R20 ;  /* 0x0000000400127825 */ /* 0x004fc800078e0214 */
[----:B------:R-:W-:-:S04]  /*06d0*/  IMAD.WIDE R16, R17, 0x4, R20 ;  /* 0x0000000411107825 */ /* 0x000fc800078e0214 */
[----:B------:R-:W-:Y:S01]  /*06e0*/  IMAD.MOV.U32 R8, RZ, RZ, 0x78b58c40 ;  /* 0x78b58c40ff087424 */ /* 0x000fe200078e00ff */
[----:B------:R-:W5:Y:S01]  /*06f0*/  LDG.E R10, desc[UR6][R16.64] ;  /* 0x00000006100a7981 */ /* 0x000f62000c1e1900 */
[----:B------:R-:W-:Y:S01]  /*0700*/  IMAD.MOV.U32 R9, RZ, RZ, 0x4415af1d ;  /* 0x4415af1dff097424 */ /* 0x000fe200078e00ff */
[----:B---3--:R-:W-:Y:S02]  /*0710*/  IADD3 R11, PT, PT, R0, -0x1, R13 ;  /* 0xffffffff000b7810 */ /* 0x008fe40007ffe00d */
[----:B------:R-:W5:Y:S03]  /*0720*/  LDG.E R0, desc[UR6][R16.64+0x8] ;  /* 0x0000080610007981 */ /* 0x000f66000c1e1900 */
[----:B------:R-:W-:Y:S02]  /*0730*/  IMAD.WIDE R20, R11, 0x4, R20 ;  /* 0x000000040b147825 */ /* 0x000fe400078e0214 */
[----:B------:R1:W5:Y:S04]  /*0740*/  LDG.E R11, desc[UR6][R18.64] ;  /* 0x00000006120b7981 */ /* 0x000368000c1e1900 */
[----:B------:R2:W5:Y:S04]  /*0750*/  LDG.E R12, desc[UR6][R20.64] ;  /* 0x00000006140c7981 */ /* 0x000568000c1e1900 */
[----:B0-----:R2:W-:Y:S04]  /*0760*/  STG.E.64 desc[UR6][R14.64], R8 ;  /* 0x000000080e007986 */ /* 0x0015e8000c101b06 */
[----:B------:R-:W3:Y:S02]  /*0770*/  LDG.E R23, desc[UR6][R2.64] ;  /* 0x0000000602177981 */ /* 0x000ee4000c1e1900 */
[----:B---3--:R-:W-:-:S06]  /*0780*/  IMAD.WIDE R22, R23, 0x4, R4 ;  /* 0x0000000417167825 */ /* 0x008fcc00078e0204 */
[----:B------:R-:W3:Y:S02]  /*0790*/  LDG.E R23, desc[UR6][R22.64+-0x8] ;  /* 0xfffff80616177981 */ /* 0x000ee4000c1e1900 */
[----:B---3--:R-:W-:Y:S02]  /*07a0*/  IMAD.WIDE R24, R23, 0x4, R4 ;  /* 0x0000000417187825 */ /* 0x008fe400078e0204 */
[----:B------:R-:W0:Y:S04]  /*07b0*/  LDC.64 R4, c[0x0][0x3b0] ;  /* 0x0000ec00ff047b82 */ /* 0x000e280000000a00 */
[----:B------:R-:W1:Y:S01]  /*07c0*/  LDG.E R25, desc[UR6][R24.64] ;  /* 0x0000000618197981 */ /* 0x000e62000c1e1900 */
[----:B0-----:R-:W-:-:S04]  /*07d0*/  IMAD.WIDE.U32 R6, R7, 0x8, R4 ;  /* 0x0000000807067825 */ /* 0x001fc800078e0004 */
[----:B-1----:R-:W-:-:S05]  /*07e0*/  IMAD.WIDE R18, R25, 0x8, R4 ;  /* 0x0000000819127825 */ /* 0x002fca00078e0204 */
[----:B------:R2:W-:Y:S04]  /*07f0*/  STG.E.64 desc[UR6][R18.64+-0x8], R8 ;  /* 0xfffff80812007986 */ /* 0x0005e8000c101b06 */
[----:B------:R-:W3:Y:S02]  /*0800*/  LDG.E.64 R4, desc[UR6][R6.64+0x8] ;  /* 0x0000080606047981 */ /* 0x000ee4000c1e1b00 */
[----:B---3--:R-:W-:-:S14]  /*0810*/  DSETP.NEU.AND P0, PT, R4, R8, PT ;  /* 0x000000080400722a */ /* 0x008fdc0003f0d000 */
[----:B--2---:R-:W-:Y:S05]  /*0820*/  @!P0 EXIT ;  /* 0x000000000000894d */ /* 0x004fea0003800000 */
[----:B------:R-:W0:Y:S08]  /*0830*/  LDC.64 R14, c[0x0][0x398] ;  /* 0x0000e600ff0e7b82 */ /* 0x000e300000000a00 */
[----:B------:R-:W1:Y:S08]  /*0840*/  LDC.64 R16, c[0x0][0x3a8] ;  /* 0x0000ea00ff107b82 */ /* 0x000e700000000a00 */
[----:B------:R-:W2:Y:S01]  /*0850*/  LDC.64 R2, c[0x0][0x390] ;  /* 0x0000e400ff027b82 */ /* 0x000ea20000000a00 */
[----:B0-----:R-:W3:Y:S04]  /*0860*/  LDG.E R15, desc[UR6][R14.64] ;  /* 0x000000060e0f7981 */ /* 0x001ee8000c1e1900 */
[----:B-1----:R-:W3:Y:S02]  /*0870*/  LDG.E R16, desc[UR6][R16.64] ;  /* 0x0000000610107981 */ /* 0x002ee4000c1e1900 */
[----:B---3-5:R-:W-:-:S02]  /*0880*/  IMAD R11, R11, R15, R16 ;  /* 0x0000000f0b0b7224 */ /* 0x028fc400078e0210 */
[----:B------:R-:W-:Y:S02]  /*0890*/  IMAD R19, R12, R15, R16 ;  /* 0x0000000f0c137224 */ /* 0x000fe400078e0210 */
[----:B--2---:R-:W-:-:S04]  /*08a0*/  IMAD.WIDE R12, R11, 0x8, R2 ;  /* 0x000000080b0c7825 */ /* 0x004fc800078e0202 */
[----:B------:R-:W-:Y:S02]  /*08b0*/  IMAD.WIDE R18, R19, 0x8, R2 ;  /* 0x0000000813127825 */ /* 0x000fe400078e0202 */
[----:B------:R-:W2:Y:S04]  /*08c0*/  LDG.E.64 R12, desc[UR6][R12.64] ;  /* 0x000000060c0c7981 */ /* 0x000ea8000c1e1b00 */
[----:B------:R-:W2:Y:S01]  /*08d0*/  LDG.E.64 R8, desc[UR6][R18.64] ;  /* 0x0000000612087981 */ /* 0x000ea2000c1e1b00 */
[-CC-:B------:R-:W-:Y:S02]  /*08e0*/  IMAD R11, R0, R15.reuse, R16.reuse ;  /* 0x0000000f000b7224 */ /* 0x180fe400078e0210 */
[----:B------:R-:W-:Y:S02]  /*08f0*/  IMAD R21, R10, R15, R16 ;  /* 0x0000000f0a157224 */ /* 0x000fe400078e0210 */
[----:B------:R-:W-:-:S04]  /*0900*/  IMAD.WIDE R14, R11, 0x8, R2 ;  /* 0x000000080b0e7825 */ /* 0x000fc800078e0202 */
[----:B------:R-:W-:Y:S01]  /*0910*/  IMAD.WIDE R2, R21, 0x8, R2 ;  /* 0x0000000815027825 */ /* 0x000fe200078e0202 */
[----:B------:R-:W3:Y:S05]  /*0920*/  LDG.E.64 R10, desc[UR6][R14.64] ;  /* 0x000000060e0a7981 */ /* 0x000eea000c1e1b00 */
[----:B------:R-:W3:Y:S01]  /*0930*/  LDG.E.64 R2, desc[UR6][R2.64] ;  /* 0x0000000602027981 */ /* 0x000ee2000c1e1b00 */
[----:B------:R-:W-:Y:S01]  /*0940*/  IMAD.MOV.U32 R16, RZ, RZ, 0x1 ;  /* 0x00000001ff107424 */ /* 0x000fe200078e00ff */
[----:B------:R-:W-:Y:S01]  /*0950*/  BSSY.RECONVERGENT B0, `(.L_x_988) ;  /* 0x0000014000007945 */ /* 0x000fe20003800200 */
[----:B--2---:R-:W-:-:S06]  /*0960*/  DADD R8, R8, -R12 ;  /* 0x0000000008087229 */ /* 0x004fcc000000080c */
[----:B------:R-:W0:Y:S02]  /*0970*/  MUFU.RCP64H R17, R9 ;  /* 0x0000000900117308 */ /* 0x000e240000001800 */
[----:B0-----:R-:W-:-:S08]  /*0980*/  DFMA R18, -R8, R16, 1 ;  /* 0x3ff000000812742b */ /* 0x001fd00000000110 */
[----:B------:R-:W-:-:S08]  /*0990*/  DFMA R18, R18, R18, R18 ;  /* 0x000000121212722b */ /* 0x000fd00000000012 */
[----:B------:R-:W-:-:S08]  /*09a0*/  DFMA R18, R16, R18, R16 ;  /* 0x000000121012722b */ /* 0x000fd00000000010 */
[----:B------:R-:W-:Y:S02]  /*09b0*/  DFMA R12, -R8, R18, 1 ;  /* 0x3ff00000080c742b */ /* 0x000fe40000000112 */
[----:B---3--:R-:W-:-:S06]  /*09c0*/  DADD R10, R10, -R2 ;  /* 0x000000000a0a7229 */ /* 0x008fcc0000000802 */
[----:B------:R-:W-:-:S08]  /*09d0*/  DFMA R12, R18, R12, R18 ;  /* 0x0000000c120c722b */ /* 0x000fd00000000012 */
[----:B------:R-:W-:-:S08]  /*09e0*/  DMUL R14, R10, R12 ;  /* 0x0000000c0a0e7228 */ /* 0x000fd00000000000 */
[----:B------:R-:W-:-:S08]  /*09f0*/  DFMA R2, -R8, R14, R10 ;  /* 0x0000000e0802722b */ /* 0x000fd0000000010a */
[----:B------:R-:W-:Y:S01]  /*0a00*/  DFMA R2, R12, R2, R14 ;  /* 0x000000020c02722b */ /* 0x000fe2000000000e */
[----:B------:R-:W-:-:S09]  /*0a10*/  FSETP.GEU.AND P1, PT, |R11|, 6.5827683646048100446e-37, PT ;  /* 0x036000000b00780b */ /* 0x000fd20003f2e200 */
[----:B------:R-:W-:-:S05]  /*0a20*/  FFMA R0, RZ, R9, R3 ;  /* 0x00000009ff007223 */ /* 0x000fca0000000003 */
[----:B------:R-:W-:-:S13]  /*0a30*/  FSETP.GT.AND P0, PT, |R0|, 1.469367938527859385e-39, PT ;  /* 0x001000000000780b */ /* 0x000fda0003f04200 */
[----:B------:R-:W-:Y:S05]  /*0a40*/  @P0 BRA P1, `(.L_x_989) ;  /* 0x0000000000100947 */ /* 0x000fea0000800000 */
[----:B------:R-:W-:-:S07]  /*0a50*/  MOV R0, 0xa70 ;  /* 0x00000a7000007802 */ /* 0x000fce0000000f00 */
[----:B------:R-:W-:Y:S05]  /*0a60*/  CALL.REL.NOINC `($__internal_7_$__cuda_sm20_div_rn_f64_full) ;  /* 0x0000000000187944 */ /* 0x000fea0003c00000 */
[----:B------:R-:W-:Y:S02]  /*0a70*/  IMAD.MOV.U32 R2, RZ, RZ, R14 ;  /* 0x000000ffff027224 */ /* 0x000fe400078e000e */
[----:B------:R-:W-:-:S07]  /*0a80*/  IMAD.MOV.U32 R3, RZ, RZ, R15 ;  /* 0x000000ffff037224 */ /* 0x000fce00078e000f */
.L_x_989:
[----:B------:R-:W-:Y:S05]  /*0a90*/  BSYNC.RECONVERGENT B0 ;  /* 0x0000000000007941 */ /* 0x000fea0003800200 */
.L_x_988:
[----:B------:R-:W-:-:S07]  /*0aa0*/  DADD R2, R4, R2 ;  /* 0x0000000004027229 */ /* 0x000fce0000000002 */
[----:B------:R-:W-:Y:S01]  /*0ab0*/  STG.E.64 desc[UR6][R6.64+0x8], R2 ;  /* 0x0000080206007986 */ /* 0x000fe2000c101b06 */
[----:B------:R-:W-:Y:S05]  /*0ac0*/  EXIT ;  /* 0x000000000000794d */ /* 0x000fea0003800000 */
        .weak           $__internal_7_$__cuda_sm20_div_rn_f64_full
        .type           $__internal_7_$__cuda_sm20_div_rn_f64_full,@function
        .size           $__internal_7_$__cuda_sm20_div_rn_f64_full,(.L_x_1834 - $__internal_7_$__cuda_sm20_div_rn_f64_full)
$__internal_7_$__cuda_sm20_div_rn_f64_full:
        /* <DEDUP_REMOVED lines=67> */
.L_x_991:
        /* <DEDUP_REMOVED lines=16> */
.L_x_994:
[----:B------:R-:W-:Y:S01]  /*1000*/  LOP3.LUT R15, R9, 0x80000, RZ, 0xfc, !PT ;  /* 0x00080000090f7812 */ /* 0x000fe200078efcff */
[----:B------:R-:W-:Y:S01]  /*1010*/  IMAD.MOV.U32 R14, RZ, RZ, R8 ;  /* 0x000000ffff0e7224 */ /* 0x000fe200078e0008 */
[----:B------:R-:W-:Y:S06]  /*1020*/  BRA `(.L_x_992) ;  /* 0x0000000000087947 */ /* 0x000fec0003800000 */
.L_x_993:
[----:B------:R-:W-:Y:S01]  /*1030*/  LOP3.LUT R15, R11, 0x80000, RZ, 0xfc, !PT ;  /* 0x000800000b0f7812 */ /* 0x000fe200078efcff */
[----:B------:R-:W-:-:S07]  /*1040*/  IMAD.MOV.U32 R14, RZ, RZ, R10 ;  /* 0x000000ffff0e7224 */ /* 0x000fce00078e000a */
.L_x_992:
[----:B------:R-:W-:Y:S05]  /*1050*/  BSYNC.RECONVERGENT B1 ;  /* 0x0000000000017941 */ /* 0x000fea0003800200 */
.L_x_990:
[----:B------:R-:W-:Y:S02]  /*1060*/  IMAD.MOV.U32 R2, RZ, RZ, R0 ;  /* 0x000000ffff027224 */ /* 0x000fe400078e0000 */
[----:B------:R-:W-:-:S04]  /*1070*/  IMAD.MOV.U32 R3, RZ, RZ, 0x0 ;  /* 0x00000000ff037424 */ /* 0x000fc800078e00ff */
[----:B------:R-:W-:Y:S05]  /*1080*/  RET.REL.NODEC R2 `(crowding_distance3) ;  /* 0xffffffec02dc7950 */ /* 0x000fea0003c3ffff */
.L_x_995:
        /* <DEDUP_REMOVED lines=15> */
.L_x_1834:


//--------------------- .text.crowding_distance2  --------------------------
	.section	.text.crowding_distance2,"ax",@progbits
	.align	128
        .global         crowding_distance2
        .type           crowding_distance2,@function
        .size           crowding_distance2,(.L_x_1835 - crowding_distance2)
        .other          crowding_distance2,@"STO_CUDA_ENTRY STV_DEFAULT"
crowding_distance2:
.text.crowding_distance2:
[----:B------:R-:W0:Y:S08]  /*0000*/  LDC R1, c[0x0][0x37c] ;  /* 0x0000df00ff017b82 */ /* 0x000e300000000800 */
[----:B------:R-:W1:Y:S01]  /*0010*/  LDC.64 R4, c[0x0][0x3a0] ;  /* 0x0000e800ff047b82 */ /* 0x000e620000000a00 */
[----:B------:R-:W1:Y:S01]  /*0020*/  LDCU.64 UR36, c[0x0][0x358] ;  /* 0x00006b00ff2477ac */ /* 0x000e620008000a00 */
[----:B0-----:R-:W-:-:S06]  /*0030*/  VIADD R1, R1, 0xffffffd8 ;  /* 0xffffffd801017836 */ /* 0x001fcc0000000000 */
[----:B------:R-:W0:Y:S01]  /*0040*/  LDC.64 R12, c[0x0][0x3b8] ;  /* 0x0000ee00ff0c7b82 */ /* 0x000e220000000a00 */
[----:B------:R-:W2:Y:S07]  /*0050*/  S2R R17, SR_TID.X ;  /* 0x0000000000117919 */ /* 0x000eae0000002100 */
[----:B------:R-:W3:Y:S01]  /*0060*/  LDC.64 R10, c[0x0][0x380] ;  /* 0x0000e000ff0a7b82 */ /* 0x000ee20000000a00 */
[----:B-1----:R-:W4:Y:S07]  /*0070*/  LDG.E R0, desc[UR36][R4.64] ;  /* 0x0000002404007981 */ /* 0x002f2e000c1e1900 */
[----:B------:R-:W1:Y:S01]  /*0080*/  LDC.64 R2, c[0x0][0x380] ;  /* 0x0000e000ff027b82 */ /* 0x000e620000000a00 */
[----:B0-----:R-:W4:Y:S07]  /*0090*/  LDG.E R7, desc[UR36][R12.64] ;  /* 0x000000240c077981 */ /* 0x001f2e000c1e1900 */
[----:B------:R-:W0:Y:S01]  /*00a0*/  LDC.64 R14, c[0x0][0x3b0] ;  /* 0x0000ec00ff0e7b82 */ /* 0x000e220000000a00 */
[----:B------:R-:W-:-:S02]  /*00b0*/  IMAD.MOV.U32 R24, RZ, RZ, 0x78b58c40 ;  /* 0x78b58c40ff187424 */ /* 0x000fc400078e00ff */
[----:B------:R-:W-:-:S05]  /*00c0*/  IMAD.MOV.U32 R25, RZ, RZ, 0x4415af1d ;  /* 0x4415af1dff197424 */ /* 0x000fca00078e00ff */
[----:B------:R-:W0:Y:S01]  /*00d0*/  LDC.64 R8, c[0x0][0x3b0] ;  /* 0x0000ec00ff087b82 */ /* 0x000e220000000a00 */
[----:B-1----:R1:W5:Y:S01]  /*00e0*/  LDG.E R22, desc[UR36][R2.64] ;  /* 0x0000002402167981 */ /* 0x002362000c1e1900 */
[----:B----4-:R-:W-:-:S05]  /*00f0*/  IADD3 R7, PT, PT, R0, -0x1, R7 ;  /* 0xffffffff00077810 */ /* 0x010fca0007ffe007 */
[----:B---3--:R-:W-:-:S04]  /*0100*/  IMAD.WIDE R6, R7, 0x4, R10 ;  /* 0x0000000407067825 */ /* 0x008fc800078e020a */
[----:B--2---:R-:W-:Y:S01]  /*0110*/  IMAD.WIDE.U32 R10, R17, 0x4, R10 ;  /* 0x00000004110a7825 */ /* 0x004fe200078e000a */
[----:B------:R2:W5:Y:S04]  /*0120*/  LDG.E R23, desc[UR36][R6.64] ;  /* 0x0000002406177981 */ /* 0x000568000c1e1900 */
[----:B------:R2:W5:Y:S04]  /*0130*/  LDG.E R18, desc[UR36][R10.64+0x8] ;  /* 0x000008240a127981 */ /* 0x000568000c1e1900 */
[----:B------:R2:W5:Y:S04]  /*0140*/  LDG.E R19, desc[UR36][R10.64] ;  /* 0x000000240a137981 */ /* 0x000568000c1e1900 */
[----:B0-----:R2:W-:Y:S04]  /*0150*/  STG.E.64 desc[UR36][R14.64], R24 ;  /* 0x000000180e007986 */ /* 0x0015e8000c101b24 */
[----:B------:R-:W3:Y:S04]  /*0160*/  LDG.E R4, desc[UR36][R4.64] ;  /* 0x0000002404047981 */ /* 0x000ee8000c1e1900 */
[----:B------:R-:W3:Y:S02]  /*0170*/  LDG.E R13, desc[UR36][R12.64] ;  /* 0x000000240c0d7981 */ /* 0x000ee4000c1e1900 */
[----:B---3--:R-:W-:-:S05]  /*0180*/  IADD3 R21, PT, PT, R4, -0x1, R13 ;  /* 0xffffffff04157810 */ /* 0x008fca0007ffe00d */
[----:B------:R-:W-:-:S04]  /*0190*/  IMAD.WIDE R20, R21, 0x8, R8 ;  /* 0x0000000815147825 */ /* 0x000fc800078e0208 */
[----:B------:R-:W-:Y:S01]  /*01a0*/  IMAD.WIDE.U32 R8, R17, 0x8, R8 ;  /* 0x0000000811087825 */ /* 0x000fe200078e0008 */
[----:B------:R2:W-:Y:S04]  /*01b0*/  STG.E.64 desc[UR36][R20.64], R24 ;  /* 0x0000001814007986 */ /* 0x0005e8000c101b24 */
[----:B------:R-:W3:Y:S01]  /*01c0*/  LDG.E.64 R6, desc[UR36][R8.64+0x8] ;  /* 0x0000082408067981 */ /* 0x000ee2000c1e1b00 */
[----:B------:R-:W1:Y:S01]  /*01d0*/  LDCU UR4, c[0x0][0x2f8] ;  /* 0x00005f00ff0477ac */ /* 0x000e620008000800 */
[----:B------:R-:W0:Y:S01]  /*01e0*/  LDCU UR5, c[0x0][0x2fc] ;  /* 0x00005f80ff0577ac */ /* 0x000e220008000800 */
[----:B------:R-:W-:Y:S01]  /*01f0*/  BSSY.RECONVERGENT B0, `(.L_x_996) ;  /* 0x000002e000007945 */ /* 0x000fe20003800200 */
[----:B-1----:R-:W-:-:S05]  /*0200*/  IADD3 R2, P1, PT, R1, UR4, RZ ;  /* 0x0000000401027c10 */ /* 0x002fca000ff3e0ff */
[----:B0-----:R-:W-:Y:S01]  /*0210*/  IMAD.X R16, RZ, RZ, UR5, P1 ;  /* 0x00000005ff107e24 */ /* 0x001fe200088e06ff */
[----:B---3--:R-:W-:-:S14]  /*0220*/  DSETP.NEU.AND P0, PT, R6, R24, PT ;  /* 0x000000180600722a */ /* 0x008fdc0003f0d000 */
[----:B--2---:R-:W-:Y:S05]  /*0230*/  @!P0 BRA `(.L_x_997) ;  /* 0x0000000000a48947 */ /* 0x004fea0003800000 */
        /* <DEDUP_REMOVED lines=35> */
[----:B------:R-:W-:Y:S05]  /*0470*/  CALL.REL.NOINC `($__internal_8_$__cuda_sm20_div_rn_f64_full) ;  /* 0x0000000400007944 */ /* 0x000fea0003c00000 */
[----:B------:R-:W-:Y:S01]  /*0480*/  MOV R4, R26 ;  /* 0x0000001a00047202 */ /* 0x000fe20000000f00 */
[----:B------:R-:W-:-:S07]  /*0490*/  IMAD.MOV.U32 R5, RZ, RZ, R27 ;  /* 0x000000ffff057224 */ /* 0x000fce00078e001b */
.L_x_999:
[----:B------:R-:W-:Y:S05]  /*04a0*/  BSYNC.RECONVERGENT B1 ;  /* 0x0000000000017941 */ /* 0x000fea0003800200 */
.L_x_998:
[----:B------:R-:W-:-:S07]  /*04b0*/  DADD R4, R6, R4 ;  /* 0x0000000006047229 */ /* 0x000fce0000000004 */
[----:B------:R0:W-:Y:S04]  /*04c0*/  STG.E.64 desc[UR36][R8.64+0x8], R4 ;  /* 0x0000080408007986 */ /* 0x0001e8000c101b24 */
.L_x_997:
[----:B------:R-:W-:Y:S05]  /*04d0*/  BSYNC.RECONVERGENT B0 ;  /* 0x0000000000007941 */ /* 0x000fea0003800200 */
.L_x_996:
[----:B------:R-:W2:Y:S02]  /*04e0*/  LDG.E R10, desc[UR36][R10.64+0x4] ;  /* 0x000004240a0a7981 */ /* 0x000ea4000c1e1900 */
[----:B--2---:R-:W-:-:S13]  /*04f0*/  ISETP.NE.AND P0, PT, R10, 0x58, PT ;  /* 0x000000580a00780c */ /* 0x004fda0003f05270 */
[----:B------:R-:W-:Y:S05]  /*0500*/  @P0 EXIT ;  /* 0x000000000000094d */ /* 0x000fea0003800000 */
[----:B------:R-:W-:Y:S01]  /*0510*/  MOV R17, 0x1e8 ;  /* 0x000001e800117802 */ /* 0x000fe20000000f00 */
[----:B-----5:R1:W-:Y:S01]  /*0520*/  STL.64 [R1], R18 ;  /* 0x0000001201007387 */ /* 0x0203e20000100a00 */
[----:B------:R-:W2:Y:S01]  /*0530*/  LDCU.64 UR4, c[0x4][0x198] ;  /* 0x01003300ff0477ac */ /* 0x000ea20008000a00 */
[----:B------:R-:W-:Y:S01]  /*0540*/  IMAD.MOV.U32 R6, RZ, RZ, R2 ;  /* 0x000000ffff067224 */ /* 0x000fe200078e0002 */
[----:B0-----:R1:W0:Y:S01]  /*0550*/  LDC.64 R8, c[0x4][R17] ;  /* 0x0100000011087b82 */ /* 0x0012220000000a00 */
[----:B------:R1:W-:Y:S01]  /*0560*/  STL.64 [R1+0x8], R22 ;  /* 0x0000081601007387 */ /* 0x0003e20000100a00 */
[----:B------:R-:W-:Y:S01]  /*0570*/  MOV R7, R16 ;  /* 0x0000001000077202 */ /* 0x000fe20000000f00 */
[----:B--2---:R-:W-:Y:S02]  /*0580*/  IMAD.U32 R4, RZ, RZ, UR4 ;  /* 0x00000004ff047e24 */ /* 0x004fe4000f8e00ff */
[----:B-1----:R-:W-:-:S07]  /*0590*/  IMAD.U32 R5, RZ, RZ, UR5 ;  /* 0x00000005ff057e24 */ /* 0x002fce000f8e00ff */
[----:B------:R-:W-:-:S07]  /*05a0*/  LEPC R20, `(.L_x_1000) ;  /* 0x000000001014794e */ /* 0x000fce0000000000 */
[----:B0-----:R-:W-:Y:S05]  /*05b0*/  CALL.ABS.NOINC R8 ;  /* 0x0000000008007343 */ /* 0x001fea0003c00000 */
.L_x_1000:
[----:B------:R-:W0:Y:S01]  /*05c0*/  LDC.64 R4, c[0x0][0x398] ;  /* 0x0000e600ff047b82 */ /* 0x000e220000000a00 */
[----:B------:R-:W1:Y:S07]  /*05d0*/  LDCU.64 UR4, c[0x4][0x1a0] ;  /* 0x01003400ff0477ac */ /* 0x000e6e0008000a00 */
[----:B------:R-:W2:Y:S08]  /*05e0*/  LDC.64 R10, c[0x0][0x3a8] ;  /* 0x0000ea00ff0a7b82 */ /* 0x000eb00000000a00 */
[----:B------:R-:W3:Y:S01]  /*05f0*/  LDC.64 R14, c[0x0][0x390] ;  /* 0x0000e400ff0e7b82 */ /* 0x000ee20000000a00 */
[----:B0-----:R-:W4:Y:S04]  /*0600*/  LDG.E R5, desc[UR36][R4.64] ;  /* 0x0000002404057981 */ /* 0x001f28000c1e1900 */
[----:B--2---:R-:W4:Y:S02]  /*0610*/  LDG.E R0, desc[UR36][R10.64] ;  /* 0x000000240a007981 */ /* 0x004f24000c1e1900 */
[----:B----4-:R-:W-:-:S02]  /*0620*/  IMAD R9, R18, R5, R0 ;  /* 0x0000000512097224 */ /* 0x010fc400078e0200 */
[-CC-:B------:R-:W-:Y:S02]  /*0630*/  IMAD R7, R19, R5.reuse, R0.reuse ;  /* 0x0000000513077224 */ /* 0x180fe400078e0200 */
[-CC-:B------:R-:W-:Y:S02]  /*0640*/  IMAD R13, R22, R5.reuse, R0.reuse ;  /* 0x00000005160d7224 */ /* 0x180fe400078e0200 */
[----:B------:R-:W-:Y:S02]  /*0650*/  IMAD R23, R23, R5, R0 ;  /* 0x0000000517177224 */ /* 0x000fe400078e0200 */
[----:B---3--:R-:W-:-:S04]  /*0660*/  IMAD.WIDE R8, R9, 0x8, R14 ;  /* 0x0000000809087825 */ /* 0x008fc800078e020e */
[--C-:B------:R-:W-:Y:S02]  /*0670*/  IMAD.WIDE R6, R7, 0x8, R14.reuse ;  /* 0x0000000807067825 */ /* 0x100fe400078e020e */
[----:B------:R-:W2:Y:S02]  /*0680*/  LDG.E.64 R8, desc[UR36][R8.64] ;  /* 0x0000002408087981 */ /* 0x000ea4000c1e1b00 */
[--C-:B------:R-:W-:Y:S02]  /*0690*/  IMAD.WIDE R12, R13, 0x8, R14.reuse ;  /* 0x000000080d0c7825 */ /* 0x100fe400078e020e */
[----:B------:R0:W3:Y:S02]  /*06a0*/  LDG.E.64 R10, desc[UR36][R6.64] ;  /* 0x00000024060a7981 */ /* 0x0000e4000c1e1b00 */
[----:B------:R-:W-:Y:S02]  /*06b0*/  IMAD.WIDE R14, R23, 0x8, R14 ;  /* 0x00000008170e7825 */ /* 0x000fe400078e020e */
[----:B------:R-:W4:Y:S04]  /*06c0*/  LDG.E.64 R12, desc[UR36][R12.64] ;  /* 0x000000240c0c7981 */ /* 0x000f28000c1e1b00 */
[----:B------:R-:W5:Y:S01]  /*06d0*/  LDG.E.64 R14, desc[UR36][R14.64] ;  /* 0x000000240e0e7981 */ /* 0x000f62000c1e1b00 */
[----:B------:R0:W2:Y:S03]  /*06e0*/  LDC.64 R18, c[0x4][R17] ;  /* 0x0100000011127b82 */ /* 0x0000a60000000a00 */
[----:B------:R2:W-:Y:S01]  /*06f0*/  STL [R1+0x20], R0 ;  /* 0x0000200001007387 */ /* 0x0005e20000100800 */
[----:B-1----:R-:W-:-:S02]  /*0700*/  IMAD.U32 R4, RZ, RZ, UR4 ;  /* 0x00000004ff047e24 */ /* 0x002fc4000f8e00ff */
[----:B------:R-:W-:Y:S02]  /*0710*/  IMAD.U32 R5, RZ, RZ, UR5 ;  /* 0x00000005ff057e24 */ /* 0x000fe4000f8e00ff */
[----:B0-----:R-:W-:Y:S02]  /*0720*/  IMAD.MOV.U32 R6, RZ, RZ, R2 ;  /* 0x000000ffff067224 */ /* 0x001fe400078e0002 */
[----:B------:R-:W-:Y:S01]  /*0730*/  IMAD.MOV.U32 R7, RZ, RZ, R16 ;  /* 0x000000ffff077224 */ /* 0x000fe200078e0010 */
[----:B--2---:R0:W-:Y:S04]  /*0740*/  STL.64 [R1], R8 ;  /* 0x0000000801007387 */ /* 0x0041e80000100a00 */
[----:B---3--:R0:W-:Y:S04]  /*0750*/  STL.64 [R1+0x8], R10 ;  /* 0x0000080a01007387 */ /* 0x0081e80000100a00 */
[----:B----4-:R0:W-:Y:S04]  /*0760*/  STL.64 [R1+0x10], R12 ;  /* 0x0000100c01007387 */ /* 0x0101e80000100a00 */
[----:B-----5:R0:W-:Y:S02]  /*0770*/  STL.64 [R1+0x18], R14 ;  /* 0x0000180e01007387 */ /* 0x0201e40000100a00 */
[----:B------:R-:W-:-:S07]  /*0780*/  LEPC R20, `(.L_x_1001) ;  /* 0x000000001014794e */ /* 0x000fce0000000000 */
[----:B0-----:R-:W-:Y:S05]  /*0790*/  CALL.ABS.NOINC R18 ;  /* 0x0000000012007343 */ /* 0x001fea0003c00000 */
.L_x_1001:
[----:B------:R-:W0:Y:S01]  /*07a0*/  LDC.64 R12, c[0x0][0x390] ;  /* 0x0000e400ff0c7b82 */ /* 0x000e220000000a00 */
[----:B------:R-:W1:Y:S01]  /*07b0*/  LDCU.64 UR4, c[0x4][0x1a8] ;  /* 0x01003500ff0477ac */ /* 0x000e620008000a00 */
[----:B0-----:R-:W2:Y:S04]  /*07c0*/  LDG.E.64 R8, desc[UR36][R12.64+0x580] ;  /* 0x000580240c087981 */ /* 0x001ea8000c1e1b00 */
[----:B------:R-:W3:Y:S02]  /*07d0*/  LDG.E.64 R10, desc[UR36][R12.64+0x588] ;  /* 0x000588240c0a7981 */ /* 0x000ee4000c1e1b00 */
[----:B------:R0:W4:Y:S01]  /*07e0*/  LDC.64 R14, c[0x4][R17] ;  /* 0x01000000110e7b82 */ /* 0x0001220000000a00 */
[----:B-1----:R-:W-:Y:S01]  /*07f0*/  MOV R4, UR4 ;  /* 0x0000000400047c02 */ /* 0x002fe20008000f00 */
[----:B------:R-:W-:-:S02]  /*0800*/  IMAD.U32 R5, RZ, RZ, UR5 ;  /* 0x00000005ff057e24 */ /* 0x000fc4000f8e00ff */
[----:B------:R-:W-:Y:S02]  /*0810*/  IMAD.MOV.U32 R6, RZ, RZ, R2 ;  /* 0x000000ffff067224 */ /* 0x000fe400078e0002 */
[----:B------:R-:W-:Y:S01]  /*0820*/  IMAD.MOV.U32 R7, RZ, RZ, R16 ;  /* 0x000000ffff077224 */ /* 0x000fe200078e0010 */
[----:B--2---:R0:W-:Y:S04]  /*0830*/  STL.64 [R1], R8 ;  /* 0x0000000801007387 */ /* 0x0041e80000100a00 */
[----:B---34-:R0:W-:Y:S02]  /*0840*/  STL.64 [R1+0x8], R10 ;  /* 0x0000080a01007387 */ /* 0x0181e40000100a00 */
[----:B------:R-:W-:-:S07]  /*0850*/  LEPC R20, `(.L_x_1002) ;  /* 0x000000001014794e */ /* 0x000fce0000000000 */
[----:B0-----:R-:W-:Y:S05]  /*0860*/  CALL.ABS.NOINC R14 ;  /* 0x000000000e007343 */ /* 0x001fea0003c00000 */
.L_x_1002:
[----:B------:R-:W-:Y:S05]  /*0870*/  EXIT ;  /* 0x000000000000794d */ /* 0x000fea0003800000 */
        .weak           $__internal_8_$__cuda_sm20_div_rn_f64_full
        .type           $__internal_8_$__cuda_sm20_div_rn_f64_full,@function
        .size           $__internal_8_$__cuda_sm20_div_rn_f64_full,(.L_x_1835 - $__internal_8_$__cuda_sm20_div_rn_f64_full)
$__internal_8_$__cuda_sm20_div_rn_f64_full:
[----:B------:R-:W-:Y:S01]  /*0880*/  MOV R13, R21 ;  /* 0x00000015000d7202 */ /* 0x000fe20000000f00 */
[----:B------:R-:W-:Y:S01]  /*0890*/  IMAD.MOV.U32 R12, RZ, RZ, R20 ;  /* 0x000000ffff0c7224 */ /* 0x000fe200078e0014 */
[----:B------:R-:W-:Y:S01]  /*08a0*/  FSETP.GEU.AND P0, PT, |R15|, 1.469367938527859385e-39, PT ;  /* 0x001000000f00780b */ /* 0x000fe20003f0e200 */
[----:B------:R-:W-:Y:S01]  /*08b0*/  IMAD.MOV.U32 R17, RZ, RZ, 0x1ca00000 ;  /* 0x1ca00000ff117424 */ /* 0x000fe200078e00ff */
[----:B------:R-:W-:Y:S01]  /*08c0*/  FSETP.GEU.AND P2, PT, |R13|, 1.469367938527859385e-39, PT ;  /* 0x001000000d00780b */ /* 0x000fe20003f4e200 */
[----:B------:R-:W-:Y:S01]  /*08d0*/  BSSY.RECONVERGENT B2, `(.L_x_1003) ;  /* 0x0000055000027945 */ /* 0x000fe20003800200 */
[----:B------:R-:W-:Y:S02]  /*08e0*/  LOP3.LUT R4, R15, 0x800fffff, RZ, 0xc0, !PT ;  /* 0x800fffff0f047812 */ /* 0x000fe400078ec0ff */
[----:B------:R-:W-:Y:S02]  /*08f0*/  LOP3.LUT R3, R13, 0x7ff00000, RZ, 0xc0, !PT ;  /* 0x7ff000000d037812 */ /* 0x000fe400078ec0ff */
[----:B------:R-:W-:Y:S01]  /*0900*/  LOP3.LUT R5, R4, 0x3ff00000, RZ, 0xfc, !PT ;  /* 0x3ff0000004057812 */ /* 0x000fe200078efcff */
[----:B------:R-:W-:Y:S01]  /*0910*/  IMAD.MOV.U32 R4, RZ, RZ, R14 ;  /* 0x000000ffff047224 */ /* 0x000fe200078e000e */
[----:B------:R-:W-:-:S02]  /*0920*/  LOP3.LUT R26, R15, 0x7ff00000, RZ, 0xc0, !PT ;  /* 0x7ff000000f1a7812 */ /* 0x000fc400078ec0ff */
[----:B------:R-:W-:Y:S01]  /*0930*/  MOV R24, 0x1 ;  /* 0x0000000100187802 */ /* 0x000fe20000000f00 */
[----:B------:R-:W-:Y:S01]  /*0940*/  @!P0 DMUL R4, R14, 8.98846567431157953865e+307 ;  /* 0x7fe000000e048828 */ /* 0x000fe20000000000 */
[----:B------:R-:W-:Y:S01]  /*0950*/  ISETP.GE.U32.AND P1, PT, R3, R26, PT ;  /* 0x0000001a0300720c */ /* 0x000fe20003f26070 */
[----:B------:R-:W-:Y:S01]  /*0960*/  @!P2 IMAD.MOV.U32 R28, RZ, RZ, RZ ;  /* 0x000000ffff1ca224 */ /* 0x000fe200078e00ff */
[----:B------:R-:W-:Y:S02]  /*0970*/  @!P2 LOP3.LUT R20, R15, 0x7ff00000, RZ, 0xc0, !PT ;  /* 0x7ff000000f14a812 */ /* 0x000fe400078ec0ff */
[----:B------:R-:W-:Y:S01]  /*0980*/  SEL R21, R17, 0x63400000, !P1 ;  /* 0x6340000011157807 */ /* 0x000fe20004800000 */
[----:B------:R-:W0:Y:S01]  /*0990*/  MUFU.RCP64H R25, R5 ;  /* 0x0000000500197308 */ /* 0x000e220000001800 */
[----:B------:R-:W-:Y:S01]  /*09a0*/  @!P2 ISETP.GE.U32.AND P3, PT, R3, R20, PT ;  /* 0x000000140300a20c */ /* 0x000fe20003f66070 */
[----:B------:R-:W-:Y:S01]  /*09b0*/  IMAD.MOV.U32 R20, RZ, RZ, R12 ;  /* 0x000000ffff147224 */ /* 0x000fe200078e000c */
[----:B------:R-:W-:-:S02]  /*09c0*/  LOP3.LUT R21, R21, 0x800fffff, R13, 0xf8, !PT ;  /* 0x800fffff15157812 */ /* 0x000fc400078ef80d */
[----:B------:R-:W-:-:S04]  /*09d0*/  @!P2 SEL R27, R17, 0x63400000, !P3 ;  /* 0x63400000111ba807 */ /* 0x000fc80005800000 */
[----:B------:R-:W-:-:S04]  /*09e0*/  @!P2 LOP3.LUT R27, R27, 0x80000000, R13, 0xf8, !PT ;  /* 0x800000001b1ba812 */ /* 0x000fc800078ef80d */
[----:B------:R-:W-:-:S06]  /*09f0*/  @!P2 LOP3.LUT R29, R27, 0x100000, RZ, 0xfc, !PT ;  /* 0x001000001b1da812 */ /* 0x000fcc00078efcff */
[----:B------:R-:W-:Y:S02]  /*0a00*/  @!P2 DFMA R20, R20, 2, -R28 ;  /* 0x400000001414a82b */ /* 0x000fe4000000081c */
[----:B0-----:R-:W-:-:S08]  /*0a10*/  DFMA R28, R24, -R4, 1 ;  /* 0x3ff00000181c742b */ /* 0x001fd00000000804 */
[----:B------:R-:W-:-:S08]  /*0a20*/  DFMA R28, R28, R28, R28 ;  /* 0x0000001c1c1c722b */ /* 0x000fd0000000001c */
[----:B------:R-:W-:-:S08]  /*0a30*/  DFMA R28, R24, R28, R24 ;  /* 0x0000001c181c722b */ /* 0x000fd00000000018 */
[----:B------:R-:W-:-:S08]  /*0a40*/  DFMA R24, R28, -R4, 1 ;  /* 0x3ff000001c18742b */ /* 0x000fd00000000804 */
[----:B------:R-:W-:-:S08]  /*0a50*/  DFMA R24, R28, R24, R28 ;  /* 0x000000181c18722b */ /* 0x000fd0000000001c */
[----:B------:R-:W-:-:S08]  /*0a60*/  DMUL R28, R24, R20 ;  /* 0x00000014181c7228 */ /* 0x000fd00000000000 */
[----:B------:R-:W-:-:S08]  /*0a70*/  DFMA R30, R28, -R4, R20 ;  /* 0x800000041c1e722b */ /* 0x000fd00000000014 */
[----:B------:R-:W-:Y:S01]  /*0a80*/  DFMA R24, R24, R30, R28 ;  /* 0x0000001e1818722b */ /* 0x000fe2000000001c */
[----:B------:R-:W-:Y:S01]  /*0a90*/  IMAD.MOV.U32 R29, RZ, RZ, R3 ;  /* 0x000000ffff1d7224 */ /* 0x000fe200078e0003 */
[----:B------:R-:W-:Y:S01]  /*0aa0*/  @!P2 LOP3.LUT R29, R21, 0x7ff00000, RZ, 0xc0, !PT ;  /* 0x7ff00000151da812 */ /* 0x000fe200078ec0ff */
[----:B------:R-:W-:Y:S01]  /*0ab0*/  IMAD.MOV.U32 R28, RZ, RZ, R26 ;  /* 0x000000ffff1c7224 */ /* 0x000fe200078e001a */
[----:B------:R-:W-:-:S03]  /*0ac0*/  @!P0 LOP3.LUT R28, R5, 0x7ff00000, RZ, 0xc0, !PT ;  /* 0x7ff00000051c8812 */ /* 0x000fc600078ec0ff */
[----:B------:R-:W-:-:S05]  /*0ad0*/  VIADD R26, R29, 0xffffffff ;  /* 0xffffffff1d1a7836 */ /* 0x000fca0000000000 */
[----:B------:R-:W-:Y:S01]  /*0ae0*/  ISETP.GT.U32.AND P0, PT, R26, 0x7feffffe, PT ;  /* 0x7feffffe1a00780c */ /* 0x000fe20003f04070 */
[----:B------:R-:W-:-:S05]  /*0af0*/  VIADD R26, R28, 0xffffffff ;  /* 0xffffffff1c1a7836 */ /* 0x000fca0000000000 */
[----:B------:R-:W-:-:S13]  /*0b00*/  ISETP.GT.U32.OR P0, PT, R26, 0x7feffffe, P0 ;  /* 0x7feffffe1a00780c */ /* 0x000fda0000704470 */
        /* <DEDUP_REMOVED lines=18> */
[C---:B------:R-:W-:Y:S01]  /*0c30*/  IADD3 R5, PT, PT, -R3.reuse, RZ, RZ ;  /* 0x000000ff03057210 */ /* 0x040fe20007ffe1ff */
[----:B------:R-:W-:Y:S01]  /*0c40*/  IMAD.MOV.U32 R4, RZ, RZ, RZ ;  /* 0x000000ffff047224 */ /* 0x000fe200078e00ff */
[----:B------:R-:W-:Y:S01]  /*0c50*/  DMUL.RP R12, R24, R12 ;  /* 0x0000000c180c7228 */ /* 0x000fe20000008000 */
[----:B------:R-:W-:-:S04]  /*0c60*/  IADD3 R3, PT, PT, -R3, -0x43300000, RZ ;  /* 0xbcd0000003037810 */ /* 0x000fc80007ffe1ff */
[----:B------:R-:W-:-:S05]  /*0c70*/  DFMA R4, R26, -R4, R24 ;  /* 0x800000041a04722b */ /* 0x000fca0000000018 */
[----:B------:R-:W-:-:S05]  /*0c80*/  LOP3.LUT R15, R13, R15, RZ, 0x3c, !PT ;  /* 0x0000000f0d0f7212 */ /* 0x000fca00078e3cff */
[----:B------:R-:W-:-:S04]  /*0c90*/  FSETP.NEU.AND P0, PT, |R5|, R3, PT ;  /* 0x000000030500720b */ /* 0x000fc80003f0d200 */
[----:B------:R-:W-:Y:S02]  /*0ca0*/  FSEL R26, R12, R26, !P0 ;  /* 0x0000001a0c1a7208 */ /* 0x000fe40004000000 */
[----:B------:R-:W-:Y:S01]  /*0cb0*/  FSEL R27, R15, R27, !P0 ;  /* 0x0000001b0f1b7208 */ /* 0x000fe20004000000 */
[----:B------:R-:W-:Y:S06]  /*0cc0*/  BRA `(.L_x_1005) ;  /* 0x0000000000547947 */ /* 0x000fec0003800000 */
.L_x_1004:
        /* <DEDUP_REMOVED lines=16> */
.L_x_1007:
[----:B------:R-:W-:Y:S01]  /*0dd0*/  LOP3.LUT R27, R15, 0x80000, RZ, 0xfc, !PT ;  /* 0x000800000f1b7812 */ /* 0x000fe200078efcff */
[----:B------:R-:W-:Y:S01]  /*0de0*/  IMAD.MOV.U32 R26, RZ, RZ, R14 ;  /* 0x000000ffff1a7224 */ /* 0x000fe200078e000e */
[----:B------:R-:W-:Y:S06]  /*0df0*/  BRA `(.L_x_1005) ;  /* 0x0000000000087947 */ /* 0x000fec0003800000 */
.L_x_1006:
[----:B------:R-:W-:Y:S02]  /*0e00*/  LOP3.LUT R27, R13, 0x80000, RZ, 0xfc, !PT ;  /* 0x000800000d1b7812 */ /* 0x000fe400078efcff */
[----:B------:R-:W-:-:S07]  /*0e10*/  MOV R26, R12 ;  /* 0x0000000c001a7202 */ /* 0x000fce0000000f00 */
.L_x_1005:
[----:B------:R-:W-:Y:S05]  /*0e20*/  BSYNC.RECONVERGENT B2 ;  /* 0x0000000000027941 */ /* 0x000fea0003800200 */
.L_x_1003:
[----:B------:R-:W-:Y:S02]  /*0e30*/  IMAD.MOV.U32 R4, RZ, RZ, R0 ;  /* 0x000000ffff047224 */ /* 0x000fe400078e0000 */
[----:B------:R-:W-:-:S04]  /*0e40*/  IMAD.MOV.U32 R5, RZ, RZ, 0x0 ;  /* 0x00000000ff057424 */ /* 0x000fc800078e00ff */
[----:B------:R-:W-:Y:S05]  /*0e50*/  RET.REL.NODEC R4 `(crowding_distance2) ;  /* 0xfffffff004687950 */ /* 0x000fea0003c3ffff */
.L_x_1008:
        /* <DEDUP_REMOVED lines=10> */
.L_x_1835:


//--------------------- .text.crowding_distance   --------------------------
	.section	.text.crowding_distance,"ax",@progbits
	.align	128
        .global         crowding_distance
        .type           crowding_distance,@function
        .size           crowding_distance,(.L_x_1836 - crowding_distance)
        .other          crowding_distance,@"STO_CUDA_ENTRY STV_DEFAULT"
crowding_distance:
.text.crowding_distance:
[----:B------:R-:W-:Y:S08]  /*0000*/  LDC R1, c[0x0][0x37c] ;  /* 0x0000df00ff017b82 */ /* 0x000ff00000000800 */
[----:B------:R-:W0:Y:S01]  /*0010*/  LDC.64 R14, c[0x0][0x388] ;  /* 0x0000e200ff0e7b82 */ /* 0x000e220000000a00 */
[----:B------:R-:W0:Y:S01]  /*0020*/  LDCU.64 UR4, c[0x0][0x358] ;  /* 0x00006b00ff0477ac */ /* 0x000e220008000a00 */
[----:B------:R-:W1:Y:S06]  /*0030*/  S2R R5, SR_TID.X ;  /* 0x0000000000057919 */ /* 0x000e6c0000002100 */
[----:B------:R-:W1:Y:S08]  /*0040*/  LDC.64 R16, c[0x0][0x380] ;  /* 0x0000e000ff107b82 */ /* 0x000e700000000a00 */
[----:B------:R-:W2:Y:S01]  /*0050*/  LDC.64 R12, c[0x0][0x380] ;  /* 0x0000e000ff0c7b82 */ /* 0x000ea20000000a00 */
[----:B0-----:R-:W3:Y:S07]  /*0060*/  LDG.E R3, desc[UR4][R14.64] ;  /* 0x000000040e037981 */ /* 0x001eee000c1e1900 */
[----:B------:R-:W0:Y:S01]  /*0070*/  LDC.64 R18, c[0x0][0x3b0] ;  /* 0x0000ec00ff127b82 */ /* 0x000e220000000a00 */
[----:B------:R-:W-:-:S02]  /*0080*/  IMAD.MOV.U32 R8, RZ, RZ, 0x78b58c40 ;  /* 0x78b58c40ff087424 */ /* 0x000fc400078e00ff */
[----:B------:R-:W-:-:S05]  /*0090*/  IMAD.MOV.U32 R9, RZ, RZ, 0x4415af1d ;  /* 0x4415af1dff097424 */ /* 0x000fca00078e00ff */
[----:B------:R-:W4:Y:S01]  /*00a0*/  LDC.64 R6, c[0x0][0x3b0] ;  /* 0x0000ec00ff067b82 */ /* 0x000f220000000a00 */
[----:B-1----:R-:W-:-:S05]  /*00b0*/  IMAD.WIDE.U32 R10, R5, 0x4, R16 ;  /* 0x00000004050a7825 */ /* 0x002fca00078e0010 */
[----:B------:R1:W5:Y:S04]  /*00c0*/  LDG.E R0, desc[UR4][R10.64+0x8] ;  /* 0x000008040a007981 */ /* 0x000368000c1e1900 */
[----:B------:R1:W5:Y:S04]  /*00d0*/  LDG.E R2, desc[UR4][R10.64] ;  /* 0x000000040a027981 */ /* 0x000368000c1e1900 */
[----:B--2---:R1:W5:Y:S01]  /*00e0*/  LDG.E R12, desc[UR4][R12.64] ;  /* 0x000000040c0c7981 */ /* 0x004362000c1e1900 */
[----:B---3--:R-:W-:-:S05]  /*00f0*/  IMAD.WIDE R16, R3, 0x4, R16 ;  /* 0x0000000403107825 */ /* 0x008fca00078e0210 */
[----:B------:R1:W5:Y:S04]  /*0100*/  LDG.E R3, desc[UR4][R16.64+-0x4] ;  /* 0xfffffc0410037981 */ /* 0x000368000c1e1900 */
[----:B0-----:R1:W-:Y:S04]  /*0110*/  STG.E.64 desc[UR4][R18.64], R8 ;  /* 0x0000000812007986 */ /* 0x0013e8000c101b04 */
[----:B------:R-:W4:Y:S02]  /*0120*/  LDG.E R21, desc[UR4][R14.64] ;  /* 0x000000040e157981 */ /* 0x000f24000c1e1900 */
[----:B----4-:R-:W-:-:S04]  /*0130*/  IMAD.WIDE R20, R21, 0x8, R6 ;  /* 0x0000000815147825 */ /* 0x010fc800078e0206 */
[----:B------:R-:W-:Y:S01]  /*0140*/  IMAD.WIDE.U32 R6, R5, 0x8, R6 ;  /* 0x0000000805067825 */ /* 0x000fe200078e0006 */
[----:B------:R1:W-:Y:S04]  /*0150*/  STG.E.64 desc[UR4][R20.64+-0x8], R8 ;  /* 0xfffff80814007986 */ /* 0x0003e8000c101b04 */
        /* <DEDUP_REMOVED lines=38> */
[----:B------:R-:W-:Y:S05]  /*03c0*/  CALL.REL.NOINC `($__internal_9_$__cuda_sm20_div_rn_f64_full) ;  /* 0x0000000000187944 */ /* 0x000fea0003c00000 */
[----:B------:R-:W-:Y:S02]  /*03d0*/  IMAD.MOV.U32 R2, RZ, RZ, R14 ;  /* 0x000000ffff027224 */ /* 0x000fe400078e000e */
[----:B------:R-:W-:-:S07]  /*03e0*/  IMAD.MOV.U32 R3, RZ, RZ, R15 ;  /* 0x000000ffff037224 */ /* 0x000fce00078e000f */
.L_x_1010:
[----:B------:R-:W-:Y:S05]  /*03f0*/  BSYNC.RECONVERGENT B0 ;  /* 0x0000000000007941 */ /* 0x000fea0003800200 */
.L_x_1009:
[----:B------:R-:W-:-:S07]  /*0400*/  DADD R2, R4, R2 ;  /* 0x0000000004027229 */ /* 0x000fce0000000002 */
[----:B------:R-:W-:Y:S01]  /*0410*/  STG.E.64 desc[UR4][R6.64+0x8], R2 ;  /* 0x0000080206007986 */ /* 0x000fe2000c101b04 */
[----:B------:R-:W-:Y:S05]  /*0420*/  EXIT ;  /* 0x000000000000794d */ /* 0x000fea0003800000 */
        .weak           $__internal_9_$__cuda_sm20_div_rn_f64_full
        .type           $__internal_9_$__cuda_sm20_div_rn_f64_full,@function
        .size           $__internal_9_$__cuda_sm20_div_rn_f64_full,(.L_x_1836 - $__internal_9_$__cuda_sm20_div_rn_f64_full)
$__internal_9_$__cuda_sm20_div_rn_f64_full:
        /* <DEDUP_REMOVED lines=67> */
.L_x_1012:
        /* <DEDUP_REMOVED lines=16> */
.L_x_1015:
[----:B------:R-:W-:Y:S01]  /*0960*/  LOP3.LUT R15, R9, 0x80000, RZ, 0xfc, !PT ;  /* 0x00080000090f7812 */ /* 0x000fe200078efcff */
[----:B------:R-:W-:Y:S01]  /*0970*/  IMAD.MOV.U32 R14, RZ, RZ, R8 ;  /* 0x000000ffff0e7224 */ /* 0x000fe200078e0008 */
[----:B------:R-:W-:Y:S06]  /*0980*/  BRA `(.L_x_1013) ;  /* 0x0000000000087947 */ /* 0x000fec0003800000 */
.L_x_1014:
[----:B------:R-:W-:Y:S01]  /*0990*/  LOP3.LUT R15, R11, 0x80000, RZ, 0xfc, !PT ;  /* 0x000800000b0f7812 */ /* 0x000fe200078efcff */
[----:B------:R-:W-:-:S07]  /*09a0*/  IMAD.MOV.U32 R14, RZ, RZ, R10 ;  /* 0x000000ffff0e7224 */ /* 0x000fce00078e000a */
.L_x_1013:
[----:B------:R-:W-:Y:S05]  /*09b0*/  BSYNC.RECONVERGENT B1 ;  /* 0x0000000000017941 */ /* 0x000fea0003800200 */
.L_x_1011:
[----:B------:R-:W-:Y:S02]  /*09c0*/  IMAD.MOV.U32 R2, RZ, RZ, R0 ;  /* 0x000000ffff027224 */ /* 0x000fe400078e0000 */
[----:B------:R-:W-:-:S04]  /*09d0*/  IMAD.MOV.U32 R3, RZ, RZ, 0x0 ;  /* 0x00000000ff037424 */ /* 0x000fc800078e00ff */
[----:B------:R-:W-:Y:S05]  /*09e0*/  RET.REL.NODEC R2 `(crowding_distance) ;  /* 0xfffffff402847950 */ /* 0x000fea0003c3ffff */
.L_x_1016:
        /* <DEDUP_REMOVED lines=9> */
.L_x_1836:


//--------------------- .text.front_sort_crowding_distance4 --------------------------
	.section	.text.front_sort_crowding_distance4,"ax",@progbits
	.align	128
        .global         front_sort_crowding_distance4
        .type           front_sort_crowding_distance4,@function
        .size           front_sort_crowding_distance4,(.L_x_1883 - front_sort_crowding_distance4)
        .other          front_sort_crowding_distance4,@"STO_CUDA_ENTRY STV_DEFAULT"
front_sort_crowding_distance4:
.text.front_sort_crowding_distance4:
[----:B------:R-:W-:Y:S08]  /*0000*/  LDC R1, c[0x0][0x37c] ;  /* 0x0000df00ff017b82 */ /* 0x000ff00000000800 */
[----:B------:R-:W0:Y:S01]  /*0010*/  LDC.64 R4, c[0x0][0x398] ;  /* 0x0000e600ff047b82 */ /* 0x000e220000000a00 */
[----:B------:R-:W0:Y:S07]  /*0020*/  LDCU.64 UR10, c[0x0][0x358] ;  /* 0x00006b00ff0a77ac */ /* 0x000e2e0008000a00 */
[----:B------:R-:W1:Y:S01]  /*0030*/  LDC.64 R6, c[0x0][0x388] ;  /* 0x0000e200ff067b82 */ /* 0x000e620000000a00 */
[----:B0-----:R-:W1:Y:S02]  /*0040*/  LDG.E R5, desc[UR10][R4.64] ;  /* 0x0000000a04057981 */ /* 0x001e64000c1e1900 */
[----:B-1----:R-:W-:-:S06]  /*0050*/  IMAD.WIDE R8, R5, 0x4, R6 ;  /* 0x0000000405087825 */ /* 0x002fcc00078e0206 */
[----:B------:R-:W2:Y:S01]  /*0060*/  LDG.E R9, desc[UR10][R8.64+-0x8] ;  /* 0xfffff80a08097981 */ /* 0x000ea2000c1e1900 */
[----:B------:R-:W-:Y:S01]  /*0070*/  IMAD.MOV.U32 R2, RZ, RZ, RZ ;  /* 0x000000ffff027224 */ /* 0x000fe200078e00ff */
[C---:B--2---:R-:W-:Y:S01]  /*0080*/  ISETP.GE.AND P0, PT, R9.reuse, 0x1, PT ;  /* 0x000000010900780c */ /* 0x044fe20003f06270 */
[----:B------:R-:W-:-:S05]  /*0090*/  IMAD.WIDE R10, R9, 0x4, R6 ;  /* 0x00000004090a7825 */ /* 0x000fca00078e0206 */
[----:B------:R0:W5:Y:S07]  /*00a0*/  LDG.E R0, desc[UR10][R10.64] ;  /* 0x0000000a0a007981 */ /* 0x00016e000c1e1900 */
[----:B------:R-:W-:Y:S05]  /*00b0*/  @!P0 BRA `(.L_x_1017) ;  /* 0x0000000400388947 */ /* 0x000fea0003800000 */
[C---:B------:R-:W-:Y:S02]  /*00c0*/  ISETP.GE.U32.AND P0, PT, R9.reuse, 0x10, PT ;  /* 0x000000100900780c */ /* 0x040fe40003f06070 */
[----:B------:R-:W-:Y:S02]  /*00d0*/  CS2R R2, SRZ ;  /* 0x0000000000027805 */ /* 0x000fe4000001ff00 */
[----:B------:R-:W-:-:S04]  /*00e0*/  LOP3.LUT R24, R9, 0xf, RZ, 0xc0, !PT ;  /* 0x0000000f09187812 */ /* 0x000fc800078ec0ff */
[----:B------:R-:W-:-:S05]  /*00f0*/  ISETP.NE.AND P1, PT, R24, RZ, PT ;  /* 0x000000ff1800720c */ /* 0x000fca0003f25270 */
[----:B------:R-:W-:Y:S08]  /*0100*/  @!P0 BRA `(.L_x_1018) ;  /* 0x0000000000808947 */ /* 0x000ff00003800000 */
[----:B------:R-:W1:Y:S01]  /*0110*/  LDC.64 R6, c[0x0][0x388] ;  /* 0x0000e200ff067b82 */ /* 0x000e620000000a00 */
[----:B------:R-:W-:Y:S01]  /*0120*/  HFMA2 R8, -RZ, RZ, 0, 0 ;  /* 0x00000000ff087431 */ /* 0x000fe200000001ff */
[----:B------:R-:W-:Y:S01]  /*0130*/  LOP3.LUT R3, R9, 0x7ffffff0, RZ, 0xc0, !PT ;  /* 0x7ffffff009037812 */ /* 0x000fe200078ec0ff */
[----:B------:R-:W-:-:S07]  /*0140*/  IMAD.MOV.U32 R2, RZ, RZ, RZ ;  /* 0x000000ffff027224 */ /* 0x000fce00078e00ff */
.L_x_1019:
[----:B-1----:R-:W-:-:S05]  /*0150*/  IMAD.WIDE.U32 R4, R8, 0x4, R6 ;  /* 0x0000000408047825 */ /* 0x002fca00078e0006 */
[----:B------:R-:W2:Y:S04]  /*0160*/  LDG.E R19, desc[UR10][R4.64] ;  /* 0x0000000a04137981 */ /* 0x000ea8000c1e1900 */
[----:B------:R-:W2:Y:S04]  /*0170*/  LDG.E R18, desc[UR10][R4.64+0x4] ;  /* 0x0000040a04127981 */ /* 0x000ea8000c1e1900 */
[----:B------:R-:W3:Y:S04]  /*0180*/  LDG.E R23, desc[UR10][R4.64+0x8] ;  /* 0x0000080a04177981 */ /* 0x000ee8000c1e1900 */
[----:B------:R-:W3:Y:S04]  /*0190*/  LDG.E R22, desc[UR10][R4.64+0xc] ;  /* 0x00000c0a04167981 */ /* 0x000ee8000c1e1900 */
[----:B------:R-:W4:Y:S04]  /*01a0*/  LDG.E R17, desc[UR10][R4.64+0x10] ;  /* 0x0000100a04117981 */ /* 0x000f28000c1e1900 */
[----:B------:R-:W4:Y:S04]  /*01b0*/  LDG.E R16, desc[UR10][R4.64+0x14] ;  /* 0x0000140a04107981 */ /* 0x000f28000c1e1900 */
[----:B------:R-:W4:Y:S04]  /*01c0*/  LDG.E R15, desc[UR10][R4.64+0x18] ;  /* 0x0000180a040f7981 */ /* 0x000f28000c1e1900 */
[----:B------:R-:W4:Y:S04]  /*01d0*/  LDG.E R14, desc[UR10][R4.64+0x1c] ;  /* 0x00001c0a040e7981 */ /* 0x000f28000c1e1900 */
[----:B------:R-:W4:Y:S04]  /*01e0*/  LDG.E R13, desc[UR10][R4.64+0x20] ;  /* 0x0000200a040d7981 */ /* 0x000f28000c1e1900 */
[----:B------:R-:W4:Y:S04]  /*01f0*/  LDG.E R12, desc[UR10][R4.64+0x24] ;  /* 0x0000240a040c7981 */ /* 0x000f28000c1e1900 */
[----:B0-----:R-:W4:Y:S04]  /*0200*/  LDG.E R11, desc[UR10][R4.64+0x28] ;  /* 0x0000280a040b7981 */ /* 0x001f28000c1e1900 */
[----:B------:R-:W4:Y:S04]  /*0210*/  LDG.E R10, desc[UR10][R4.64+0x2c] ;  /* 0x00002c0a040a7981 */ /* 0x000f28000c1e1900 */
[----:B------:R-:W4:Y:S01]  /*0220*/  LDG.E R21, desc[UR10][R4.64+0x3c] ;  /* 0x00003c0a04157981 */ /* 0x000f22000c1e1900 */
[----:B--2---:R-:W-:-:S03]  /*0230*/  IADD3 R20, PT, PT, R18, R19, R2 ;  /* 0x0000001312147210 */ /* 0x004fc60007ffe002 */
[----:B------:R-:W2:Y:S04]  /*0240*/  LDG.E R19, desc[UR10][R4.64+0x30] ;  /* 0x0000300a04137981 */ /* 0x000ea8000c1e1900 */
[----:B------:R-:W2:Y:S04]  /*0250*/  LDG.E R18, desc[UR10][R4.64+0x34] ;  /* 0x0000340a04127981 */ /* 0x000ea8000c1e1900 */
[----:B------:R-:W2:Y:S01]  /*0260*/  LDG.E R2, desc[UR10][R4.64+0x38] ;  /* 0x0000380a04027981 */ /* 0x000ea2000c1e1900 */
[----:B---3--:R-:W-:Y:S01]  /*0270*/  IADD3 R20, PT, PT, R22, R23, R20 ;  /* 0x0000001716147210 */ /* 0x008fe20007ffe014 */
[----:B------:R-:W-:-:S03]  /*0280*/  VIADD R8, R8, 0x10 ;  /* 0x0000001008087836 */ /* 0x000fc60000000000 */
[----:B----4-:R-:W-:Y:S02]  /*0290*/  IADD3 R16, PT, PT, R16, R17, R20 ;  /* 0x0000001110107210 */ /* 0x010fe40007ffe014 */
[----:B------:R-:W-:Y:S02]  /*02a0*/  ISETP.NE.AND P0, PT, R8, R3, PT ;  /* 0x000000030800720c */ /* 0x000fe40003f05270 */
[----:B------:R-:W-:-:S04]  /*02b0*/  IADD3 R14, PT, PT, R14, R15, R16 ;  /* 0x0000000f0e0e7210 */ /* 0x000fc80007ffe010 */
[----:B------:R-:W-:-:S04]  /*02c0*/  IADD3 R12, PT, PT, R12, R13, R14 ;  /* 0x0000000d0c0c7210 */ /* 0x000fc80007ffe00e */
[----:B------:R-:W-:-:S04]  /*02d0*/  IADD3 R10, PT, PT, R10, R11, R12 ;  /* 0x0000000b0a0a7210 */ /* 0x000fc80007ffe00c */
[----:B--2---:R-:W-:-:S04]  /*02e0*/  IADD3 R10, PT, PT, R18, R19, R10 ;  /* 0x00000013120a7210 */ /* 0x004fc80007ffe00a */
[----:B------:R-:W-:Y:S01]  /*02f0*/  IADD3 R2, PT, PT, R21, R2, R10 ;  /* 0x0000000215027210 */ /* 0x000fe20007ffe00a */
[----:B------:R-:W-:Y:S06]  /*0300*/  @P0 BRA `(.L_x_1019) ;  /* 0xfffffffc00900947 */ /* 0x000fec000383ffff */
.L_x_1018:
[----:B------:R-:W-:Y:S05]  /*0310*/  @!P1 BRA `(.L_x_1017) ;  /* 0x0000000000a09947 */ /* 0x000fea0003800000 */
[----:B------:R-:W-:Y:S02]  /*0320*/  ISETP.GE.U32.AND P0, PT, R24, 0x8, PT ;  /* 0x000000081800780c */ /* 0x000fe40003f06070 */
[----:B------:R-:W-:-:S04]  /*0330*/  LOP3.LUT R16, R9, 0x7, RZ, 0xc0, !PT ;  /* 0x0000000709107812 */ /* 0x000fc800078ec0ff */
[----:B------:R-:W-:-:S07]  /*0340*/  ISETP.NE.AND P1, PT, R16, RZ, PT ;  /* 0x000000ff1000720c */ /* 0x000fce0003f25270 */
[----:B------:R-:W-:Y:S06]  /*0350*/  @!P0 BRA `(.L_x_1020) ;  /* 0x0000000000388947 */ /* 0x000fec0003800000 */
[----:B------:R-:W-:-:S05]  /*0360*/  IMAD.WIDE.U32 R4, R3, 0x4, R6 ;  /* 0x0000000403047825 */ /* 0x000fca00078e0006 */
[----:B0-----:R-:W2:Y:S04]  /*0370*/  LDG.E R11, desc[UR10][R4.64] ;  /* 0x0000000a040b7981 */ /* 0x001ea8000c1e1900 */
[----:B------:R-:W2:Y:S04]  /*0380*/  LDG.E R8, desc[UR10][R4.64+0x4] ;  /* 0x0000040a04087981 */ /* 0x000ea8000c1e1900 */
[----:B------:R-:W3:Y:S04]  /*0390*/  LDG.E R13, desc[UR10][R4.64+0x8] ;  /* 0x0000080a040d7981 */ /* 0x000ee8000c1e1900 */
[----:B------:R-:W3:Y:S04]  /*03a0*/  LDG.E R10, desc[UR10][R4.64+0xc] ;  /* 0x00000c0a040a7981 */ /* 0x000ee8000c1e1900 */
[----:B------:R-:W4:Y:S04]  /*03b0*/  LDG.E R15, desc[UR10][R4.64+0x10] ;  /* 0x0000100a040f7981 */ /* 0x000f28000c1e1900 */
[----:B------:R-:W4:Y:S04]  /*03c0*/  LDG.E R12, desc[UR10][R4.64+0x14] ;  /* 0x0000140a040c7981 */ /* 0x000f28000c1e1900 */
[----:B------:R-:W4:Y:S04]  /*03d0*/  LDG.E R17, desc[UR10][R4.64+0x18] ;  /* 0x0000180a04117981 */ /* 0x000f28000c1e1900 */
[----:B------:R-:W4:Y:S01]  /*03e0*/  LDG.E R14, desc[UR10][R4.64+0x1c] ;  /* 0x00001c0a040e7981 */ /* 0x000f22000c1e1900 */
[----:B------:R-:W-:Y:S01]  /*03f0*/  VIADD R3, R3, 0x8 ;  /* 0x0000000803037836 */ /* 0x000fe20000000000 */
[----:B--2---:R-:W-:-:S04]  /*0400*/  IADD3 R8, PT, PT, R8, R11, R2 ;  /* 0x0000000b08087210 */ /* 0x004fc80007ffe002 */
[----:B---3--:R-:W-:-:S04]  /*0410*/  IADD3 R8, PT, PT, R10, R13, R8 ;  /* 0x0000000d0a087210 */ /* 0x008fc80007ffe008 */
[----:B----4-:R-:W-:-:S04]  /*0420*/  IADD3 R8, PT, PT, R12, R15, R8 ;  /* 0x0000000f0c087210 */ /* 0x010fc80007ffe008 */
[----:B------:R-:W-:-:S07]  /*0430*/  IADD3 R2, PT, PT, R14, R17, R8 ;  /* 0x000000110e027210 */ /* 0x000fce0007ffe008 */
.L_x_1020:
        /* <DEDUP_REMOVED lines=9> */
[----:B------:R-:W3:Y:S01]  /*04d0*/  LDG.E R10, desc[UR10][R4.64+0xc] ;  /* 0x00000c0a040a7981 */ /* 0x000ee2000c1e1900 */
[----:B------:R-:W-:-:S02]  /*04e0*/  IADD3 R3, PT, PT, R3, 0x4, RZ ;  /* 0x0000000403037810 */ /* 0x000fc40007ffe0ff */
[----:B--2---:R-:W-:-:S04]  /*04f0*/  IADD3 R2, PT, PT, R8, R11, R2 ;  /* 0x0000000b08027210 */ /* 0x004fc80007ffe002 */
[----:B---3--:R-:W-:-:S07]  /*0500*/  IADD3 R2, PT, PT, R10, R13, R2 ;  /* 0x0000000d0a027210 */ /* 0x008fce0007ffe002 */
.L_x_1021:
[----:B------:R-:W-:Y:S05]  /*0510*/  @!P1 BRA `(.L_x_1017) ;  /* 0x0000000000209947 */ /* 0x000fea0003800000 */
[----:B------:R-:W-:-:S05]  /*0520*/  UMOV UR4, URZ ;  /* 0x000000ff00047c82 */ /* 0x000fca0008000000 */
.L_x_1022:
[----:B------:R-:W-:-:S06]  /*0530*/  IMAD.WIDE.U32 R4, R3, 0x4, R6 ;  /* 0x0000000403047825 */ /* 0x000fcc00078e0006 */
[----:B------:R-:W2:Y:S01]  /*0540*/  LDG.E R5, desc[UR10][R4.64] ;  /* 0x0000000a04057981 */ /* 0x000ea2000c1e1900 */
[----:B------:R-:W-:Y:S01]  /*0550*/  UIADD3 UR4, UPT, UPT, UR4, 0x1, URZ ;  /* 0x0000000104047890 */ /* 0x000fe2000fffe0ff */
[----:B------:R-:W-:-:S05]  /*0560*/  VIADD R3, R3, 0x1 ;  /* 0x0000000103037836 */ /* 0x000fca0000000000 */
[----:B------:R-:W-:Y:S02]  /*0570*/  ISETP.NE.AND P0, PT, R9, UR4, PT ;  /* 0x0000000409007c0c */ /* 0x000fe4000bf05270 */
[----:B--2---:R-:W-:-:S11]  /*0580*/  IADD3 R2, PT, PT, R5, R2, RZ ;  /* 0x0000000205027210 */ /* 0x004fd60007ffe0ff */
[----:B------:R-:W-:Y:S05]  /*0590*/  @P0 BRA `(.L_x_1022) ;  /* 0xfffffffc00e40947 */ /* 0x000fea000383ffff */
.L_x_1017:
[----:B-----5:R-:W-:-:S13]  /*05a0*/  ISETP.GE.AND P0, PT, R0, 0x2, PT ;  /* 0x000000020000780c */ /* 0x020fda0003f06270 */
[----:B------:R-:W-:Y:S05]  /*05b0*/  @!P0 EXIT ;  /* 0x000000000000894d */ /* 0x000fea0003800000 */
[----:B------:R-:W1:Y:S01]  /*05c0*/  LDCU.64 UR4, c[0x0][0x380] ;  /* 0x00007000ff0477ac */ /* 0x000e620008000a00 */
[----:B------:R-:W-:Y:S01]  /*05d0*/  VIADD R3, R0, 0xfffffffe ;  /* 0xfffffffe00037836 */ /* 0x000fe20000000000 */
[----:B------:R-:W-:Y:S01]  /*05e0*/  IADD3 R4, PT, PT, R2, 0x1, RZ ;  /* 0x0000000102047810 */ /* 0x000fe20007ffe0ff */
[----:B------:R-:W-:Y:S01]  /*05f0*/  VIADD R7, R0, 0xffffffff ;  /* 0xffffffff00077836 */ /* 0x000fe20000000000 */
[----:B------:R-:W-:Y:S02]  /*0600*/  PRMT R5, RZ, 0x7610, R5 ;  /* 0x00007610ff057816 */ /* 0x000fe40000000005 */
[----:B------:R-:W-:Y:S01]  /*0610*/  PRMT R6, RZ, 0x7610, R6 ;  /* 0x00007610ff067816 */ /* 0x000fe20000000006 */
[----:B-1----:R-:W-:-:S03]  /*0620*/  UIADD3 UR7, UP0, UPT, UR4, 0x10, URZ ;  /* 0x0000001004077890 */ /* 0x002fc6000ff1e0ff */
[----:B------:R-:W-:Y:S01]  /*0630*/  UMOV UR4, URZ ;  /* 0x000000ff00047c82 */ /* 0x000fe20008000000 */
[----:B------:R-:W-:-:S12]  /*0640*/  UIADD3.X UR8, UPT, UPT, URZ, UR5, URZ, UP0, !UPT ;  /* 0x00000005ff087290 */ /* 0x000fd800087fe4ff */
.L_x_1028:
[----:B01----:R-:W0:Y:S01]  /*0650*/  LDC.64 R10, c[0x0][0x380] ;  /* 0x0000e000ff0a7b82 */ /* 0x003e220000000a00 */
[----:B------:R-:W-:Y:S01]  /*0660*/  IADD3 R8, PT, PT, R3, -UR4, RZ ;  /* 0x8000000403087c10 */ /* 0x000fe2000fffe0ff */
[----:B------:R-:W-:Y:S02]  /*0670*/  UIADD3 UR5, UPT, UPT, UR4, 0x1, URZ ;  /* 0x0000000104057890 */ /* 0x000fe4000fffe0ff */
[----:B------:R-:W-:Y:S01]  /*0680*/  VIADD R9, R2, UR4 ;  /* 0x0000000402097c36 */ /* 0x000fe20008000000 */
[----:B------:R-:W-:Y:S01]  /*0690*/  UMOV UR6, UR4 ;  /* 0x0000000400067c82 */ /* 0x000fe20008000000 */
[----:B------:R-:W-:Y:S02]  /*06a0*/  ISETP.GE.U32.AND P1, PT, R8, 0x7, PT ;  /* 0x000000070800780c */ /* 0x000fe40003f26070 */
[C---:B------:R-:W-:Y:S02]  /*06b0*/  IADD3 R8, PT, PT, R7.reuse, -UR4, RZ ;  /* 0x8000000407087c10 */ /* 0x040fe4000fffe0ff */
[----:B------:R-:W-:Y:S01]  /*06c0*/  ISETP.NE.AND P0, PT, R7, UR5, PT ;  /* 0x0000000507007c0c */ /* 0x000fe2000bf05270 */
[----:B------:R-:W-:Y:S01]  /*06d0*/  UMOV UR4, UR5 ;  /* 0x0000000500047c82 */ /* 0x000fe20008000000 */
[----:B0-----:R-:W-:-:S07]  /*06e0*/  IMAD.WIDE R10, R9, 0x4, R10 ;  /* 0x00000004090a7825 */ /* 0x001fce00078e020a */
[----:B------:R-:W-:Y:S05]  /*06f0*/  @!P1 BRA `(.L_x_1023) ;  /* 0x0000000400589947 */ /* 0x000fea0003800000 */
[----:B------:R-:W-:Y:S01]  /*0700*/  LOP3.LUT R24, R8, 0xfffffff8, RZ, 0xc0, !PT ;  /* 0xfffffff808187812 */ /* 0x000fe200078ec0ff */
[----:B------:R-:W-:Y:S02]  /*0710*/  UMOV UR5, UR6 ;  /* 0x0000000600057c82 */ /* 0x000fe40008000000 */
[----:B------:R-:W-:Y:S02]  /*0720*/  IADD3 R9, PT, PT, R4, UR5, RZ ;  /* 0x0000000504097c10 */ /* 0x000fe4000fffe0ff */
[----:B------:R-:W-:-:S07]  /*0730*/  IMAD.MOV R24, RZ, RZ, -R24 ;  /* 0x000000ffff187224 */ /* 0x000fce00078e0a18 */
.L_x_1024:
[----:B------:R-:W-:Y:S01]  /*0740*/  MOV R13, UR8 ;  /* 0x00000008000d7c02 */ /* 0x000fe20008000f00 */
[----:B------:R-:W-:Y:S01]  /*0750*/  IMAD.U32 R12, RZ, RZ, UR7 ;  /* 0x00000007ff0c7e24 */ /* 0x000fe2000f8e00ff */
[----:B------:R-:W2:Y:S01]  /*0760*/  LDG.E R25, desc[UR10][R10.64] ;  /* 0x0000000a0a197981 */ /* 0x000ea2000c1e1900 */
[----:B------:R-:W2:Y:S02]  /*0770*/  LDC.64 R14, c[0x0][0x390] ;  /* 0x0000e400ff0e7b82 */ /* 0x000ea40000000a00 */
[----:B------:R-:W-:-:S05]  /*0780*/  IMAD.WIDE R12, R9, 0x4, R12 ;  /* 0x00000004090c7825 */ /* 0x000fca00078e020c */
[----:B------:R-:W3:Y:S01]  /*0790*/  LDG.E R21, desc[UR10][R12.64+-0x10] ;  /* 0xfffff00a0c157981 */ /* 0x000ee2000c1e1900 */
[----:B--2---:R-:W-:-:S05]  /*07a0*/  IMAD.WIDE R28, R25, 0x8, R14 ;  /* 0x00000008191c7825 */ /* 0x004fca00078e020e */
[----:B------:R-:W2:Y:S01]  /*07b0*/  LDG.E.64 R16, desc[UR10][R28.64] ;  /* 0x0000000a1c107981 */ /* 0x000ea2000c1e1b00 */
[----:B---3--:R-:W-:-:S05]  /*07c0*/  IMAD.WIDE R22, R21, 0x8, R14 ;  /* 0x0000000815167825 */ /* 0x008fca00078e020e */
[----:B------:R-:W2:Y:S02]  /*07d0*/  LDG.E.64 R18, desc[UR10][R22.64] ;  /* 0x0000000a16127981 */ /* 0x000ea4000c1e1b00 */
[----:B--2---:R-:W-:-:S14]  /*07e0*/  DSETP.GEU.AND P1, PT, R16, R18, PT ;  /* 0x000000121000722a */ /* 0x004fdc0003f2e000 */
[----:B------:R-:W-:Y:S04]  /*07f0*/  @!P1 STG.E desc[UR10][R10.64], R21 ;  /* 0x000000150a009986 */ /* 0x000fe8000c10190a */
[----:B------:R0:W-:Y:S04]  /*0800*/  @!P1 STG.E desc[UR10][R12.64+-0x10], R25 ;  /* 0xfffff0190c009986 */ /* 0x0001e8000c10190a */
[----:B------:R-:W2:Y:S04]  /*0810*/  LDG.E R23, desc[UR10][R12.64+-0xc] ;  /* 0xfffff40a0c177981 */ /* 0x000ea8000c1e1900 */
[----:B0-----:R-:W3:Y:S01]  /*0820*/  @!P1 LDG.E R25, desc[UR10][R10.64] ;  /* 0x0000000a0a199981 */ /* 0x001ee2000c1e1900 */
[----:B--2---:R-:W-:-:S05]  /*0830*/  IMAD.WIDE R26, R23, 0x8, R14 ;  /* 0x00000008171a7825 */ /* 0x004fca00078e020e */
[----:B------:R-:W2:Y:S01]  /*0840*/  LDG.E.64 R18, desc[UR10][R26.64] ;  /* 0x0000000a1a127981 */ /* 0x000ea2000c1e1b00 */
[----:B---3--:R-:W-:-:S05]  /*0850*/  @!P1 IMAD.WIDE R20, R25, 0x8, R14 ;  /* 0x0000000819149825 */ /* 0x008fca00078e020e */
[----:B------:R-:W2:Y:S02]  /*0860*/  @!P1 LDG.E.64 R16, desc[UR10][R20.64] ;  /* 0x0000000a14109981 */ /* 0x000ea4000c1e1b00 */
        /* <DEDUP_REMOVED lines=41> */
[----:B--2---:R-:W-:-:S06]  /*0b00*/  IMAD.WIDE R22, R28, 0x8, R14 ;  /* 0x000000081c167825 */ /* 0x004fcc00078e020e */
        /* <DEDUP_REMOVED lines=11> */
[----:B------:R-:W2:Y:S01]  /*0bc0*/  @!P1 LDG.E.64 R16, desc[UR10][R14.64] ;  /* 0x0000000a0e109981 */ /* 0x000ea2000c1e1b00 */
[----:B------:R-:W-:Y:S01]  /*0bd0*/  VIADD R24, R24, 0x8 ;  /* 0x0000000818187836 */ /* 0x000fe20000000000 */
[----:B------:R-:W-:Y:S01]  /*0be0*/  UIADD3 UR5, UPT, UPT, UR5, 0x8, URZ ;  /* 0x0000000805057890 */ /* 0x000fe2000fffe0ff */
[----:B------:R-:W-:Y:S01]  /*0bf0*/  IADD3 R9, PT, PT, R9, 0x8, RZ ;  /* 0x0000000809097810 */ /* 0x000fe20007ffe0ff */
[----:B--2---:R-:W-:-:S14]  /*0c00*/  DSETP.GEU.AND P1, PT, R16, R18, PT ;  /* 0x000000121000722a */ /* 0x004fdc0003f2e000 */
[----:B------:R0:W-:Y:S04]  /*0c10*/  @!P1 STG.E desc[UR10][R10.64], R27 ;  /* 0x0000001b0a009986 */ /* 0x0001e8000c10190a */
[----:B------:R0:W-:Y:S01]  /*0c20*/  @!P1 STG.E desc[UR10][R12.64+0xc], R25 ;  /* 0x00000c190c009986 */ /* 0x0001e2000c10190a */
[----:B------:R-:W-:-:S13]  /*0c30*/  ISETP.NE.AND P1, PT, R24, RZ, PT ;  /* 0x000000ff1800720c */ /* 0x000fda0003f25270 */
[----:B0-----:R-:W-:Y:S05]  /*0c40*/  @P1 BRA `(.L_x_1024) ;  /* 0xfffffff800bc1947 */ /* 0x001fea000383ffff */
[----:B------:R-:W-:-:S12]  /*0c50*/  UIADD3 UR5, UPT, UPT, UR5, 0x1, URZ ;  /* 0x0000000105057890 */ /* 0x000fd8000fffe0ff */
.L_x_1023:
[----:B------:R-:W-:-:S13]  /*0c60*/  LOP3.LUT P1, RZ, R8, 0x7, RZ, 0xc0, !PT ;  /* 0x0000000708ff7812 */ /* 0x000fda000782c0ff */
[----:B------:R-:W-:Y:S05]  /*0c70*/  @!P1 BRA `(.L_x_1025) ;  /* 0x0000000400749947 */ /* 0x000fea0003800000 */
[----:B------:R-:W-:-:S05]  /*0c80*/  LOP3.LUT R9, RZ, R6, RZ, 0x33, !PT ;  /* 0x00000006ff097212 */ /* 0x000fca00078e33ff */
[----:B------:R-:W-:-:S05]  /*0c90*/  IMAD.IADD R9, R0, 0x1, R9 ;  /* 0x0000000100097824 */ /* 0x000fca00078e0209 */
[----:B------:R-:W-:-:S04]  /*0ca0*/  LOP3.LUT R9, R9, 0x7, RZ, 0xc0, !PT ;  /* 0x0000000709097812 */ /* 0x000fc800078ec0ff */
[C---:B------:R-:W-:Y:S02]  /*0cb0*/  IADD3 R8, PT, PT, R9.reuse, -0x1, RZ ;  /* 0xffffffff09087810 */ /* 0x040fe40007ffe0ff */
[----:B------:R-:W-:Y:S02]  /*0cc0*/  LOP3.LUT P1, RZ, R9, 0x3, RZ, 0xc0, !PT ;  /* 0x0000000309ff7812 */ /* 0x000fe4000782c0ff */
[----:B------:R-:W-:-:S13]  /*0cd0*/  ISETP.GE.U32.AND P2, PT, R8, 0x3, PT ;  /* 0x000000030800780c */ /* 0x000fda0003f46070 */
[----:B------:R-:W-:Y:S05]  /*0ce0*/  @!P2 BRA `(.L_x_1026) ;  /* 0x0000000000a4a947 */ /* 0x000fea0003800000 */
[----:B------:R-:W0:Y:S01]  /*0cf0*/  LDC.64 R12, c[0x0][0x380] ;  /* 0x0000e000ff0c7b82 */ /* 0x000e220000000a00 */
[----:B------:R-:W-:Y:S01]  /*0d00*/  VIADD R9, R2, UR5 ;  /* 0x0000000502097c36 */ /* 0x000fe20008000000 */
[----:B------:R-:W2:Y:S06]  /*0d10*/  LDG.E R19, desc[UR10][R10.64] ;  /* 0x0000000a0a137981 */ /* 0x000eac000c1e1900 */
[----:B------:R-:W2:Y:S01]  /*0d20*/  LDC.64 R14, c[0x0][0x390] ;  /* 0x0000e400ff0e7b82 */ /* 0x000ea20000000a00 */
[----:B0-----:R-:W-:-:S05]  /*0d30*/  IMAD.WIDE R12, R9, 0x4, R12 ;  /* 0x00000004090c7825 */ /* 0x001fca00078e020c */
[----:B------:R-:W3:Y:S01]  /*0d40*/  LDG.E R27, desc[UR10][R12.64] ;  /* 0x0000000a0c1b7981 */ /* 0x000ee2000c1e1900 */
[----:B--2---:R-:W-:-:S05]  /*0d50*/  IMAD.WIDE R24, R19, 0x8, R14 ;  /* 0x0000000813187825 */ /* 0x004fca00078e020e */
[----:B------:R-:W2:Y:S01]  /*0d60*/  LDG.E.64 R8, desc[UR10][R24.64] ;  /* 0x0000000a18087981 */ /* 0x000ea2000c1e1b00 */
[----:B---3--:R-:W-:-:S06]  /*0d70*/  IMAD.WIDE R20, R27, 0x8, R14 ;  /* 0x000000081b147825 */ /* 0x008fcc00078e020e */
[----:B------:R-:W2:Y:S02]  /*0d80*/  LDG.E.64 R20, desc[UR10][R20.64] ;  /* 0x0000000a14147981 */ /* 0x000ea4000c1e1b00 */
        /* <DEDUP_REMOVED lines=27> */
[----:B------:R-:W-:Y:S01]  /*0f40*/  UIADD3 UR5, UPT, UPT, UR5, 0x4, URZ ;  /* 0x0000000405057890 */ /* 0x000fe2000fffe0ff */
[----:B--2---:R-:W-:-:S14]  /*0f50*/  DSETP.GEU.AND P2, PT, R8, R16, PT ;  /* 0x000000100800722a */ /* 0x004fdc0003f4e000 */
[----:B------:R0:W-:Y:S04]  /*0f60*/  @!P2 STG.E desc[UR10][R10.64], R23 ;  /* 0x000000170a00a986 */ /* 0x0001e8000c10190a */
[----:B------:R0:W-:Y:S02]  /*0f70*/  @!P2 STG.E desc[UR10][R12.64+0xc], R19 ;  /* 0x00000c130c00a986 */ /* 0x0001e4000c10190a */
.L_x_1026:
[----:B------:R-:W-:Y:S05]  /*0f80*/  @!P1 BRA `(.L_x_1025) ;  /* 0x0000000000b09947 */ /* 0x000fea0003800000 */
[----:B------:R-:W-:-:S04]  /*0f90*/  LOP3.LUT R9, R5, 0x3, RZ, 0x3c, !PT ;  /* 0x0000000305097812 */ /* 0x000fc800078e3cff */
[----:B------:R-:W-:-:S04]  /*0fa0*/  IADD3 R9, PT, PT, R0, R9, RZ ;  /* 0x0000000900097210 */ /* 0x000fc80007ffe0ff */
[C---:B0-----:R-:W-:Y:S02]  /*0fb0*/  LOP3.LUT R12, R9.reuse, 0x3, RZ, 0xc0, !PT ;  /* 0x00000003090c7812 */ /* 0x041fe400078ec0ff */
[----:B------:R-:W-:Y:S02]  /*0fc0*/  LOP3.LUT R8, R9, 0x1, RZ, 0xc0, !PT ;  /* 0x0000000109087812 */ /* 0x000fe400078ec0ff */
[----:B------:R-:W-:Y:S02]  /*0fd0*/  ISETP.NE.AND P2, PT, R12, 0x1, PT ;  /* 0x000000010c00780c */ /* 0x000fe40003f45270 */
[----:B------:R-:W-:-:S11]  /*0fe0*/  ISETP.NE.U32.AND P1, PT, R8, 0x1, PT ;  /* 0x000000010800780c */ /* 0x000fd60003f25070 */
        /* <DEDUP_REMOVED lines=24> */
.L_x_1027:
[----:B------:R-:W-:Y:S05]  /*1170*/  @P1 BRA `(.L_x_1025) ;  /* 0x0000000000341947 */ /* 0x000fea0003800000 */
[----:B0-----:R-:W0:Y:S01]  /*1180*/  LDC.64 R8, c[0x0][0x380] ;  /* 0x0000e000ff087b82 */ /* 0x001e220000000a00 */
[----:B------:R-:W-:Y:S01]  /*1190*/  IADD3 R13, PT, PT, R2, UR5, RZ ;  /* 0x00000005020d7c10 */ /* 0x000fe2000fffe0ff */
[----:B------:R-:W2:Y:S06]  /*11a0*/  LDG.E R17, desc[UR10][R10.64] ;  /* 0x0000000a0a117981 */ /* 0x000eac000c1e1900 */
[----:B------:R-:W2:Y:S01]  /*11b0*/  LDC.64 R14, c[0x0][0x390] ;  /* 0x0000e400ff0e7b82 */ /* 0x000ea20000000a00 */
[----:B0-----:R-:W-:-:S05]  /*11c0*/  IMAD.WIDE R8, R13, 0x4, R8 ;  /* 0x000000040d087825 */ /* 0x001fca00078e0208 */
[----:B------:R-:W3:Y:S01]  /*11d0*/  LDG.E R19, desc[UR10][R8.64] ;  /* 0x0000000a08137981 */ /* 0x000ee2000c1e1900 */
[----:B--2---:R-:W-:-:S06]  /*11e0*/  IMAD.WIDE R12, R17, 0x8, R14 ;  /* 0x00000008110c7825 */ /* 0x004fcc00078e020e */
[----:B------:R-:W2:Y:S01]  /*11f0*/  LDG.E.64 R12, desc[UR10][R12.64] ;  /* 0x0000000a0c0c7981 */ /* 0x000ea2000c1e1b00 */
[----:B---3--:R-:W-:-:S06]  /*1200*/  IMAD.WIDE R14, R19, 0x8, R14 ;  /* 0x00000008130e7825 */ /* 0x008fcc00078e020e */
[----:B------:R-:W2:Y:S02]  /*1210*/  LDG.E.64 R14, desc[UR10][R14.64] ;  /* 0x0000000a0e0e7981 */ /* 0x000ea4000c1e1b00 */
[----:B--2---:R-:W-:-:S14]  /*1220*/  DSETP.GEU.AND P1, PT, R12, R14, PT ;  /* 0x0000000e0c00722a */ /* 0x004fdc0003f2e000 */
[----:B------:R1:W-:Y:S04]  /*1230*/  @!P1 STG.E desc[UR10][R10.64], R19 ;  /* 0x000000130a009986 */ /* 0x0003e8000c10190a */
[----:B------:R1:W-:Y:S02]  /*1240*/  @!P1 STG.E desc[UR10][R8.64], R17 ;  /* 0x0000001108009986 */ /* 0x0003e4000c10190a */
.L_x_1025:
[----:B------:R-:W-:Y:S01]  /*1250*/  VIADD R6, R6, 0x1 ;  /* 0x0000000106067836 */ /* 0x000fe20000000000 */
[----:B------:R-:W-:Y:S01]  /*1260*/  IADD3 R5, PT, PT, R5, 0x1, RZ ;  /* 0x0000000105057810 */ /* 0x000fe20007ffe0ff */
[----:B------:R-:W-:Y:S06]  /*1270*/  @P0 BRA `(.L_x_1028) ;  /* 0xfffffff000f40947 */ /* 0x000fec000383ffff */
[----:B------:R-:W-:Y:S05]  /*1280*/  EXIT ;  /* 0x000000000000794d */ /* 0x000fea0003800000 */
.L_x_1029:
        /* <DEDUP_REMOVED lines=15> */
.L_x_1883:


//--------------------- .text.front_sort_crowding_distance3 --------------------------
	.section	.text.front_sort_crowding_distance3,"ax",@progbits
	.align	128
        .global         front_sort_crowding_distance3
        .type           front_sort_crowding_distance3,@function
        .size           front_sort_crowding_distance3,(.L_x_1884 - front_sort_crowding_distance3)
        .other          front_sort_crowding_distance3,@"STO_CUDA_ENTRY STV_DEFAULT"
front_sort_crowding_distance3:
.text.front_sort_crowding_distance3:
        /* <DEDUP_REMOVED lines=8> */
[C---:B--2---:R-:W-:Y:S01]  /*0080*/  ISETP.GE.AND P0, PT, R9.reuse, 0x1, PT ;  /* 0x000000010900780c */ /* 0x044fe20003f06270 */
[----:B------:R-:W-:-:S06]  /*0090*/  IMAD.WIDE R28, R9, 0x4, R4 ;  /* 0x00000004091c7825 */ /* 0x000fcc00078e0204 */
[----:B------:R0:W5:Y:S06]  /*00a0*/  LDG.E R28, desc[UR6][R28.64] ;  /* 0x000000061c1c7981 */ /* 0x00016c000c1e1900 */
[----:B------:R-:W-:Y:S05]  /*00b0*/  @!P0 BRA `(.L_x_1030) ;  /* 0x00000004003c8947 */ /* 0x000fea0003800000 */
[C---:B------:R-:W-:Y:S01]  /*00c0*/  ISETP.GE.U32.AND P0, PT, R9.reuse, 0x10, PT ;  /* 0x000000100900780c */ /* 0x040fe20003f06070 */
[----:B------:R-:W-:Y:S01]  /*00d0*/  IMAD.MOV.U32 R26, RZ, RZ, RZ ;  /* 0x000000ffff1a7224 */ /* 0x000fe200078e00ff */
[----:B------:R-:W-:Y:S01]  /*00e0*/  LOP3.LUT R20, R9, 0xf, RZ, 0xc0, !PT ;  /* 0x0000000f09147812 */ /* 0x000fe200078ec0ff */
[----:B------:R-:W-:-:S03]  /*00f0*/  IMAD.MOV.U32 R7, RZ, RZ, RZ ;  /* 0x000000ffff077224 */ /* 0x000fc600078e00ff */
[----:B------:R-:W-:-:S07]  /*0100*/  ISETP.NE.AND P1, PT, R20, RZ, PT ;  /* 0x000000ff1400720c */ /* 0x000fce0003f25270 */
[----:B------:R-:W-:Y:S06]  /*0110*/  @!P0 BRA `(.L_x_1031) ;  /* 0x0000000000808947 */ /* 0x000fec0003800000 */
[----:B------:R-:W1:Y:S01]  /*0120*/  LDC.64 R4, c[0x0][0x388] ;  /* 0x0000e200ff047b82 */ /* 0x000e620000000a00 */
[----:B------:R-:W-:Y:S01]  /*0130*/  LOP3.LUT R7, R9, 0x7ffffff0, RZ, 0xc0, !PT ;  /* 0x7ffffff009077812 */ /* 0x000fe200078ec0ff */
[----:B------:R-:W-:Y:S02]  /*0140*/  IMAD.MOV.U32 R26, RZ, RZ, RZ ;  /* 0x000000ffff1a7224 */ /* 0x000fe400078e00ff */
[----:B------:R-:W-:-:S07]  /*0150*/  IMAD.MOV.U32 R0, RZ, RZ, RZ ;  /* 0x000000ffff007224 */ /* 0x000fce00078e00ff */
.L_x_1032:
        /* <DEDUP_REMOVED lines=11> */
[----:B------:R-:W4:Y:S04]  /*0210*/  LDG.E R11, desc[UR6][R2.64+0x28] ;  /* 0x00002806020b7981 */ /* 0x000f28000c1e1900 */
        /* <DEDUP_REMOVED lines=16> */
.L_x_1031:
        /* <DEDUP_REMOVED lines=19> */
.L_x_1033:
        /* <DEDUP_REMOVED lines=13> */
.L_x_1034:
[----:B------:R-:W-:Y:S05]  /*0520*/  @!P1 BRA `(.L_x_1030) ;  /* 0x0000000000209947 */ /* 0x000fea0003800000 */
[----:B------:R-:W-:-:S05]  /*0530*/  UMOV UR4, URZ ;  /* 0x000000ff00047c82 */ /* 0x000fca0008000000 */
.L_x_1035:
[----:B------:R-:W-:-:S06]  /*0540*/  IMAD.WIDE.U32 R2, R7, 0x4, R4 ;  /* 0x0000000407027825 */ /* 0x000fcc00078e0004 */
[----:B------:R-:W2:Y:S01]  /*0550*/  LDG.E R3, desc[UR6][R2.64] ;  /* 0x0000000602037981 */ /* 0x000ea2000c1e1900 */
[----:B------:R-:W-:Y:S01]  /*0560*/  UIADD3 UR4, UPT, UPT, UR4, 0x1, URZ ;  /* 0x0000000104047890 */ /* 0x000fe2000fffe0ff */
[----:B------:R-:W-:-:S05]  /*0570*/  VIADD R7, R7, 0x1 ;  /* 0x0000000107077836 */ /* 0x000fca0000000000 */
[----:B------:R-:W-:Y:S01]  /*0580*/  ISETP.NE.AND P0, PT, R9, UR4, PT ;  /* 0x0000000409007c0c */ /* 0x000fe2000bf05270 */
[----:B--2---:R-:W-:-:S12]  /*0590*/  IMAD.IADD R26, R3, 0x1, R26 ;  /* 0x00000001031a7824 */ /* 0x004fd800078e021a */
[----:B------:R-:W-:Y:S05]  /*05a0*/  @P0 BRA `(.L_x_1035) ;  /* 0xfffffffc00e40947 */ /* 0x000fea000383ffff */
.L_x_1030:
[----:B-----5:R-:W-:-:S13]  /*05b0*/  ISETP.GE.AND P0, PT, R28, 0x2, PT ;  /* 0x000000021c00780c */ /* 0x020fda0003f06270 */
[----:B------:R-:W-:Y:S05]  /*05c0*/  @!P0 EXIT ;  /* 0x000000000000894d */ /* 0x000fea0003800000 */
[----:B------:R-:W-:Y:S01]  /*05d0*/  SHF.R.S32.HI R6, RZ, 0x1f, R26 ;  /* 0x0000001fff067819 */ /* 0x000fe2000001141a */
[----:B------:R-:W-:Y:S02]  /*05e0*/  VIADD R24, R28, 0xfffffffe ;  /* 0xfffffffe1c187836 */ /* 0x000fe40000000000 */
[C---:B------:R-:W-:Y:S01]  /*05f0*/  IMAD.SHL.U32 R25, R26.reuse, 0x4, RZ ;  /* 0x000000041a197824 */ /* 0x040fe200078e00ff */
[----:B------:R-:W-:Y:S01]  /*0600*/  SHF.L.U64.HI R5, R26, 0x2, R6 ;  /* 0x000000021a057819 */ /* 0x000fe20000010206 */
[----:B------:R-:W-:Y:S02]  /*0610*/  IMAD.MOV.U32 R21, RZ, RZ, RZ ;  /* 0x000000ffff157224 */ /* 0x000fe400078e00ff */
[----:B------:R-:W-:-:S07]  /*0620*/  VIADD R7, R28, 0xffffffff ;  /* 0xffffffff1c077836 */ /* 0x000fce0000000000 */
.L_x_1053:
[----:B-1----:R-:W1:Y:S01]  /*0630*/  LDC.64 R16, c[0x0][0x380] ;  /* 0x0000e000ff107b82 */ /* 0x002e620000000a00 */
[----:B------:R-:W-:Y:S02]  /*0640*/  IMAD.IADD R0, R7, 0x1, -R21 ;  /* 0x0000000107007824 */ /* 0x000fe400078e0a15 */
[----:B------:R-:W-:-:S03]  /*0650*/  VIADD R4, R21, 0x1 ;  /* 0x0000000115047836 */ /* 0x000fc60000000000 */
[----:B------:R-:W-:Y:S01]  /*0660*/  LOP3.LUT P0, R0, R0, 0x3, RZ, 0xc0, !PT ;  /* 0x0000000300007812 */ /* 0x000fe2000780c0ff */
[----:B------:R-:W-:Y:S01]  /*0670*/  IMAD.MOV.U32 R3, RZ, RZ, R4 ;  /* 0x000000ffff037224 */ /* 0x000fe200078e0004 */
[----:B--2---:R-:W2:Y:S01]  /*0680*/  LDC.64 R8, c[0x0][0x390] ;  /* 0x0000e400ff087b82 */ /* 0x004ea20000000a00 */
[----:B-1----:R-:W-:-:S03]  /*0690*/  IMAD.WIDE.U32 R10, R21, 0x4, R16 ;  /* 0x00000004150a7825 */ /* 0x002fc600078e0010 */
[----:B------:R-:W-:Y:S01]  /*06a0*/  IADD3 R12, P1, PT, R10, R25, RZ ;  /* 0x000000190a0c7210 */ /* 0x000fe20007f3e0ff */
[----:B--2---:R-:W-:-:S04]  /*06b0*/  IMAD.WIDE.U32 R14, R21, 0x8, R8 ;  /* 0x00000008150e7825 */ /* 0x004fc800078e0008 */
[----:B------:R-:W-:Y:S02]  /*06c0*/  IMAD.X R13, R11, 0x1, R5, P1 ;  /* 0x000000010b0d7824 */ /* 0x000fe400008e0605 */
[----:B------:R-:W-:Y:S06]  /*06d0*/  @!P0 BRA `(.L_x_1036) ;  /* 0x0000000000ec8947 */ /* 0x000fec0003800000 */
[----:B------:R-:W2:Y:S04]  /*06e0*/  LDG.E.64 R18, desc[UR6][R14.64] ;  /* 0x000000060e127981 */ /* 0x000ea8000c1e1b00 */
[----:B------:R-:W2:Y:S02]  /*06f0*/  LDG.E.64 R2, desc[UR6][R14.64+0x8] ;  /* 0x000008060e027981 */ /* 0x000ea4000c1e1b00 */
[----:B--2---:R-:W-:-:S14]  /*0700*/  DSETP.GEU.AND P0, PT, R18, R2, PT ;  /* 0x000000021200722a */ /* 0x004fdc0003f0e000 */
[----:B------:R-:W-:Y:S05]  /*0710*/  @!P0 BRA `(.L_x_1037) ;  /* 0x0000000000188947 */ /* 0x000fea0003800000 */
[----:B------:R-:W-:-:S14]  /*0720*/  DSETP.NEU.AND P0, PT, R18, R2, PT ;  /* 0x000000021200722a */ /* 0x000fdc0003f0d000 */
[----:B------:R-:W-:Y:S05]  /*0730*/  @P0 BRA `(.L_x_1038) ;  /* 0x0000000000300947 */ /* 0x000fea0003800000 */
[----:B------:R-:W2:Y:S04]  /*0740*/  LDG.E R2, desc[UR6][R10.64] ;  /* 0x000000060a027981 */ /* 0x000ea8000c1e1900 */
[----:B------:R-:W2:Y:S02]  /*0750*/  LDG.E R3, desc[UR6][R10.64+0x4] ;  /* 0x000004060a037981 */ /* 0x000ea4000c1e1900 */
[----:B--2---:R-:W-:-:S13]  /*0760*/  ISETP.GT.AND P0, PT, R2, R3, PT ;  /* 0x000000030200720c */ /* 0x004fda0003f04270 */
[----:B------:R-:W-:Y:S05]  /*0770*/  @!P0 BRA `(.L_x_1038) ;  /* 0x0000000000208947 */ /* 0x000fea0003800000 */
.L_x_1037:
[----:B------:R-:W2:Y:S04]  /*0780*/  LDG.E R27, desc[UR6][R12.64+0x4] ;  /* 0x000004060c1b7981 */ /* 0x000ea8000c1e1900 */
[----:B------:R-:W3:Y:S04]  /*0790*/  LDG.E R23, desc[UR6][R12.64] ;  /* 0x000000060c177981 */ /* 0x000ee8000c1e1900 */
[----:B--2---:R1:W-:Y:S04]  /*07a0*/  STG.E desc[UR6][R12.64], R27 ;  /* 0x0000001b0c007986 */ /* 0x0043e8000c101906 */
[----:B---3--:R1:W-:Y:S04]  /*07b0*/  STG.E desc[UR6][R12.64+0x4], R23 ;  /* 0x000004170c007986 */ /* 0x0083e8000c101906 */
[----:B------:R-:W2:Y:S04]  /*07c0*/  LDG.E.64 R2, desc[UR6][R14.64] ;  /* 0x000000060e027981 */ /* 0x000ea8000c1e1b00 */
[----:B------:R-:W3:Y:S04]  /*07d0*/  LDG.E.64 R18, desc[UR6][R14.64+0x8] ;  /* 0x000008060e127981 */ /* 0x000ee8000c1e1b00 */
[----:B--2---:R1:W-:Y:S04]  /*07e0*/  STG.E.64 desc[UR6][R14.64+0x8], R2 ;  /* 0x000008020e007986 */ /* 0x0043e8000c101b06 */
[----:B---3--:R1:W-:Y:S02]  /*07f0*/  STG.E.64 desc[UR6][R14.64], R18 ;  /* 0x000000120e007986 */ /* 0x0083e4000c101b06 */
.L_x_1038:
[----:B------:R-:W-:Y:S01]  /*0800*/  ISETP.NE.AND P0, PT, R0, 0x1, PT ;  /* 0x000000010000780c */ /* 0x000fe20003f05270 */
[----:B-1----:R-:W-:-:S12]  /*0810*/  VIADD R3, R21, 0x2 ;  /* 0x0000000215037836 */ /* 0x002fd80000000000 */
[----:B------:R-:W-:Y:S05]  /*0820*/  @!P0 BRA `(.L_x_1036) ;  /* 0x0000000000988947 */ /* 0x000fea0003800000 */
        /* <DEDUP_REMOVED lines=9> */
.L_x_1039:
        /* <DEDUP_REMOVED lines=8> */
.L_x_1040:
        /* <DEDUP_REMOVED lines=12> */
.L_x_1041:
        /* <DEDUP_REMOVED lines=8> */
.L_x_1042:
[----:B-1----:R-:W-:-:S07]  /*0a80*/  VIADD R3, R21, 0x4 ;  /* 0x0000000415037836 */ /* 0x002fce0000000000 */
.L_x_1036:
[----:B------:R-:W-:-:S05]  /*0a90*/  IMAD.IADD R0, R24, 0x1, -R21 ;  /* 0x0000000118007824 */ /* 0x000fca00078e0a15 */
[----:B------:R-:W-:-:S13]  /*0aa0*/  ISETP.GE.U32.AND P0, PT, R0, 0x3, PT ;  /* 0x000000030000780c */ /* 0x000fda0003f06070 */
[----:B------:R-:W-:Y:S05]  /*0ab0*/  @!P0 BRA `(.L_x_1043) ;  /* 0x0000000400888947 */ /* 0x000fea0003800000 */
[----:B------:R-:W-:-:S04]  /*0ac0*/  IMAD.WIDE.U32 R8, R3, 0x8, R8 ;  /* 0x0000000803087825 */ /* 0x000fc800078e0008 */
[----:B------:R-:W-:Y:S01]  /*0ad0*/  IMAD.WIDE.U32 R16, R3, 0x4, R16 ;  /* 0x0000000403107825 */ /* 0x000fe200078e0010 */
[----:B------:R-:W-:-:S03]  /*0ae0*/  IADD3 R8, P0, PT, R8, 0x10, RZ ;  /* 0x0000001008087810 */ /* 0x000fc60007f1e0ff */
[C---:B------:R-:W-:Y:S01]  /*0af0*/  IMAD.IADD R2, R3.reuse, 0x1, -R28 ;  /* 0x0000000103027824 */ /* 0x040fe200078e0a1c */
[----:B------:R-:W-:Y:S01]  /*0b00*/  IADD3 R18, P1, PT, R16, 0x8, RZ ;  /* 0x0000000810127810 */ /* 0x000fe20007f3e0ff */
[----:B------:R-:W-:Y:S02]  /*0b10*/  IMAD.X R9, RZ, RZ, R9, P0 ;  /* 0x000000ffff097224 */ /* 0x000fe400000e0609 */
[----:B------:R-:W-:Y:S02]  /*0b20*/  IMAD.IADD R0, R3, 0x1, R26 ;  /* 0x0000000103007824 */ /* 0x000fe400078e021a */
[----:B------:R-:W-:-:S08]  /*0b30*/  IMAD.X R19, RZ, RZ, R17, P1 ;  /* 0x000000ffff137224 */ /* 0x000fd000008e0611 */
.L_x_1052:
[----:B------:R-:W-:Y:S01]  /*0b40*/  IMAD.MOV.U32 R16, RZ, RZ, R8 ;  /* 0x000000ffff107224 */ /* 0x000fe200078e0008 */
[----:B--2---:R-:W2:Y:S01]  /*0b50*/  LDG.E.64 R20, desc[UR6][R14.64] ;  /* 0x000000060e147981 */ /* 0x004ea2000c1e1b00 */
[----:B------:R-:W-:-:S05]  /*0b60*/  IMAD.MOV.U32 R17, RZ, RZ, R9 ;  /* 0x000000ffff117224 */ /* 0x000fca00078e0009 */
[----:B------:R-:W2:Y:S01]  /*0b70*/  LDG.E.64 R8, desc[UR6][R16.64+-0x10] ;  /* 0xfffff00610087981 */ /* 0x000ea2000c1e1b00 */
[----:B------:R-:W-:-:S05]  /*0b80*/  VIADD R2, R2, 0x4 ;  /* 0x0000000402027836 */ /* 0x000fca0000000000 */
[----:B------:R-:W-:Y:S01]  /*0b90*/  ISETP.NE.AND P0, PT, R2, RZ, PT ;  /* 0x000000ff0200720c */ /* 0x000fe20003f05270 */
[----:B--2---:R-:W-:-:S14]  /*0ba0*/  DSETP.GEU.AND P1, PT, R20, R8, PT ;  /* 0x000000081400722a */ /* 0x004fdc0003f2e000 */
[----:B-1----:R-:W-:Y:S05]  /*0bb0*/  @!P1 BRA `(.L_x_1044) ;  /* 0x0000000000189947 */ /* 0x002fea0003800000 */
[----:B------:R-:W-:-:S14]  /*0bc0*/  DSETP.NEU.AND P1, PT, R20, R8, PT ;  /* 0x000000081400722a */ /* 0x000fdc0003f2d000 */
[----:B------:R-:W-:Y:S05]  /*0bd0*/  @P1 BRA `(.L_x_1045) ;  /* 0x00000000003c1947 */ /* 0x000fea0003800000 */
[----:B------:R-:W2:Y:S04]  /*0be0*/  LDG.E R8, desc[UR6][R10.64] ;  /* 0x000000060a087981 */ /* 0x000ea8000c1e1900 */
[----:B------:R-:W2:Y:S02]  /*0bf0*/  LDG.E R9, desc[UR6][R18.64+-0x8] ;  /* 0xfffff80612097981 */ /* 0x000ea4000c1e1900 */
[----:B--2---:R-:W-:-:S13]  /*0c00*/  ISETP.GT.AND P1, PT, R8, R9, PT ;  /* 0x000000090800720c */ /* 0x004fda0003f24270 */
[----:B------:R-:W-:Y:S05]  /*0c10*/  @!P1 BRA `(.L_x_1045) ;  /* 0x00000000002c9947 */ /* 0x000fea0003800000 */
.L_x_1044:
[----:B------:R-:W1:Y:S01]  /*0c20*/  LDC.64 R8, c[0x0][0x380] ;  /* 0x0000e000ff087b82 */ /* 0x000e620000000a00 */
[----:B------:R-:W2:Y:S01]  /*0c30*/  LDG.E R27, desc[UR6][R12.64] ;  /* 0x000000060c1b7981 */ /* 0x000ea2000c1e1900 */
[----:B-1----:R-:W-:-:S05]  /*0c40*/  IMAD.WIDE R8, R0, 0x4, R8 ;  /* 0x0000000400087825 */ /* 0x002fca00078e0208 */
[----:B0-----:R-:W3:Y:S04]  /*0c50*/  LDG.E R29, desc[UR6][R8.64] ;  /* 0x00000006081d7981 */ /* 0x001ee8000c1e1900 */
[----:B---3--:R-:W-:Y:S04]  /*0c60*/  STG.E desc[UR6][R12.64], R29 ;  /* 0x0000001d0c007986 */ /* 0x008fe8000c101906 */
[----:B--2---:R0:W-:Y:S04]  /*0c70*/  STG.E desc[UR6][R8.64], R27 ;  /* 0x0000001b08007986 */ /* 0x0041e8000c101906 */
[----:B------:R-:W2:Y:S04]  /*0c80*/  LDG.E.64 R22, desc[UR6][R14.64] ;  /* 0x000000060e167981 */ /* 0x000ea8000c1e1b00 */
[----:B0-----:R-:W3:Y:S04]  /*0c90*/  LDG.E.64 R8, desc[UR6][R16.64+-0x10] ;  /* 0xfffff00610087981 */ /* 0x001ee8000c1e1b00 */
[----:B---3--:R1:W-:Y:S04]  /*0ca0*/  STG.E.64 desc[UR6][R14.64], R8 ;  /* 0x000000080e007986 */ /* 0x0083e8000c101b06 */
[----:B--2---:R1:W-:Y:S04]  /*0cb0*/  STG.E.64 desc[UR6][R16.64+-0x10], R22 ;  /* 0xfffff01610007986 */ /* 0x0043e8000c101b06 */
[----:B------:R1:W5:Y:S02]  /*0cc0*/  LDG.E.64 R20, desc[UR6][R14.64] ;  /* 0x000000060e147981 */ /* 0x000364000c1e1b00 */
.L_x_1045:
[----:B-1----:R-:W1:Y:S01]  /*0cd0*/  LDC.64 R8, c[0x0][0x380] ;  /* 0x0000e000ff087b82 */ /* 0x002e620000000a00 */
[----:B------:R-:W-:-:S04]  /*0ce0*/  IADD3 R22, P1, PT, R3, R26, RZ ;  /* 0x0000001a03167210 */ /* 0x000fc80007f3e0ff */
[----:B------:R-:W-:Y:S02]  /*0cf0*/  LEA.HI.X.SX32 R23, R3, R6, 0x1, P1 ;  /* 0x0000000603177211 */ /* 0x000fe400008f0eff */
[----:B-1----:R-:W-:-:S04]  /*0d00*/  LEA R8, P2, R22, R8, 0x2 ;  /* 0x0000000816087211 */ /* 0x002fc800078410ff */
[----:B------:R-:W-:Y:S02]  /*0d10*/  LEA.HI.X R9, R22, R9, R23, 0x2, P2 ;  /* 0x0000000916097211 */ /* 0x000fe400010f1417 */
[----:B------:R-:W2:Y:S02]  /*0d20*/  LDG.E.64 R22, desc[UR6][R16.64+-0x8] ;  /* 0xfffff80610167981 */ /* 0x000ea4000c1e1b00 */
[----:B--2--5:R-:W-:-:S14]  /*0d30*/  DSETP.GEU.AND P1, PT, R20, R22, PT ;  /* 0x000000161400722a */ /* 0x024fdc0003f2e000 */
[----:B------:R-:W-:Y:S05]  /*0d40*/  @!P1 BRA `(.L_x_1046) ;  /* 0x0000000000189947 */ /* 0x000fea0003800000 */
[----:B------:R-:W-:-:S14]  /*0d50*/  DSETP.NEU.AND P1, PT, R20, R22, PT ;  /* 0x000000161400722a */ /* 0x000fdc0003f2d000 */
[----:B------:R-:W-:Y:S05]  /*0d60*/  @P1 BRA `(.L_x_1047) ;  /* 0x0000000000341947 */ /* 0x000fea0003800000 */
[----:B------:R-:W2:Y:S04]  /*0d70*/  LDG.E R22, desc[UR6][R10.64] ;  /* 0x000000060a167981 */ /* 0x000ea8000c1e1900 */
[----:B------:R-:W2:Y:S02]  /*0d80*/  LDG.E R23, desc[UR6][R18.64+-0x4] ;  /* 0xfffffc0612177981 */ /* 0x000ea4000c1e1900 */
[----:B--2---:R-:W-:-:S13]  /*0d90*/  ISETP.GT.AND P1, PT, R22, R23, PT ;  /* 0x000000171600720c */ /* 0x004fda0003f24270 */
[----:B------:R-:W-:Y:S05]  /*0da0*/  @!P1 BRA `(.L_x_1047) ;  /* 0x0000000000249947 */ /* 0x000fea0003800000 */
.L_x_1046:
[----:B0-----:R-:W2:Y:S04]  /*0db0*/  LDG.E R29, desc[UR6][R8.64+0x4] ;  /* 0x00000406081d7981 */ /* 0x001ea8000c1e1900 */
[----:B------:R-:W3:Y:S04]  /*0dc0*/  LDG.E R27, desc[UR6][R12.64] ;  /* 0x000000060c1b7981 */ /* 0x000ee8000c1e1900 */
[----:B--2---:R-:W-:Y:S04]  /*0dd0*/  STG.E desc[UR6][R12.64], R29 ;  /* 0x0000001d0c007986 */ /* 0x004fe8000c101906 */
[----:B---3--:R-:W-:Y:S04]  /*0de0*/  STG.E desc[UR6][R8.64+0x4], R27 ;  /* 0x0000041b08007986 */ /* 0x008fe8000c101906 */
[----:B------:R-:W2:Y:S04]  /*0df0*/  LDG.E.64 R22, desc[UR6][R16.64+-0x8] ;  /* 0xfffff80610167981 */ /* 0x000ea8000c1e1b00 */
[----:B------:R-:W3:Y:S04]  /*0e00*/  LDG.E.64 R20, desc[UR6][R14.64] ;  /* 0x000000060e147981 */ /* 0x000ee8000c1e1b00 */
[----:B--2---:R-:W-:Y:S04]  /*0e10*/  STG.E.64 desc[UR6][R14.64], R22 ;  /* 0x000000160e007986 */ /* 0x004fe8000c101b06 */
[----:B---3--:R0:W-:Y:S04]  /*0e20*/  STG.E.64 desc[UR6][R16.64+-0x8], R20 ;  /* 0xfffff81410007986 */ /* 0x0081e8000c101b06 */
[----:B0-----:R1:W5:Y:S02]  /*0e30*/  LDG.E.64 R20, desc[UR6][R14.64] ;  /* 0x000000060e147981 */ /* 0x001364000c1e1b00 */
.L_x_1047:
        /* <DEDUP_REMOVED lines=9> */
.L_x_1048:
        /* <DEDUP_REMOVED lines=9> */
.L_x_1049:
[----:B------:R-:W3:Y:S02]  /*0f60*/  LDG.E.64 R22, desc[UR6][R16.64+0x8] ;  /* 0x0000080610167981 */ /* 0x000ee4000c1e1b00 */
[----:B---3-5:R-:W-:-:S14]  /*0f70*/  DSETP.GEU.AND P1, PT, R20, R22, PT ;  /* 0x000000161400722a */ /* 0x028fdc0003f2e000 */
[----:B------:R-:W-:Y:S05]  /*0f80*/  @!P1 BRA `(.L_x_1050) ;  /* 0x0000000000189947 */ /* 0x000fea0003800000 */
[----:B------:R-:W-:-:S14]  /*0f90*/  DSETP.NEU.AND P1, PT, R20, R22, PT ;  /* 0x000000161400722a */ /* 0x000fdc0003f2d000 */
[----:B------:R-:W-:Y:S05]  /*0fa0*/  @P1 BRA `(.L_x_1051) ;  /* 0x0000000000301947 */ /* 0x000fea0003800000 */
[----:B------:R-:W3:Y:S04]  /*0fb0*/  LDG.E R20, desc[UR6][R10.64] ;  /* 0x000000060a147981 */ /* 0x000ee8000c1e1900 */
[----:B------:R-:W3:Y:S02]  /*0fc0*/  LDG.E R21, desc[UR6][R18.64+0x4] ;  /* 0x0000040612157981 */ /* 0x000ee4000c1e1900 */
[----:B---3--:R-:W-:-:S13]  /*0fd0*/  ISETP.GT.AND P1, PT, R20, R21, PT ;  /* 0x000000151400720c */ /* 0x008fda0003f24270 */
[----:B------:R-:W-:Y:S05]  /*0fe0*/  @!P1 BRA `(.L_x_1051) ;  /* 0x0000000000209947 */ /* 0x000fea0003800000 */
.L_x_1050:
[----:B0-----:R-:W3:Y:S04]  /*0ff0*/  LDG.E R29, desc[UR6][R8.64+0xc] ;  /* 0x00000c06081d7981 */ /* 0x001ee8000c1e1900 */
[----:B------:R-:W4:Y:S04]  /*1000*/  LDG.E R27, desc[UR6][R12.64] ;  /* 0x000000060c1b7981 */ /* 0x000f28000c1e1900 */
[----:B---3--:R3:W-:Y:S04]  /*1010*/  STG.E desc[UR6][R12.64], R29 ;  /* 0x0000001d0c007986 */ /* 0x0087e8000c101906 */
[----:B----4-:R3:W-:Y:S04]  /*1020*/  STG.E desc[UR6][R8.64+0xc], R27 ;  /* 0x00000c1b08007986 */ /* 0x0107e8000c101906 */
[----:B------:R-:W4:Y:S04]  /*1030*/  LDG.E.64 R20, desc[UR6][R16.64+0x8] ;  /* 0x0000080610147981 */ /* 0x000f28000c1e1b00 */
[----:B------:R-:W5:Y:S04]  /*1040*/  LDG.E.64 R22, desc[UR6][R14.64] ;  /* 0x000000060e167981 */ /* 0x000f68000c1e1b00 */
[----:B----4-:R3:W-:Y:S04]  /*1050*/  STG.E.64 desc[UR6][R14.64], R20 ;  /* 0x000000140e007986 */ /* 0x0107e8000c101b06 */
[----:B-----5:R3:W-:Y:S02]  /*1060*/  STG.E.64 desc[UR6][R16.64+0x8], R22 ;  /* 0x0000081610007986 */ /* 0x0207e4000c101b06 */
.L_x_1051:
[----:B---3--:R-:W-:Y:S01]  /*1070*/  IADD3 R8, P1, PT, R16, 0x20, RZ ;  /* 0x0000002010087810 */ /* 0x008fe20007f3e0ff */
[----:B------:R-:W-:Y:S01]  /*1080*/  VIADD R3, R3, 0x4 ;  /* 0x0000000403037836 */ /* 0x000fe20000000000 */
[----:B------:R-:W-:Y:S01]  /*1090*/  IADD3 R18, P2, PT, R18, 0x10, RZ ;  /* 0x0000001012127810 */ /* 0x000fe20007f5e0ff */
[----:B------:R-:W-:Y:S02]  /*10a0*/  VIADD R0, R0, 0x4 ;  /* 0x0000000400007836 */ /* 0x000fe40000000000 */
[----:B------:R-:W-:Y:S02]  /*10b0*/  IMAD.X R9, RZ, RZ, R17, P1 ;  /* 0x000000ffff097224 */ /* 0x000fe400008e0611 */
[----:B------:R-:W-:Y:S01]  /*10c0*/  IMAD.X R19, RZ, RZ, R19, P2 ;  /* 0x000000ffff137224 */ /* 0x000fe200010e0613 */
[----:B------:R-:W-:Y:S07]  /*10d0*/  @P0 BRA `(.L_x_1052) ;  /* 0xfffffff800980947 */ /* 0x000fee000383ffff */
.L_x_1043:
[----:B------:R-:W-:Y:S01]  /*10e0*/  ISETP.NE.AND P0, PT, R4, R7, PT ;  /* 0x000000070400720c */ /* 0x000fe20003f05270 */
[----:B------:R-:W-:-:S12]  /*10f0*/  IMAD.MOV.U32 R21, RZ, RZ, R4 ;  /* 0x000000ffff157224 */ /* 0x000fd800078e0004 */
[----:B------:R-:W-:Y:S05]  /*1100*/  @P0 BRA `(.L_x_1053) ;  /* 0xfffffff400480947 */ /* 0x000fea000383ffff */
[----:B------:R-:W-:Y:S05]  /*1110*/  EXIT ;  /* 0x000000000000794d */ /* 0x000fea0003800000 */
.L_x_1054:
        /* <DEDUP_REMOVED lines=14> */
.L_x_1884:


//--------------------- .text.front_sort_crowding_distance2 --------------------------
	.section	.text.front_sort_crowding_distance2,"ax",@progbits
	.align	128
        .global         front_sort_crowding_distance2
        .type           front_sort_crowding_distance2,@function
        .size           front_sort_crowding_distance2,(.L_x_1885 - front_sort_crowding_distance2)
        .other          front_sort_crowding_distance2,@"STO_CUDA_ENTRY STV_DEFAULT"
front_sort_crowding_distance2:
.text.front_sort_crowding_distance2:
[----:B------:R-:W-:Y:S08]  /*0000*/  LDC R1, c[0x0][0x37c] ;  /* 0x0000df00ff017b82 */ /* 0x000ff00000000800 */
[----:B------:R-:W0:Y:S01]  /*0010*/  LDC.64 R2, c[0x0][0x388] ;  /* 0x0000e200ff027b82 */ /* 0x000e220000000a00 */
[----:B------:R-:W0:Y:S07]  /*0020*/  LDCU.64 UR4, c[0x0][0x358] ;  /* 0x00006b00ff0477ac */ /* 0x000e2e0008000a00 */
[----:B------:R-:W1:Y:S01]  /*0030*/  LDC.64 R4, c[0x0][0x398] ;  /* 0x0000e600ff047b82 */ /* 0x000e620000000a00 */
[----:B0-----:R-:W2:Y:S04]  /*0040*/  LDG.E R2, desc[UR4][R2.64] ;  /* 0x0000000402027981 */ /* 0x001ea8000c1e1900 */
[----:B-1----:R-:W2:Y:S02]  /*0050*/  LDG.E R5, desc[UR4][R4.64] ;  /* 0x0000000404057981 */ /* 0x002ea4000c1e1900 */
[----:B--2---:R-:W-:-:S04]  /*0060*/  IADD3 R0, PT, PT, R2, -0x1, R5 ;  /* 0xffffffff02007810 */ /* 0x004fc80007ffe005 */
[----:B------:R-:W-:-:S13]  /*0070*/  ISETP.GE.AND P0, PT, R0, 0x1, PT ;  /* 0x000000010000780c */ /* 0x000fda0003f06270 */
[----:B------:R-:W-:Y:S05]  /*0080*/  @!P0 EXIT ;  /* 0x000000000000894d */ /* 0x000fea0003800000 */
[----:B------:R-:W-:Y:S01]  /*0090*/  IMAD.MOV.U32 R20, RZ, RZ, R2 ;  /* 0x000000ffff147224 */ /* 0x000fe200078e0002 */
[----:B------:R-:W-:Y:S01]  /*00a0*/  MOV R23, R5 ;  /* 0x0000000500177202 */ /* 0x000fe20000000f00 */
[----:B------:R-:W-:-:S07]  /*00b0*/  IMAD.MOV.U32 R11, RZ, RZ, RZ ;  /* 0x000000ffff0b7224 */ /* 0x000fce00078e00ff */
.L_x_1058:
[----:B------:R-:W-:Y:S01]  /*00c0*/  IMAD.IADD R3, R20, 0x1, R23 ;  /* 0x0000000114037824 */ /* 0x000fe200078e0217 */
[----:B------:R-:W-:-:S04]  /*00d0*/  IADD3 R0, PT, PT, R11, 0x1, RZ ;  /* 0x000000010b007810 */ /* 0x000fc80007ffe0ff */
[----:B------:R-:W-:-:S13]  /*00e0*/  ISETP.GE.AND P0, PT, R0, R3, PT ;  /* 0x000000030000720c */ /* 0x000fda0003f06270 */
[----:B---3--:R-:W-:Y:S05]  /*00f0*/  @P0 BRA `(.L_x_1055) ;  /* 0x0000000000740947 */ /* 0x008fea0003800000 */
[----:B------:R-:W0:Y:S01]  /*0100*/  LDC.64 R6, c[0x0][0x390] ;  /* 0x0000e400ff067b82 */ /* 0x000e220000000a00 */
[----:B------:R-:W-:-:S07]  /*0110*/  MOV R13, R0 ;  /* 0x00000000000d7202 */ /* 0x000fce0000000f00 */
[----:B------:R-:W1:Y:S08]  /*0120*/  LDC.64 R8, c[0x0][0x380] ;  /* 0x0000e000ff087b82 */ /* 0x000e700000000a00 */
[----:B------:R-:W2:Y:S08]  /*0130*/  LDC.64 R2, c[0x0][0x390] ;  /* 0x0000e400ff027b82 */ /* 0x000eb00000000a00 */
[----:B------:R-:W3:Y:S01]  /*0140*/  LDC.64 R4, c[0x0][0x380] ;  /* 0x0000e000ff047b82 */ /* 0x000ee20000000a00 */
[----:B0-----:R-:W-:-:S04]  /*0150*/  IMAD.WIDE.U32 R6, R11, 0x8, R6 ;  /* 0x000000080b067825 */ /* 0x001fc800078e0006 */
[----:B-1----:R-:W-:-:S07]  /*0160*/  IMAD.WIDE.U32 R8, R11, 0x4, R8 ;  /* 0x000000040b087825 */ /* 0x002fce00078e0008 */
.L_x_1057:
[----:B--2---:R-:W-:Y:S01]  /*0170*/  IMAD.WIDE.U32 R10, R13, 0x8, R2 ;  /* 0x000000080d0a7825 */ /* 0x004fe200078e0002 */
[----:B------:R-:W2:Y:S04]  /*0180*/  LDG.E.64 R14, desc[UR4][R6.64] ;  /* 0x00000004060e7981 */ /* 0x000ea8000c1e1b00 */
[----:B------:R-:W2:Y:S02]  /*0190*/  LDG.E.64 R16, desc[UR4][R10.64] ;  /* 0x000000040a107981 */ /* 0x000ea4000c1e1b00 */
[----:B--2---:R-:W-:-:S14]  /*01a0*/  DSETP.GEU.AND P0, PT, R14, R16, PT ;  /* 0x000000100e00722a */ /* 0x004fdc0003f0e000 */
[----:B------:R-:W-:Y:S05]  /*01b0*/  @P0 BRA `(.L_x_1056) ;  /* 0x0000000000340947 */ /* 0x000fea0003800000 */
[----:B---3--:R-:W-:Y:S01]  /*01c0*/  IMAD.WIDE.U32 R14, R13, 0x4, R4 ;  /* 0x000000040d0e7825 */ /* 0x008fe200078e0004 */
[----:B------:R-:W2:Y:S04]  /*01d0*/  LDG.E R25, desc[UR4][R8.64] ;  /* 0x0000000408197981 */ /* 0x000ea8000c1e1900 */
[----:B------:R-:W3:Y:S01]  /*01e0*/  LDG.E R27, desc[UR4][R14.64] ;  /* 0x000000040e1b7981 */ /* 0x000ee2000c1e1900 */
[----:B------:R-:W0:Y:S08]  /*01f0*/  LDC.64 R20, c[0x0][0x388] ;  /* 0x0000e200ff147b82 */ /* 0x000e300000000a00 */
[----:B------:R-:W1:Y:S01]  /*0200*/  LDC.64 R22, c[0x0][0x398] ;  /* 0x0000e600ff167b82 */ /* 0x000e620000000a00 */
[----:B---3--:R4:W-:Y:S04]  /*0210*/  STG.E desc[UR4][R8.64], R27 ;  /* 0x0000001b08007986 */ /* 0x0089e8000c101904 */
[----:B--2---:R4:W-:Y:S04]  /*0220*/  STG.E desc[UR4][R14.64], R25 ;  /* 0x000000190e007986 */ /* 0x0049e8000c101904 */
[----:B------:R-:W2:Y:S04]  /*0230*/  LDG.E.64 R18, desc[UR4][R10.64] ;  /* 0x000000040a127981 */ /* 0x000ea8000c1e1b00 */
[----:B------:R-:W3:Y:S04]  /*0240*/  LDG.E.64 R16, desc[UR4][R6.64] ;  /* 0x0000000406107981 */ /* 0x000ee8000c1e1b00 */
[----:B--2---:R4:W-:Y:S04]  /*0250*/  STG.E.64 desc[UR4][R6.64], R18 ;  /* 0x0000001206007986 */ /* 0x0049e8000c101b04 */
[----:B---3--:R4:W-:Y:S04]  /*0260*/  STG.E.64 desc[UR4][R10.64], R16 ;  /* 0x000000100a007986 */ /* 0x0089e8000c101b04 */
[----:B0-----:R4:W5:Y:S04]  /*0270*/  LDG.E R20, desc[UR4][R20.64] ;  /* 0x0000000414147981 */ /* 0x001968000c1e1900 */
[----:B-1----:R4:W5:Y:S02]  /*0280*/  LDG.E R23, desc[UR4][R22.64] ;  /* 0x0000000416177981 */ /* 0x002964000c1e1900 */
.L_x_1056:
[----:B------:R-:W-:Y:S01]  /*0290*/  VIADD R13, R13, 0x1 ;  /* 0x000000010d0d7836 */ /* 0x000fe20000000000 */
[----:B----45:R-:W-:-:S04]  /*02a0*/  IADD3 R10, PT, PT, R20, R23, RZ ;  /* 0x00000017140a7210 */ /* 0x030fc80007ffe0ff */
[----:B------:R-:W-:-:S13]  /*02b0*/  ISETP.GE.AND P0, PT, R13, R10, PT ;  /* 0x0000000a0d00720c */ /* 0x000fda0003f06270 */
[----:B------:R-:W-:Y:S05]  /*02c0*/  @!P0 BRA `(.L_x_1057) ;  /* 0xfffffffc00a88947 */ /* 0x000fea000383ffff */
.L_x_1055:
[----:B------:R-:W-:Y:S01]  /*02d0*/  IADD3 R3, PT, PT, R20, -0x1, R23 ;  /* 0xffffffff14037810 */ /* 0x000fe20007ffe017 */
[----:B------:R-:W-:-:S03]  /*02e0*/  IMAD.MOV.U32 R11, RZ, RZ, R0 ;  /* 0x000000ffff0b7224 */ /* 0x000fc600078e0000 */
[----:B------:R-:W-:-:S13]  /*02f0*/  ISETP.GE.AND P0, PT, R0, R3, PT ;  /* 0x000000030000720c */ /* 0x000fda0003f06270 */
[----:B------:R-:W-:Y:S05]  /*0300*/  @!P0 BRA `(.L_x_1058) ;  /* 0xfffffffc006c8947 */ /* 0x000fea000383ffff */
[----:B------:R-:W-:Y:S05]  /*0310*/  EXIT ;  /* 0x000000000000794d */ /* 0x000fea0003800000 */
.L_x_1059:
        /* <DEDUP_REMOVED lines=14> */
.L_x_1885:


//--------------------- .text.front_sort_crowding_distance --------------------------
	.section	.text.front_sort_crowding_distance,"ax",@progbits
	.align	128
        .global         front_sort_crowding_distance
        .type           front_sort_crowding_distance,@function
        .size           front_sort_crowding_distance,(.L_x_1886 - front_sort_crowding_distance)
        .other          front_sort_crowding_distance,@"STO_CUDA_ENTRY STV_DEFAULT"
front_sort_crowding_distance:
.text.front_sort_crowding_distance:
[----:B------:R-:W-:Y:S08]  /*0000*/  LDC R1, c[0x0][0x37c] ;  /* 0x0000df00ff017b82 */ /* 0x000ff00000000800 */
[----:B------:R-:W0:Y:S01]  /*0010*/  LDC.64 R2, c[0x0][0x388] ;  /* 0x0000e200ff027b82 */ /* 0x000e220000000a00 */
[----:B------:R-:W0:Y:S02]  /*0020*/  LDCU.64 UR4, c[0x0][0x358] ;  /* 0x00006b00ff0477ac */ /* 0x000e240008000a00 */
[----:B0-----:R-:W2:Y:S02]  /*0030*/  LDG.E R2, desc[UR4][R2.64] ;  /* 0x0000000402027981 */ /* 0x001ea4000c1e1900 */
[----:B--2---:R-:W-:-:S13]  /*0040*/  ISETP.GE.AND P0, PT, R2, 0x2, PT ;  /* 0x000000020200780c */ /* 0x004fda0003f06270 */
[----:B------:R-:W-:Y:S05]  /*0050*/  @!P0 EXIT ;  /* 0x000000000000894d */ /* 0x000fea0003800000 */
[----:B------:R-:W-:Y:S02]  /*0060*/  HFMA2 R9, -RZ, RZ, 0, 0 ;  /* 0x00000000ff097431 */ /* 0x000fe400000001ff */
[----:B------:R-:W-:-:S07]  /*0070*/  IMAD.MOV.U32 R19, RZ, RZ, R2 ;  /* 0x000000ffff137224 */ /* 0x000fce00078e0002 */
.L_x_1065:
[----:B------:R-:W-:-:S05]  /*0080*/  VIADD R0, R9, 0x1 ;  /* 0x0000000109007836 */ /* 0x000fca0000000000 */
[----:B------:R-:W-:-:S13]  /*0090*/  ISETP.GE.AND P0, PT, R0, R19, PT ;  /* 0x000000130000720c */ /* 0x000fda0003f06270 */
[----:B0-----:R-:W-:Y:S05]  /*00a0*/  @P0 BRA `(.L_x_1060) ;  /* 0x0000000000840947 */ /* 0x001fea0003800000 */
[----:B------:R-:W0:Y:S01]  /*00b0*/  LDC.64 R6, c[0x0][0x390] ;  /* 0x0000e400ff067b82 */ /* 0x000e220000000a00 */
[----:B------:R-:W-:-:S07]  /*00c0*/  MOV R21, R0 ;  /* 0x0000000000157202 */ /* 0x000fce0000000f00 */
[----:B------:R-:W1:Y:S08]  /*00d0*/  LDC.64 R10, c[0x0][0x380] ;  /* 0x0000e000ff0a7b82 */ /* 0x000e700000000a00 */
[----:B------:R-:W2:Y:S08]  /*00e0*/  LDC.64 R2, c[0x0][0x390] ;  /* 0x0000e400ff027b82 */ /* 0x000eb00000000a00 */
[----:B------:R-:W3:Y:S01]  /*00f0*/  LDC.64 R4, c[0x0][0x380] ;  /* 0x0000e000ff047b82 */ /* 0x000ee20000000a00 */
[----:B0-----:R-:W-:-:S04]  /*0100*/  IMAD.WIDE.U32 R6, R9, 0x8, R6 ;  /* 0x0000000809067825 */ /* 0x001fc800078e0006 */
[----:B-1----:R-:W-:-:S07]  /*0110*/  IMAD.WIDE.U32 R10, R9, 0x4, R10 ;  /* 0x00000004090a7825 */ /* 0x002fce00078e000a */
.L_x_1064:
[C---:B-12---:R-:W-:Y:S01]  /*0120*/  IMAD.WIDE.U32 R8, R21.reuse, 0x8, R2 ;  /* 0x0000000815087825 */ /* 0x046fe200078e0002 */
[----:B------:R-:W2:Y:S04]  /*0130*/  LDG.E.64 R14, desc[UR4][R6.64] ;  /* 0x00000004060e7981 */ /* 0x000ea8000c1e1b00 */
[----:B------:R-:W2:Y:S01]  /*0140*/  LDG.E.64 R16, desc[UR4][R8.64] ;  /* 0x0000000408107981 */ /* 0x000ea2000c1e1b00 */
[----:B0--3--:R-:W-:Y:S01]  /*0150*/  IMAD.WIDE.U32 R12, R21, 0x4, R4 ;  /* 0x00000004150c7825 */ /* 0x009fe200078e0004 */
[----:B--2---:R-:W-:-:S14]  /*0160*/  DSETP.GEU.AND P0, PT, R14, R16, PT ;  /* 0x000000100e00722a */ /* 0x004fdc0003f0e000 */
[----:B------:R-:W-:Y:S05]  /*0170*/  @P0 BRA `(.L_x_1061) ;  /* 0x00000000000c0947 */ /* 0x000fea0003800000 */
[----:B------:R0:W5:Y:S04]  /*0180*/  LDG.E R23, desc[UR4][R10.64] ;  /* 0x000000040a177981 */ /* 0x000168000c1e1900 */
[----:B------:R0:W5:Y:S01]  /*0190*/  LDG.E R25, desc[UR4][R12.64] ;  /* 0x000000040c197981 */ /* 0x000162000c1e1900 */
[----:B------:R-:W-:Y:S05]  /*01a0*/  BRA `(.L_x_1062) ;  /* 0x0000000000187947 */ /* 0x000fea0003800000 */
.L_x_1061:
[----:B------:R-:W-:-:S14]  /*01b0*/  DSETP.NEU.AND P0, PT, R14, R16, PT ;  /* 0x000000100e00722a */ /* 0x000fdc0003f0d000 */
[----:B------:R-:W-:Y:S05]  /*01c0*/  @P0 BRA `(.L_x_1063) ;  /* 0x0000000000300947 */ /* 0x000fea0003800000 */
[----:B------:R-:W2:Y:S04]  /*01d0*/  LDG.E R23, desc[UR4][R10.64] ;  /* 0x000000040a177981 */ /* 0x000ea8000c1e1900 */
[----:B------:R-:W2:Y:S02]  /*01e0*/  LDG.E R25, desc[UR4][R12.64] ;  /* 0x000000040c197981 */ /* 0x000ea4000c1e1900 */
[----:B--2---:R-:W-:-:S13]  /*01f0*/  ISETP.GT.AND P0, PT, R23, R25, PT ;  /* 0x000000191700720c */ /* 0x004fda0003f04270 */
[----:B------:R-:W-:Y:S05]  /*0200*/  @!P0 BRA `(.L_x_1063) ;  /* 0x0000000000208947 */ /* 0x000fea0003800000 */
.L_x_1062:
[----:B-----5:R1:W-:Y:S04]  /*0210*/  STG.E desc[UR4][R10.64], R25 ;  /* 0x000000190a007986 */ /* 0x0203e8000c101904 */
[----:B------:R1:W-:Y:S04]  /*0220*/  STG.E desc[UR4][R12.64], R23 ;  /* 0x000000170c007986 */ /* 0x0003e8000c101904 */
[----:B------:R-:W2:Y:S04]  /*0230*/  LDG.E.64 R16, desc[UR4][R8.64] ;  /* 0x0000000408107981 */ /* 0x000ea8000c1e1b00 */
[----:B------:R-:W3:Y:S01]  /*0240*/  LDG.E.64 R14, desc[UR4][R6.64] ;  /* 0x00000004060e7981 */ /* 0x000ee2000c1e1b00 */
[----:B------:R-:W4:Y:S03]  /*0250*/  LDC.64 R18, c[0x0][0x388] ;  /* 0x0000e200ff127b82 */ /* 0x000f260000000a00 */
[----:B--2---:R1:W-:Y:S04]  /*0260*/  STG.E.64 desc[UR4][R6.64], R16 ;  /* 0x0000001006007986 */ /* 0x0043e8000c101b04 */
[----:B---3--:R1:W-:Y:S04]  /*0270*/  STG.E.64 desc[UR4][R8.64], R14 ;  /* 0x0000000e08007986 */ /* 0x0083e8000c101b04 */
[----:B----4-:R1:W5:Y:S02]  /*0280*/  LDG.E R19, desc[UR4][R18.64] ;  /* 0x0000000412137981 */ /* 0x010364000c1e1900 */
.L_x_1063:
[----:B------:R-:W-:-:S05]  /*0290*/  VIADD R21, R21, 0x1 ;  /* 0x0000000115157836 */ /* 0x000fca0000000000 */
[----:B-----5:R-:W-:-:S13]  /*02a0*/  ISETP.GE.AND P0, PT, R21, R19, PT ;  /* 0x000000131500720c */ /* 0x020fda0003f06270 */
[----:B------:R-:W-:Y:S05]  /*02b0*/  @!P0 BRA `(.L_x_1064) ;  /* 0xfffffffc00988947 */ /* 0x000fea000383ffff */
.L_x_1060:
[----:B------:R-:W-:Y:S01]  /*02c0*/  IADD3 R3, PT, PT, R19, -0x1, RZ ;  /* 0xffffffff13037810 */ /* 0x000fe20007ffe0ff */
[----:B-1----:R-:W-:-:S03]  /*02d0*/  IMAD.MOV.U32 R9, RZ, RZ, R0 ;  /* 0x000000ffff097224 */ /* 0x002fc600078e0000 */
[----:B------:R-:W-:-:S13]  /*02e0*/  ISETP.GE.AND P0, PT, R0, R3, PT ;  /* 0x000000030000720c */ /* 0x000fda0003f06270 */
[----:B------:R-:W-:Y:S05]  /*02f0*/  @!P0 BRA `(.L_x_1065) ;  /* 0xfffffffc00608947 */ /* 0x000fea000383ffff */
[----:B------:R-:W-:Y:S05]  /*0300*/  EXIT ;  /* 0x000000000000794d */ /* 0x000fea0003800000 */
.L_x_1066:
        /* <DEDUP_REMOVED lines=15> */
.L_x_1886:


//--------------------- .text.front_sort5_impar   --------------------------
	.section	.text.front_sort5_impar,"ax",@progbits
	.align	128
        .global         front_sort5_impar
        .type           front_sort5_impar,@function
        .size           front_sort5_impar,(.L_x_1887 - front_sort5_impar)
        .other          front_sort5_impar,@"STO_CUDA_ENTRY STV_DEFAULT"
front_sort5_impar:
.text.front_sort5_impar:
[----:B------:R-:W-:Y:S01]  /*0000*/  LDC R1, c[0x0][0x37c] ;  /* 0x0000df00ff017b82 */ /* 0x000fe20000000800 */
[----:B------:R-:W0:Y:S07]  /*0010*/  S2R R9, SR_TID.X ;  /* 0x0000000000097919 */ /* 0x000e2e0000002100 */
[----:B------:R-:W1:Y:S01]  /*0020*/  LDC.64 R2, c[0x0][0x3a8] ;  /* 0x0000ea00ff027b82 */ /* 0x000e620000000a00 */
[----:B------:R-:W2:Y:S07]  /*0030*/  LDCU.64 UR4, c[0x0][0x358] ;  /* 0x00006b00ff0477ac */ /* 0x000eae0008000a00 */
[----:B------:R-:W2:Y:S08]  /*0040*/  LDC.64 R4, c[0x0][0x388] ;  /* 0x0000e200ff047b82 */ /* 0x000eb00000000a00 */
[----:B------:R-:W3:Y:S08]  /*0050*/  LDC.64 R6, c[0x0][0x390] ;  /* 0x0000e400ff067b82 */ /* 0x000ef00000000a00 */
[----:B------:R-:W4:Y:S01]  /*0060*/  LDC.64 R10, c[0x0][0x380] ;  /* 0x0000e000ff0a7b82 */ /* 0x000f220000000a00 */
[----:B0-----:R-:W-:Y:S01]  /*0070*/  SHF.L.U32 R9, R9, 0x1, RZ ;  /* 0x0000000109097819 */ /* 0x001fe200000006ff */
[----:B--2---:R-:W2:Y:S04]  /*0080*/  LDG.E R4, desc[UR4][R4.64] ;  /* 0x0000000404047981 */ /* 0x004ea8000c1e1900 */
[----:B-1----:R-:W-:Y:S01]  /*0090*/  IMAD.WIDE.U32 R2, R9, 0x4, R2 ;  /* 0x0000000409027825 */ /* 0x002fe200078e0002 */
[----:B---3--:R-:W2:Y:S04]  /*00a0*/  LDG.E R7, desc[UR4][R6.64] ;  /* 0x0000000406077981 */ /* 0x008ea8000c1e1900 */
[----:B------:R-:W2:Y:S04]  /*00b0*/  LDG.E R13, desc[UR4][R2.64+0x4] ;  /* 0x00000404020d7981 */ /* 0x000ea8000c1e1900 */
[----:B------:R-:W3:Y:S01]  /*00c0*/  LDG.E R15, desc[UR4][R2.64+0x8] ;  /* 0x00000804020f7981 */ /* 0x000ee2000c1e1900 */
[----:B--2---:R-:W-:-:S02]  /*00d0*/  IMAD R9, R13, R4, R7 ;  /* 0x000000040d097224 */ /* 0x004fc400078e0207 */
[----:B---3--:R-:W-:Y:S02]  /*00e0*/  IMAD R17, R4, R15, R7 ;  /* 0x0000000f04117224 */ /* 0x008fe400078e0207 */
[----:B----4-:R-:W-:-:S04]  /*00f0*/  IMAD.WIDE R8, R9, 0x8, R10 ;  /* 0x0000000809087825 */ /* 0x010fc800078e020a */
[----:B------:R-:W-:Y:S02]  /*0100*/  IMAD.WIDE R10, R17, 0x8, R10 ;  /* 0x00000008110a7825 */ /* 0x000fe400078e020a */
[----:B------:R-:W2:Y:S04]  /*0110*/  LDG.E.64 R8, desc[UR4][R8.64] ;  /* 0x0000000408087981 */ /* 0x000ea8000c1e1b00 */
[----:B------:R-:W2:Y:S02]  /*0120*/  LDG.E.64 R10, desc[UR4][R10.64] ;  /* 0x000000040a0a7981 */ /* 0x000ea4000c1e1b00 */
[----:B--2---:R-:W-:-:S14]  /*0130*/  DSETP.GT.AND P0, PT, R8, R10, PT ;  /* 0x0000000a0800722a */ /* 0x004fdc0003f04000 */
[----:B------:R-:W-:Y:S05]  /*0140*/  @!P0 EXIT ;  /* 0x000000000000894d */ /* 0x000fea0003800000 */
[----:B------:R-:W-:Y:S04]  /*0150*/  STG.E desc[UR4][R2.64+0x4], R15 ;  /* 0x0000040f02007986 */ /* 0x000fe8000c101904 */
[----:B------:R-:W-:Y:S01]  /*0160*/  STG.E desc[UR4][R2.64+0x8], R13 ;  /* 0x0000080d02007986 */ /* 0x000fe2000c101904 */
[----:B------:R-:W-:Y:S05]  /*0170*/  EXIT ;  /* 0x000000000000794d */ /* 0x000fea0003800000 */
.L_x_1067:
        /* <DEDUP_REMOVED lines=16> */
.L_x_1887:


//--------------------- .text.front_sort5_par     --------------------------
	.section	.text.front_sort5_par,"ax",@progbits
	.align	128
        .global         front_sort5_par
        .type           front_sort5_par,@function
        .size           front_sort5_par,(.L_x_1888 - front_sort5_par)
        .other          front_sort5_par,@"STO_CUDA_ENTRY STV_DEFAULT"
front_sort5_par:
.text.front_sort5_par:
        /* <DEDUP_REMOVED lines=24> */
.L_x_1068:
        /* <DEDUP_REMOVED lines=16> */
.L_x_1888:


//--------------------- .text.front_sort4         --------------------------
	.section	.text.front_sort4,"ax",@progbits
	.align	128
        .global         front_sort4
        .type           front_sort4,@function
        .size           front_sort4,(.L_x_1889 - front_sort4)
        .other          front_sort4,@"STO_CUDA_ENTRY STV_DEFAULT"
front_sort4:
.text.front_sort4:
[----:B------:R-:W-:Y:S01]  /*0000*/  LDC R1, c[0x0][0x37c] ;  /* 0x0000df00ff017b82 */ /* 0x000fe20000000800 */
[----:B------:R-:W-:Y:S05]  /*0010*/  EXIT ;  /* 0x000000000000794d */ /* 0x000fea0003800000 */
.L_x_1069:
        /* <DEDUP_REMOVED lines=14> */
.L_x_1889:


//--------------------- .text.front_sort3         --------------------------
	.section	.text.front_sort3,"ax",@progbits
	.align	128
        .global         front_sort3
        .type           front_sort3,@function
        .size           front_sort3,(.L_x_1890 - front_sort3)
        .other          front_sort3,@"STO_CUDA_ENTRY STV_DEFAULT"
front_sort3:
.text.front_sort3:
        /* <DEDUP_REMOVED lines=18> */
[----:B------:R-:W-:-:S03]  /*0120*/  IMAD.MOV.U32 R2, RZ, RZ, RZ ;  /* 0x000000ffff027224 */ /* 0x000fc600078e00ff */
[----:B------:R-:W-:Y:S01]  /*0130*/  IADD3 R8, PT, PT, -R9, RZ, RZ ;  /* 0x000000ff09087210 */ /* 0x000fe20007ffe1ff */
[----:B0-----:R-:W-:-:S04]  /*0140*/  UIADD3 UR4, UP0, UPT, UR4, 0x20, URZ ;  /* 0x0000002004047890 */ /* 0x001fc8000ff1e0ff */
[----:B------:R-:W-:Y:S02]  /*0150*/  UIADD3.X UR5, UPT, UPT, URZ, UR5, URZ, UP0, !UPT ;  /* 0x00000005ff057290 */ /* 0x000fe400087fe4ff */
[----:B------:R-:W-:-:S04]  /*0160*/  IMAD.U32 R15, RZ, RZ, UR4 ;  /* 0x00000004ff0f7e24 */ /* 0x000fc8000f8e00ff */
[----:B------:R-:W-:-:S07]  /*0170*/  IMAD.U32 R7, RZ, RZ, UR5 ;  /* 0x00000005ff077e24 */ /* 0x000fce000f8e00ff */
.L_x_1072:
        /* <DEDUP_REMOVED lines=16> */
[----:B------:R0:W5:Y:S01]  /*0280*/  LDG.E R11, desc[UR6][R6.64+0x1c] ;  /* 0x00001c06060b7981 */ /* 0x000162000c1e1900 */
[----:B------:R-:W-:-:S04]  /*0290*/  IADD3 R8, PT, PT, R8, 0x10, RZ ;  /* 0x0000001008087810 */ /* 0x000fc80007ffe0ff */
[----:B------:R-:W-:Y:S02]  /*02a0*/  ISETP.NE.AND P1, PT, R8, RZ, PT ;  /* 0x000000ff0800720c */ /* 0x000fe40003f25270 */
[----:B--2---:R-:W-:-:S04]  /*02b0*/  IADD3 R18, PT, PT, R18, R19, R2 ;  /* 0x0000001312127210 */ /* 0x004fc80007ffe002 */
[----:B---3--:R-:W-:-:S04]  /*02c0*/  IADD3 R18, PT, PT, R20, R21, R18 ;  /* 0x0000001514127210 */ /* 0x008fc80007ffe012 */
[----:B----4-:R-:W-:-:S04]  /*02d0*/  IADD3 R18, PT, PT, R22, R23, R18 ;  /* 0x0000001716127210 */ /* 0x010fc80007ffe012 */
[----:B-----5:R-:W-:-:S04]  /*02e0*/  IADD3 R18, PT, PT, R24, R25, R18 ;  /* 0x0000001918127210 */ /* 0x020fc80007ffe012 */
[----:B------:R-:W-:-:S04]  /*02f0*/  IADD3 R16, PT, PT, R16, R17, R18 ;  /* 0x0000001110107210 */ /* 0x000fc80007ffe012 */
[----:B------:R-:W-:Y:S02]  /*0300*/  IADD3 R14, PT, PT, R14, R15, R16 ;  /* 0x0000000f0e0e7210 */ /* 0x000fe40007ffe010 */
[----:B------:R-:W-:-:S05]  /*0310*/  IADD3 R15, P2, PT, R6, 0x40, RZ ;  /* 0x00000040060f7810 */ /* 0x000fca0007f5e0ff */
[----:B0-----:R-:W-:Y:S01]  /*0320*/  IMAD.X R7, RZ, RZ, R7, P2 ;  /* 0x000000ffff077224 */ /* 0x001fe200010e0607 */
[----:B------:R-:W-:-:S04]  /*0330*/  IADD3 R10, PT, PT, R13, R10, R14 ;  /* 0x0000000a0d0a7210 */ /* 0x000fc80007ffe00e */
[----:B------:R-:W-:Y:S01]  /*0340*/  IADD3 R2, PT, PT, R11, R12, R10 ;  /* 0x0000000c0b027210 */ /* 0x000fe20007ffe00a */
[----:B------:R-:W-:Y:S06]  /*0350*/  @P1 BRA `(.L_x_1072) ;  /* 0xfffffffc00881947 */ /* 0x000fec000383ffff */
.L_x_1071:
        /* <DEDUP_REMOVED lines=19> */
.L_x_1073:
        /* <DEDUP_REMOVED lines=13> */
.L_x_1074:
[----:B------:R-:W-:Y:S05]  /*0560*/  @!P1 BRA `(.L_x_1070) ;  /* 0x00000000002c9947 */ /* 0x000fea0003800000 */
[----:B------:R-:W-:Y:S01]  /*0570*/  IMAD.WIDE.U32 R6, R9, 0x4, R4 ;  /* 0x0000000409067825 */ /* 0x000fe200078e0004 */
[----:B------:R-:W-:-:S03]  /*0580*/  IADD3 R8, PT, PT, -R8, RZ, RZ ;  /* 0x000000ff08087210 */ /* 0x000fc60007ffe1ff */
[----:B------:R-:W-:-:S07]  /*0590*/  IMAD.MOV.U32 R9, RZ, RZ, R7 ;  /* 0x000000ffff097224 */ /* 0x000fce00078e0007 */
.L_x_1075:
[----:B------:R-:W-:-:S06]  /*05a0*/  IMAD.MOV.U32 R7, RZ, RZ, R9 ;  /* 0x000000ffff077224 */ /* 0x000fcc00078e0009 */
[----:B------:R0:W2:Y:S01]  /*05b0*/  LDG.E R7, desc[UR6][R6.64] ;  /* 0x0000000606077981 */ /* 0x0000a2000c1e1900 */
[----:B------:R-:W-:-:S05]  /*05c0*/  VIADD R8, R8, 0x1 ;  /* 0x0000000108087836 */ /* 0x000fca0000000000 */
[----:B------:R-:W-:Y:S02]  /*05d0*/  ISETP.NE.AND P0, PT, R8, RZ, PT ;  /* 0x000000ff0800720c */ /* 0x000fe40003f05270 */
[----:B0-----:R-:W-:-:S05]  /*05e0*/  IADD3 R6, P1, PT, R6, 0x4, RZ ;  /* 0x0000000406067810 */ /* 0x001fca0007f3e0ff */
[----:B------:R-:W-:Y:S01]  /*05f0*/  IMAD.X R9, RZ, RZ, R9, P1 ;  /* 0x000000ffff097224 */ /* 0x000fe200008e0609 */
[----:B--2---:R-:W-:-:S05]  /*0600*/  IADD3 R2, PT, PT, R7, R2, RZ ;  /* 0x0000000207027210 */ /* 0x004fca0007ffe0ff */
[----:B------:R-:W-:Y:S05]  /*0610*/  @P0 BRA `(.L_x_1075) ;  /* 0xfffffffc00e00947 */ /* 0x000fea000383ffff */
.L_x_1070:
[----:B------:R-:W-:-:S06]  /*0620*/  IMAD.WIDE R4, R3, 0x4, R4 ;  /* 0x0000000403047825 */ /* 0x000fcc00078e0204 */
[----:B------:R-:W2:Y:S02]  /*0630*/  LDG.E R4, desc[UR6][R4.64] ;  /* 0x0000000604047981 */ /* 0x000ea4000c1e1900 */
[----:B--2---:R-:W-:-:S13]  /*0640*/  ISETP.GE.AND P0, PT, R4, 0x2, PT ;  /* 0x000000020400780c */ /* 0x004fda0003f06270 */
[----:B------:R-:W-:Y:S05]  /*0650*/  @!P0 EXIT ;  /* 0x000000000000894d */ /* 0x000fea0003800000 */
[----:B------:R-:W-:-:S07]  /*0660*/  IMAD.MOV.U32 R13, RZ, RZ, RZ ;  /* 0x000000ffff0d7224 */ /* 0x000fce00078e00ff */
.L_x_1078:
[----:B------:R-:W-:-:S05]  /*0670*/  VIADD R3, R13, 0x1 ;  /* 0x000000010d037836 */ /* 0x000fca0000000000 */
[----:B------:R-:W-:-:S13]  /*0680*/  ISETP.GE.AND P0, PT, R3, R4, PT ;  /* 0x000000040300720c */ /* 0x000fda0003f06270 */
[----:B------:R-:W-:Y:S05]  /*0690*/  @P0 BRA `(.L_x_1076) ;  /* 0x0000000000a40947 */ /* 0x000fea0003800000 */
[----:B------:R-:W0:Y:S01]  /*06a0*/  LDC.64 R8, c[0x0][0x380] ;  /* 0x0000e000ff087b82 */ /* 0x000e220000000a00 */
[----:B------:R-:W-:-:S07]  /*06b0*/  IADD3 R15, PT, PT, R13, R2, RZ ;  /* 0x000000020d0f7210 */ /* 0x000fce0007ffe0ff */
[----:B------:R-:W1:Y:S08]  /*06c0*/  LDC.64 R10, c[0x0][0x3a8] ;  /* 0x0000ea00ff0a7b82 */ /* 0x000e700000000a00 */
[----:B------:R-:W2:Y:S08]  /*06d0*/  LDC.64 R4, c[0x0][0x398] ;  /* 0x0000e600ff047b82 */ /* 0x000eb00000000a00 */
[----:B------:R-:W3:Y:S01]  /*06e0*/  LDC.64 R6, c[0x0][0x3a0] ;  /* 0x0000e800ff067b82 */ /* 0x000ee20000000a00 */
[----:B0-----:R-:W-:-:S04]  /*06f0*/  IMAD.WIDE R8, R15, 0x4, R8 ;  /* 0x000000040f087825 */ /* 0x001fc800078e0208 */
[----:B------:R-:W-:Y:S02]  /*0700*/  IMAD.MOV.U32 R15, RZ, RZ, R3 ;  /* 0x000000ffff0f7224 */ /* 0x000fe400078e0003 */
[----:B-1----:R-:W-:-:S07]  /*0710*/  IMAD.WIDE.U32 R10, R13, 0x8, R10 ;  /* 0x000000080d0a7825 */ /* 0x002fce00078e000a */
.L_x_1077:
[----:B------:R-:W0:Y:S01]  /*0720*/  LDC.64 R12, c[0x0][0x380] ;  /* 0x0000e000ff0c7b82 */ /* 0x000e220000000a00 */
[----:B------:R-:W-:Y:S01]  /*0730*/  IMAD.IADD R17, R15, 0x1, R2 ;  /* 0x000000010f117824 */ /* 0x000fe200078e0202 */
[----:B------:R-:W4:Y:S04]  /*0740*/  LDG.E R19, desc[UR6][R8.64] ;  /* 0x0000000608137981 */ /* 0x000f28000c1e1900 */
[----:B--2---:R-:W4:Y:S02]  /*0750*/  LDG.E R14, desc[UR6][R4.64] ;  /* 0x00000006040e7981 */ /* 0x004f24000c1e1900 */
[----:B------:R-:W1:Y:S02]  /*0760*/  LDC.64 R20, c[0x0][0x390] ;  /* 0x0000e400ff147b82 */ /* 0x000e640000000a00 */
[----:B---3--:R-:W4:Y:S01]  /*0770*/  LDG.E R16, desc[UR6][R6.64] ;  /* 0x0000000606107981 */ /* 0x008f22000c1e1900 */
[----:B0-----:R-:W-:-:S05]  /*0780*/  IMAD.WIDE R12, R17, 0x4, R12 ;  /* 0x00000004110c7825 */ /* 0x001fca00078e020c */
[----:B------:R-:W2:Y:S01]  /*0790*/  LDG.E R17, desc[UR6][R12.64] ;  /* 0x000000060c117981 */ /* 0x000ea2000c1e1900 */
[----:B----4-:R-:W-:-:S04]  /*07a0*/  IMAD R23, R19, R14, R16 ;  /* 0x0000000e13177224 */ /* 0x010fc800078e0210 */
[----:B-1----:R-:W-:-:S06]  /*07b0*/  IMAD.WIDE R22, R23, 0x8, R20 ;  /* 0x0000000817167825 */ /* 0x002fcc00078e0214 */
[----:B------:R-:W3:Y:S01]  /*07c0*/  LDG.E.64 R22, desc[UR6][R22.64] ;  /* 0x0000000616167981 */ /* 0x000ee2000c1e1b00 */
[----:B--2---:R-:W-:-:S04]  /*07d0*/  IMAD R25, R17, R14, R16 ;  /* 0x0000000e11197224 */ /* 0x004fc800078e0210 */
[----:B------:R-:W-:-:S06]  /*07e0*/  IMAD.WIDE R24, R25, 0x8, R20 ;  /* 0x0000000819187825 */ /* 0x000fcc00078e0214 */
[----:B------:R-:W3:Y:S02]  /*07f0*/  LDG.E.64 R24, desc[UR6][R24.64] ;  /* 0x0000000618187981 */ /* 0x000ee4000c1e1b00 */
[----:B---3--:R-:W-:-:S14]  /*0800*/  DSETP.GT.AND P0, PT, R22, R24, PT ;  /* 0x000000181600722a */ /* 0x008fdc0003f04000 */
[----:B------:R-:W0:Y:S01]  /*0810*/  @P0 LDC.64 R20, c[0x0][0x3a8] ;  /* 0x0000ea00ff140b82 */ /* 0x000e220000000a00 */
[----:B------:R1:W-:Y:S04]  /*0820*/  @P0 STG.E desc[UR6][R8.64], R17 ;  /* 0x0000001108000986 */ /* 0x0003e8000c101906 */
[----:B------:R4:W-:Y:S04]  /*0830*/  @P0 STG.E desc[UR6][R12.64], R19 ;  /* 0x000000130c000986 */ /* 0x0009e8000c101906 */
[----:B------:R-:W2:Y:S01]  /*0840*/  @P0 LDG.E.64 R26, desc[UR6][R10.64] ;  /* 0x000000060a1a0981 */ /* 0x000ea2000c1e1b00 */
[----:B0-----:R-:W-:-:S05]  /*0850*/  @P0 IMAD.WIDE.U32 R20, R15, 0x8, R20 ;  /* 0x000000080f140825 */ /* 0x001fca00078e0014 */
[----:B------:R-:W3:Y:S01]  /*0860*/  @P0 LDG.E.64 R28, desc[UR6][R20.64] ;  /* 0x00000006141c0981 */ /* 0x000ee2000c1e1b00 */
[----:B------:R-:W0:Y:S03]  /*0870*/  @P0 LDC.64 R24, c[0x0][0x3b0] ;  /* 0x0000ec00ff180b82 */ /* 0x000e260000000a00 */
[----:B---3--:R4:W-:Y:S04]  /*0880*/  @P0 STG.E.64 desc[UR6][R10.64], R28 ;  /* 0x0000001c0a000986 */ /* 0x0089e8000c101b06 */
[----:B--2---:R4:W-:Y:S04]  /*0890*/  @P0 STG.E.64 desc[UR6][R20.64], R26 ;  /* 0x0000001a14000986 */ /* 0x0049e8000c101b06 */
[----:B0-----:R0:W2:Y:S02]  /*08a0*/  @P0 LDG.E R0, desc[UR6][R24.64] ;  /* 0x0000000618000981 */ /* 0x0010a4000c1e1900 */
[----:B0-----:R-:W2:Y:S02]  /*08b0*/  LDC.64 R24, c[0x0][0x388] ;  /* 0x0000e200ff187b82 */ /* 0x001ea40000000a00 */
[----:B--2---:R-:W-:-:S06]  /*08c0*/  IMAD.WIDE R22, R0, 0x4, R24 ;  /* 0x0000000400167825 */ /* 0x004fcc00078e0218 */
[----:B------:R-:W1:Y:S02]  /*08d0*/  LDG.E R23, desc[UR6][R22.64+-0x8] ;  /* 0xfffff80616177981 */ /* 0x000e64000c1e1900 */
[----:B-1----:R-:W-:-:S06]  /*08e0*/  IMAD.WIDE R16, R23, 0x4, R24 ;  /* 0x0000000417107825 */ /* 0x002fcc00078e0218 */
[----:B------:R-:W2:Y:S01]  /*08f0*/  LDG.E R16, desc[UR6][R16.64] ;  /* 0x0000000610107981 */ /* 0x000ea2000c1e1900 */
[----:B------:R-:W-:-:S05]  /*0900*/  VIADD R15, R15, 0x1 ;  /* 0x000000010f0f7836 */ /* 0x000fca0000000000 */
[----:B--2---:R-:W-:-:S13]  /*0910*/  ISETP.GE.AND P0, PT, R15, R16, PT ;  /* 0x000000100f00720c */ /* 0x004fda0003f06270 */
[----:B----4-:R-:W-:Y:S05]  /*0920*/  @!P0 BRA `(.L_x_1077) ;  /* 0xfffffffc007c8947 */ /* 0x010fea000383ffff */
.L_x_1076:
[----:B------:R-:W0:Y:S02]  /*0930*/  LDC.64 R4, c[0x0][0x388] ;  /* 0x0000e200ff047b82 */ /* 0x000e240000000a00 */
[----:B0-----:R-:W-:-:S06]  /*0940*/  IMAD.WIDE R6, R0, 0x4, R4 ;  /* 0x0000000400067825 */ /* 0x001fcc00078e0204 */
[----:B------:R-:W2:Y:S02]  /*0950*/  LDG.E R7, desc[UR6][R6.64+-0x8] ;  /* 0xfffff80606077981 */ /* 0x000ea4000c1e1900 */
[----:B--2---:R-:W-:-:S06]  /*0960*/  IMAD.WIDE R4, R7, 0x4, R4 ;  /* 0x0000000407047825 */ /* 0x004fcc00078e0204 */
[----:B------:R-:W2:Y:S01]  /*0970*/  LDG.E R4, desc[UR6][R4.64] ;  /* 0x0000000604047981 */ /* 0x000ea2000c1e1900 */
[----:B------:R-:W-:Y:S01]  /*0980*/  IMAD.MOV.U32 R13, RZ, RZ, R3 ;  /* 0x000000ffff0d7224 */ /* 0x000fe200078e0003 */
[----:B--2---:R-:W-:-:S04]  /*0990*/  IADD3 R8, PT, PT, R4, -0x1, RZ ;  /* 0xffffffff04087810 */ /* 0x004fc80007ffe0ff */
[----:B------:R-:W-:-:S13]  /*09a0*/  ISETP.GE.AND P0, PT, R3, R8, PT ;  /* 0x000000080300720c */ /* 0x000fda0003f06270 */
[----:B------:R-:W-:Y:S05]  /*09b0*/  @!P0 BRA `(.L_x_1078) ;  /* 0xfffffffc002c8947 */ /* 0x000fea000383ffff */
[----:B------:R-:W-:Y:S05]  /*09c0*/  EXIT ;  /* 0x000000000000794d */ /* 0x000fea0003800000 */
.L_x_1079:
        /* <DEDUP_REMOVED lines=11> */
.L_x_1890:


//--------------------- .text.front_sort2         --------------------------
	.section	.text.front_sort2,"ax",@progbits
	.align	128
        .global         front_sort2
        .type           front_sort2,@function
        .size           front_sort2,(.L_x_1891 - front_sort2)
        .other          front_sort2,@"STO_CUDA_ENTRY STV_DEFAULT"
front_sort2:
.text.front_sort2:
        /* <DEDUP_REMOVED lines=9> */
[----:B------:R-:W-:-:S07]  /*0090*/  HFMA2 R21, -RZ, RZ, 0, 0 ;  /* 0x00000000ff157431 */ /* 0x000fce00000001ff */
.L_x_1083:
[----:B------:R-:W-:Y:S01]  /*00a0*/  IMAD.IADD R3, R20, 0x1, R29 ;  /* 0x0000000114037824 */ /* 0x000fe200078e021d */
[----:B------:R-:W-:-:S04]  /*00b0*/  IADD3 R0, PT, PT, R21, 0x1, RZ ;  /* 0x0000000115007810 */ /* 0x000fc80007ffe0ff */
[----:B------:R-:W-:-:S13]  /*00c0*/  ISETP.GE.AND P0, PT, R0, R3, PT ;  /* 0x000000030000720c */ /* 0x000fda0003f06270 */
[----:B----4-:R-:W-:Y:S05]  /*00d0*/  @P0 BRA `(.L_x_1080) ;  /* 0x0000000000940947 */ /* 0x010fea0003800000 */
[----:B------:R-:W0:Y:S01]  /*00e0*/  LDC.64 R12, c[0x0][0x380] ;  /* 0x0000e000ff0c7b82 */ /* 0x000e220000000a00 */
[----:B------:R-:W-:-:S07]  /*00f0*/  MOV R23, R0 ;  /* 0x0000000000177202 */ /* 0x000fce0000000f00 */
[----:B------:R-:W1:Y:S08]  /*0100*/  LDC.64 R2, c[0x0][0x398] ;  /* 0x0000e600ff027b82 */ /* 0x000e700000000a00 */
[----:B------:R-:W2:Y:S08]  /*0110*/  LDC.64 R4, c[0x0][0x3a0] ;  /* 0x0000e800ff047b82 */ /* 0x000eb00000000a00 */
[----:B------:R-:W3:Y:S01]  /*0120*/  LDC.64 R6, c[0x0][0x380] ;  /* 0x0000e000ff067b82 */ /* 0x000ee20000000a00 */
[----:B0-----:R-:W-:-:S07]  /*0130*/  IMAD.WIDE.U32 R12, R21, 0x4, R12 ;  /* 0x00000004150c7825 */ /* 0x001fce00078e000c */
[----:B------:R-:W0:Y:S08]  /*0140*/  LDC.64 R8, c[0x0][0x390] ;  /* 0x0000e400ff087b82 */ /* 0x000e300000000a00 */
[----:B-1----:R-:W4:Y:S02]  /*0150*/  LDC.64 R10, c[0x0][0x3a8] ;  /* 0x0000ea00ff0a7b82 */ /* 0x002f240000000a00 */
.L_x_1082:
[----:B---3--:R-:W-:Y:S01]  /*0160*/  IMAD.WIDE.U32 R14, R23, 0x4, R6 ;  /* 0x00000004170e7825 */ /* 0x008fe200078e0006 */
[----:B------:R-:W3:Y:S04]  /*0170*/  LDG.E R25, desc[UR4][R12.64] ;  /* 0x000000040c197981 */ /* 0x000ee8000c1e1900 */
[----:B------:R-:W3:Y:S04]  /*0180*/  LDG.E R16, desc[UR4][R2.64] ;  /* 0x0000000402107981 */ /* 0x000ee8000c1e1900 */
[----:B--2---:R-:W3:Y:S04]  /*0190*/  LDG.E R17, desc[UR4][R4.64] ;  /* 0x0000000404117981 */ /* 0x004ee8000c1e1900 */
[----:B------:R-:W2:Y:S01]  /*01a0*/  LDG.E R27, desc[UR4][R14.64] ;  /* 0x000000040e1b7981 */ /* 0x000ea2000c1e1900 */
[----:B---3--:R-:W-:-:S02]  /*01b0*/  IMAD R19, R25, R16, R17 ;  /* 0x0000001019137224 */ /* 0x008fc400078e0211 */
[----:B--2---:R-:W-:Y:S02]  /*01c0*/  IMAD R17, R27, R16, R17 ;  /* 0x000000101b117224 */ /* 0x004fe400078e0211 */
[----:B0-----:R-:W-:-:S04]  /*01d0*/  IMAD.WIDE R18, R19, 0x8, R8 ;  /* 0x0000000813127825 */ /* 0x001fc800078e0208 */
[----:B------:R-:W-:Y:S02]  /*01e0*/  IMAD.WIDE R16, R17, 0x8, R8 ;  /* 0x0000000811107825 */ /* 0x000fe400078e0208 */
[----:B------:R-:W2:Y:S04]  /*01f0*/  LDG.E.64 R18, desc[UR4][R18.64] ;  /* 0x0000000412127981 */ /* 0x000ea8000c1e1b00 */
[----:B------:R-:W2:Y:S02]  /*0200*/  LDG.E.64 R16, desc[UR4][R16.64] ;  /* 0x0000000410107981 */ /* 0x000ea4000c1e1b00 */
[----:B--2---:R-:W-:-:S14]  /*0210*/  DSETP.GT.AND P0, PT, R18, R16, PT ;  /* 0x000000101200722a */ /* 0x004fdc0003f04000 */
[----:B------:R-:W-:Y:S05]  /*0220*/  @!P0 BRA `(.L_x_1081) ;  /* 0x0000000000308947 */ /* 0x000fea0003800000 */
[----:B------:R-:W-:Y:S01]  /*0230*/  STG.E desc[UR4][R12.64], R27 ;  /* 0x0000001b0c007986 */ /* 0x000fe2000c101904 */
[----:B----4-:R-:W-:-:S03]  /*0240*/  IMAD.WIDE.U32 R16, R23, 0x8, R10 ;  /* 0x0000000817107825 */ /* 0x010fc600078e000a */
[----:B------:R0:W-:Y:S02]  /*0250*/  STG.E desc[UR4][R14.64], R25 ;  /* 0x000000190e007986 */ /* 0x0001e4000c101904 */
[----:B0-----:R-:W-:Y:S02]  /*0260*/  IMAD.WIDE.U32 R14, R21, 0x8, R10 ;  /* 0x00000008150e7825 */ /* 0x001fe400078e000a */
[----:B------:R-:W2:Y:S04]  /*0270*/  LDG.E.64 R24, desc[UR4][R16.64] ;  /* 0x0000000410187981 */ /* 0x000ea8000c1e1b00 */
[----:B------:R-:W3:Y:S01]  /*0280*/  LDG.E.64 R18, desc[UR4][R14.64] ;  /* 0x000000040e127981 */ /* 0x000ee2000c1e1b00 */
[----:B------:R-:W0:Y:S08]  /*0290*/  LDC.64 R28, c[0x0][0x388] ;  /* 0x0000e200ff1c7b82 */ /* 0x000e300000000a00 */
[----:B------:R-:W1:Y:S01]  /*02a0*/  LDC.64 R26, c[0x0][0x3b0] ;  /* 0x0000ec00ff1a7b82 */ /* 0x000e620000000a00 */
[----:B--2---:R2:W-:Y:S04]  /*02b0*/  STG.E.64 desc[UR4][R14.64], R24 ;  /* 0x000000180e007986 */ /* 0x0045e8000c101b04 */
[----:B---3--:R2:W-:Y:S04]  /*02c0*/  STG.E.64 desc[UR4][R16.64], R18 ;  /* 0x0000001210007986 */ /* 0x0085e8000c101b04 */
[----:B0-----:R2:W5:Y:S04]  /*02d0*/  LDG.E R20, desc[UR4][R28.64] ;  /* 0x000000041c147981 */ /* 0x001568000c1e1900 */
[----:B-1----:R2:W5:Y:S02]  /*02e0*/  LDG.E R29, desc[UR4][R26.64] ;  /* 0x000000041a1d7981 */ /* 0x002564000c1e1900 */
.L_x_1081:
[----:B------:R-:W-:Y:S01]  /*02f0*/  VIADD R23, R23, 0x1 ;  /* 0x0000000117177836 */ /* 0x000fe20000000000 */
[----:B--2--5:R-:W-:-:S04]  /*0300*/  IADD3 R14, PT, PT, R20, R29, RZ ;  /* 0x0000001d140e7210 */ /* 0x024fc80007ffe0ff */
[----:B------:R-:W-:-:S13]  /*0310*/  ISETP.GE.AND P0, PT, R23, R14, PT ;  /* 0x0000000e1700720c */ /* 0x000fda0003f06270 */
[----:B------:R-:W-:Y:S05]  /*0320*/  @!P0 BRA `(.L_x_1082) ;  /* 0xfffffffc008c8947 */ /* 0x000fea000383ffff */
.L_x_1080:
[----:B------:R-:W-:Y:S02]  /*0330*/  IADD3 R3, PT, PT, R20, -0x1, R29 ;  /* 0xffffffff14037810 */ /* 0x000fe40007ffe01d */
[----:B------:R-:W-:Y:S02]  /*0340*/  MOV R21, R0 ;  /* 0x0000000000157202 */ /* 0x000fe40000000f00 */
[----:B------:R-:W-:-:S13]  /*0350*/  ISETP.GE.AND P0, PT, R0, R3, PT ;  /* 0x000000030000720c */ /* 0x000fda0003f06270 */
[----:B------:R-:W-:Y:S05]  /*0360*/  @!P0 BRA `(.L_x_1083) ;  /* 0xfffffffc004c8947 */ /* 0x000fea000383ffff */
[----:B------:R-:W-:Y:S05]  /*0370*/  EXIT ;  /* 0x000000000000794d */ /* 0x000fea0003800000 */
.L_x_1084:
        /* <DEDUP_REMOVED lines=16> */
.L_x_1891:


//--------------------- .text.front_sort          --------------------------
	.section	.text.front_sort,"ax",@progbits
	.align	128
        .global         front_sort
        .type           front_sort,@function
        .size           front_sort,(.L_x_1892 - front_sort)
        .other          front_sort,@"STO_CUDA_ENTRY STV_DEFAULT"
front_sort:
.text.front_sort:
[----:B------:R-:W-:Y:S08]  /*0000*/  LDC R1, c[0x0][0x37c] ;  /* 0x0000df00ff017b82 */ /* 0x000ff00000000800 */
[----:B------:R-:W0:Y:S01]  /*0010*/  LDC.64 R2, c[0x0][0x388] ;  /* 0x0000e200ff027b82 */ /* 0x000e220000000a00 */
[----:B------:R-:W0:Y:S02]  /*0020*/  LDCU.64 UR4, c[0x0][0x358] ;  /* 0x00006b00ff0477ac */ /* 0x000e240008000a00 */
[----:B0-----:R-:W2:Y:S02]  /*0030*/  LDG.E R22, desc[UR4][R2.64] ;  /* 0x0000000402167981 */ /* 0x001ea4000c1e1900 */
[----:B--2---:R-:W-:-:S13]  /*0040*/  ISETP.GE.AND P0, PT, R22, 0x2, PT ;  /* 0x000000021600780c */ /* 0x004fda0003f06270 */
[----:B------:R-:W-:Y:S05]  /*0050*/  @!P0 EXIT ;  /* 0x000000000000894d */ /* 0x000fea0003800000 */
[----:B------:R-:W-:-:S07]  /*0060*/  HFMA2 R17, -RZ, RZ, 0, 0 ;  /* 0x00000000ff117431 */ /* 0x000fce00000001ff */
.L_x_1088:
[----:B------:R-:W-:-:S04]  /*0070*/  IADD3 R0, PT, PT, R17, 0x1, RZ ;  /* 0x0000000111007810 */ /* 0x000fc80007ffe0ff */
[----:B------:R-:W-:-:S13]  /*0080*/  ISETP.GE.AND P0, PT, R0, R22, PT ;  /* 0x000000160000720c */ /* 0x000fda0003f06270 */
[----:B-1----:R-:W-:Y:S05]  /*0090*/  @P0 BRA `(.L_x_1085) ;  /* 0x00000000008c0947 */ /* 0x002fea0003800000 */
[----:B------:R-:W0:Y:S01]  /*00a0*/  LDC.64 R12, c[0x0][0x380] ;  /* 0x0000e000ff0c7b82 */ /* 0x000e220000000a00 */
[----:B------:R-:W-:-:S07]  /*00b0*/  MOV R23, R0 ;  /* 0x0000000000177202 */ /* 0x000fce0000000f00 */
[----:B------:R-:W1:Y:S08]  /*00c0*/  LDC.64 R14, c[0x0][0x3a8] ;  /* 0x0000ea00ff0e7b82 */ /* 0x000e700000000a00 */
[----:B------:R-:W2:Y:S08]  /*00d0*/  LDC.64 R2, c[0x0][0x398] ;  /* 0x0000e600ff027b82 */ /* 0x000eb00000000a00 */
[----:B------:R-:W3:Y:S01]  /*00e0*/  LDC.64 R4, c[0x0][0x3a0] ;  /* 0x0000e800ff047b82 */ /* 0x000ee20000000a00 */
[----:B0-----:R-:W-:-:S07]  /*00f0*/  IMAD.WIDE.U32 R12, R17, 0x4, R12 ;  /* 0x00000004110c7825 */ /* 0x001fce00078e000c */
[----:B------:R-:W0:Y:S01]  /*0100*/  LDC.64 R6, c[0x0][0x380] ;  /* 0x0000e000ff067b82 */ /* 0x000e220000000a00 */
[----:B-1----:R-:W-:-:S07]  /*0110*/  IMAD.WIDE.U32 R14, R17, 0x8, R14 ;  /* 0x00000008110e7825 */ /* 0x002fce00078e000e */
[----:B------:R-:W1:Y:S08]  /*0120*/  LDC.64 R8, c[0x0][0x3a8] ;  /* 0x0000ea00ff087b82 */ /* 0x000e700000000a00 */
[----:B--2---:R-:W4:Y:S02]  /*0130*/  LDC.64 R10, c[0x0][0x390] ;  /* 0x0000e400ff0a7b82 */ /* 0x004f240000000a00 */
.L_x_1087:
[----:B0-2---:R-:W-:Y:S01]  /*0140*/  IMAD.WIDE.U32 R16, R23, 0x4, R6 ;  /* 0x0000000417107825 */ /* 0x005fe200078e0006 */
[----:B------:R-:W2:Y:S04]  /*0150*/  LDG.E R25, desc[UR4][R12.64] ;  /* 0x000000040c197981 */ /* 0x000ea8000c1e1900 */
[----:B------:R-:W2:Y:S04]  /*0160*/  LDG.E R18, desc[UR4][R2.64] ;  /* 0x0000000402127981 */ /* 0x000ea8000c1e1900 */
[----:B---3--:R-:W2:Y:S04]  /*0170*/  LDG.E R19, desc[UR4][R4.64] ;  /* 0x0000000404137981 */ /* 0x008ea8000c1e1900 */
        /* <DEDUP_REMOVED lines=8> */
[----:B------:R-:W-:Y:S05]  /*0200*/  @!P0 BRA `(.L_x_1086) ;  /* 0x0000000000248947 */ /* 0x000fea0003800000 */
[----:B-1----:R-:W-:Y:S01]  /*0210*/  IMAD.WIDE.U32 R18, R23, 0x8, R8 ;  /* 0x0000000817127825 */ /* 0x002fe200078e0008 */
[----:B------:R-:W-:Y:S04]  /*0220*/  STG.E desc[UR4][R12.64], R27 ;  /* 0x0000001b0c007986 */ /* 0x000fe8000c101904 */
[----:B------:R0:W-:Y:S04]  /*0230*/  STG.E desc[UR4][R16.64], R25 ;  /* 0x0000001910007986 */ /* 0x0001e8000c101904 */
[----:B------:R-:W2:Y:S04]  /*0240*/  LDG.E.64 R28, desc[UR4][R18.64] ;  /* 0x00000004121c7981 */ /* 0x000ea8000c1e1b00 */
[----:B------:R-:W3:Y:S01]  /*0250*/  LDG.E.64 R20, desc[UR4][R14.64] ;  /* 0x000000040e147981 */ /* 0x000ee2000c1e1b00 */
[----:B0-----:R-:W0:Y:S03]  /*0260*/  LDC.64 R16, c[0x0][0x388] ;  /* 0x0000e200ff107b82 */ /* 0x001e260000000a00 */
[----:B--2---:R2:W-:Y:S04]  /*0270*/  STG.E.64 desc[UR4][R14.64], R28 ;  /* 0x0000001c0e007986 */ /* 0x0045e8000c101b04 */
[----:B---3--:R2:W-:Y:S04]  /*0280*/  STG.E.64 desc[UR4][R18.64], R20 ;  /* 0x0000001412007986 */ /* 0x0085e8000c101b04 */
[----:B0-----:R2:W5:Y:S02]  /*0290*/  LDG.E R22, desc[UR4][R16.64] ;  /* 0x0000000410167981 */ /* 0x001564000c1e1900 */
.L_x_1086:
[----:B------:R-:W-:-:S04]  /*02a0*/  IADD3 R23, PT, PT, R23, 0x1, RZ ;  /* 0x0000000117177810 */ /* 0x000fc80007ffe0ff */
[----:B-----5:R-:W-:-:S13]  /*02b0*/  ISETP.GE.AND P0, PT, R23, R22, PT ;  /* 0x000000161700720c */ /* 0x020fda0003f06270 */
[----:B------:R-:W-:Y:S05]  /*02c0*/  @!P0 BRA `(.L_x_1087) ;  /* 0xfffffffc009c8947 */ /* 0x000fea000383ffff */
.L_x_1085:
[----:B------:R-:W-:Y:S02]  /*02d0*/  IADD3 R3, PT, PT, R22, -0x1, RZ ;  /* 0xffffffff16037810 */ /* 0x000fe40007ffe0ff */
[----:B--2---:R-:W-:Y:S02]  /*02e0*/  MOV R17, R0 ;  /* 0x0000000000117202 */ /* 0x004fe40000000f00 */
[----:B------:R-:W-:-:S13]  /*02f0*/  ISETP.GE.AND P0, PT, R0, R3, PT ;  /* 0x000000030000720c */ /* 0x000fda0003f06270 */
[----:B------:R-:W-:Y:S05]  /*0300*/  @!P0 BRA `(.L_x_1088) ;  /* 0xfffffffc00588947 */ /* 0x000fea000383ffff */
[----:B------:R-:W-:Y:S05]  /*0310*/  EXIT ;  /* 0x000000000000794d */ /* 0x000fea0003800000 */
.L_x_1089:
        /* <DEDUP_REMOVED lines=14> */
.L_x_1892:


//--------------------- .text.crowding_distance_inicialization --------------------------
	.section	.text.crowding_distance_inicialization,"ax",@progbits
	.align	128
        .global         crowding_distance_inicialization
        .type           crowding_distance_inicialization,@function
        .size           crowding_distance_inicialization,(.L_x_1893 - crowding_distance_inicialization)
        .other          crowding_distance_inicialization,@"STO_CUDA_ENTRY STV_DEFAULT"
crowding_distance_inicialization:
.text.crowding_distance_inicialization:
[----:B------:R-:W-:Y:S01]  /*0000*/  LDC R1, c[0x0][0x37c] ;  /* 0x0000df00ff017b82 */ /* 0x000fe20000000800 */
[----:B------:R-:W0:Y:S07]  /*0010*/  S2R R5, SR_TID.X ;  /* 0x0000000000057919 */ /* 0x000e2e0000002100 */
[----:B------:R-:W0:Y:S01]  /*0020*/  LDC.64 R2, c[0x0][0x380] ;  /* 0x0000e000ff027b82 */ /* 0x000e220000000a00 */
[----:B------:R-:W1:Y:S01]  /*0030*/  LDCU.64 UR4, c[0x0][0x358] ;  /* 0x00006b00ff0477ac */ /* 0x000e620008000a00 */
[----:B0-----:R-:W-:-:S05]  /*0040*/  IMAD.WIDE.U32 R2, R5, 0x4, R2 ;  /* 0x0000000405027825 */ /* 0x001fca00078e0002 */
[----:B-1----:R-:W-:Y:S01]  /*0050*/  STG.E desc[UR4][R2.64], RZ ;  /* 0x000000ff02007986 */ /* 0x002fe2000c101904 */
[----:B------:R-:W-:Y:S05]  /*0060*/  EXIT ;  /* 0x000000000000794d */ /* 0x000fea0003800000 */
.L_x_1090:
        /* <DEDUP_REMOVED lines=9> */
.L_x_1893:


//--------------------- .text.memory_inicialization1 --------------------------
	.section	.text.memory_inicialization1,"ax",@progbits
	.align	128
        .global         memory_inicialization1
        .type           memory_inicialization1,@function
        .size           memory_inicialization1,(.L_x_1894 - memory_inicialization1)
        .other          memory_inicialization1,@"STO_CUDA_ENTRY STV_DEFAULT"
memory_inicialization1:
.text.memory_inicialization1:
        /* <DEDUP_REMOVED lines=15> */
.L_x_1092:
        /* <DEDUP_REMOVED lines=12> */
.L_x_1091:
[----:B------:R-:W2:Y:S02]  /*01b0*/  LDG.E R4, desc[UR6][R2.64] ;  /* 0x0000000602047981 */ /* 0x000ea4000c1e1900 */
[----:B--2---:R-:W-:-:S13]  /*01c0*/  ISETP.GE.AND P0, PT, R4, 0x1, PT ;  /* 0x000000010400780c */ /* 0x004fda0003f06270 */
[----:B------:R-:W-:Y:S05]  /*01d0*/  @!P0 EXIT ;  /* 0x000000000000894d */ /* 0x000fea0003800000 */
[----:B------:R-:W0:Y:S01]  /*01e0*/  LDC.64 R12, c[0x0][0x3a8] ;  /* 0x0000ea00ff0c7b82 */ /* 0x000e220000000a00 */
[----:B------:R-:W-:Y:S01]  /*01f0*/  MOV R7, R4 ;  /* 0x0000000400077202 */ /* 0x000fe20000000f00 */
[----:B------:R-:W-:-:S06]  /*0200*/  UMOV UR4, URZ ;  /* 0x000000ff00047c82 */ /* 0x000fcc0008000000 */
[----:B------:R-:W1:Y:S02]  /*0210*/  LDC.64 R10, c[0x0][0x388] ;  /* 0x0000e200ff0a7b82 */ /* 0x000e640000000a00 */
.L_x_1093:
        /* <DEDUP_REMOVED lines=13> */
.L_x_1094:
        /* <DEDUP_REMOVED lines=9> */
.L_x_1894:


//--------------------- .text.print_dominantion_counter --------------------------
	.section	.text.print_dominantion_counter,"ax",@progbits
	.align	128
        .global         print_dominantion_counter
        .type           print_dominantion_counter,@function
        .size           print_dominantion_counter,(.L_x_1895 - print_dominantion_counter)
        .other          print_dominantion_counter,@"STO_CUDA_ENTRY STV_DEFAULT"
print_dominantion_counter:
.text.print_dominantion_counter:
[----:B------:R-:W0:Y:S01]  /*0000*/  LDC R1, c[0x0][0x37c] ;  /* 0x0000df00ff017b82 */ /* 0x000e220000000800 */
[----:B------:R-:W-:Y:S01]  /*0010*/  MOV R0, 0x1e8 ;  /* 0x000001e800007802 */ /* 0x000fe20000000f00 */
[----:B------:R-:W1:Y:S01]  /*0020*/  LDCU UR4, c[0x0][0x2f8] ;  /* 0x00005f00ff0477ac */ /* 0x000e620008000800 */
[----:B0-----:R-:W-:Y:S01]  /*0030*/  VIADD R1, R1, 0xfffffff8 ;  /* 0xfffffff801017836 */ /* 0x001fe20000000000 */
[----:B------:R-:W-:-:S04]  /*0040*/  CS2R R6, SRZ ;  /* 0x0000000000067805 */ /* 0x000fc8000001ff00 */
[----:B------:R0:W2:Y:S01]  /*0050*/  LDC.64 R8, c[0x4][R0] ;  /* 0x0100000000087b82 */ /* 0x0000a20000000a00 */
[----:B------:R-:W3:Y:S01]  /*0060*/  LDCU.64 UR6, c[0x4][0x168] ;  /* 0x01002d00ff0677ac */ /* 0x000ee20008000a00 */
[----:B------:R-:W4:Y:S01]  /*0070*/  LDCU UR5, c[0x0][0x2fc] ;  /* 0x00005f80ff0577ac */ /* 0x000f220008000800 */
[----:B------:R-:W0:Y:S01]  /*0080*/  LDCU.64 UR36, c[0x0][0x358] ;  /* 0x00006b00ff2477ac */ /* 0x000e220008000a00 */
[----:B-1----:R-:W-:Y:S01]  /*0090*/  IADD3 R2, P0, PT, R1, UR4, RZ ;  /* 0x0000000401027c10 */ /* 0x002fe2000ff1e0ff */
[----:B---3--:R-:W-:Y:S02]  /*00a0*/  IMAD.U32 R4, RZ, RZ, UR6 ;  /* 0x00000006ff047e24 */ /* 0x008fe4000f8e00ff */
[----:B------:R-:W-:Y:S02]  /*00b0*/  IMAD.U32 R5, RZ, RZ, UR7 ;  /* 0x00000007ff057e24 */ /* 0x000fe4000f8e00ff */
[----:B0---4-:R-:W-:-:S08]  /*00c0*/  IMAD.X R16, RZ, RZ, UR5, P0 ;  /* 0x00000005ff107e24 */ /* 0x011fd000080e06ff */
[----:B------:R-:W-:-:S07]  /*00d0*/  LEPC R20, `(.L_x_1095) ;  /* 0x000000001014794e */ /* 0x000fce0000000000 */
[----:B--2---:R-:W-:Y:S05]  /*00e0*/  CALL.ABS.NOINC R8 ;  /* 0x0000000008007343 */ /* 0x004fea0003c00000 */
.L_x_1095:
[----:B------:R-:W0:Y:S02]  /*00f0*/  LDC.64 R4, c[0x0][0x388] ;  /* 0x0000e200ff047b82 */ /* 0x000e240000000a00 */
[----:B0-----:R-:W2:Y:S02]  /*0100*/  LDG.E R4, desc[UR36][R4.64] ;  /* 0x0000002404047981 */ /* 0x001ea4000c1e1900 */
[----:B--2---:R-:W-:-:S13]  /*0110*/  ISETP.GE.AND P0, PT, R4, 0x1, PT ;  /* 0x000000010400780c */ /* 0x004fda0003f06270 */
[----:B------:R-:W-:Y:S05]  /*0120*/  @!P0 BRA `(.L_x_1096) ;  /* 0x0000000000608947 */ /* 0x000fea0003800000 */
[----:B------:R-:W-:Y:S01]  /*0130*/  BSSY.RECONVERGENT B6, `(.L_x_1096) ;  /* 0x0000017000067945 */ /* 0x000fe20003800200 */
[----:B------:R-:W-:-:S07]  /*0140*/  IMAD.MOV.U32 R17, RZ, RZ, RZ ;  /* 0x000000ffff117224 */ /* 0x000fce00078e00ff */
.L_x_1098:
[----:B------:R-:W0:Y:S08]  /*0150*/  LDC.64 R6, c[0x0][0x390] ;  /* 0x0000e400ff067b82 */ /* 0x000e300000000a00 */
[----:B------:R-:W1:Y:S01]  /*0160*/  LDC.64 R8, c[0x0][0x380] ;  /* 0x0000e000ff087b82 */ /* 0x000e620000000a00 */
[----:B------:R-:W-:Y:S01]  /*0170*/  MOV R0, 0x1e8 ;  /* 0x000001e800007802 */ /* 0x000fe20000000f00 */
[----:B------:R-:W2:Y:S01]  /*0180*/  LDCU.64 UR4, c[0x4][0x190] ;  /* 0x01003200ff0477ac */ /* 0x000ea20008000a00 */
[----:B0-----:R-:W3:Y:S02]  /*0190*/  LDG.E R6, desc[UR36][R6.64] ;  /* 0x0000002406067981 */ /* 0x001ee4000c1e1900 */
[----:B---3--:R-:W-:-:S04]  /*01a0*/  IMAD R3, R6, R4, R17 ;  /* 0x0000000406037224 */ /* 0x008fc800078e0211 */
[----:B-1----:R-:W-:-:S06]  /*01b0*/  IMAD.WIDE R8, R3, 0x4, R8 ;  /* 0x0000000403087825 */ /* 0x002fcc00078e0208 */
[----:B------:R-:W3:Y:S01]  /*01c0*/  LDG.E R8, desc[UR36][R8.64] ;  /* 0x0000002408087981 */ /* 0x000ee2000c1e1900 */
[----:B------:R0:W1:Y:S01]  /*01d0*/  LDC.64 R10, c[0x4][R0] ;  /* 0x01000000000a7b82 */ /* 0x0000620000000a00 */
[----:B--2---:R-:W-:Y:S01]  /*01e0*/  IMAD.U32 R4, RZ, RZ, UR4 ;  /* 0x00000004ff047e24 */ /* 0x004fe2000f8e00ff */
[----:B------:R-:W-:Y:S01]  /*01f0*/  MOV R5, UR5 ;  /* 0x0000000500057c02 */ /* 0x000fe20008000f00 */
[----:B------:R-:W-:Y:S02]  /*0200*/  IMAD.MOV.U32 R6, RZ, RZ, R2 ;  /* 0x000000ffff067224 */ /* 0x000fe400078e0002 */
[----:B------:R-:W-:Y:S01]  /*0210*/  IMAD.MOV.U32 R7, RZ, RZ, R16 ;  /* 0x000000ffff077224 */ /* 0x000fe200078e0010 */
[----:B-1-3--:R0:W-:Y:S06]  /*0220*/  STL [R1], R8 ;  /* 0x0000000801007387 */ /* 0x00a1ec0000100800 */
[----:B------:R-:W-:-:S07]  /*0230*/  LEPC R20, `(.L_x_1097) ;  /* 0x000000001014794e */ /* 0x000fce0000000000 */
[----:B0-----:R-:W-:Y:S05]  /*0240*/  CALL.ABS.NOINC R10 ;  /* 0x000000000a007343 */ /* 0x001fea0003c00000 */
.L_x_1097:
[----:B------:R-:W0:Y:S02]  /*0250*/  LDC.64 R4, c[0x0][0x388] ;  /* 0x0000e200ff047b82 */ /* 0x000e240000000a00 */
[----:B0-----:R-:W2:Y:S01]  /*0260*/  LDG.E R4, desc[UR36][R4.64] ;  /* 0x0000002404047981 */ /* 0x001ea2000c1e1900 */
[----:B------:R-:W-:-:S05]  /*0270*/  VIADD R17, R17, 0x1 ;  /* 0x0000000111117836 */ /* 0x000fca0000000000 */
[----:B--2---:R-:W-:-:S13]  /*0280*/  ISETP.GE.AND P0, PT, R17, R4, PT ;  /* 0x000000041100720c */ /* 0x004fda0003f06270 */
[----:B------:R-:W-:Y:S05]  /*0290*/  @!P0 BRA `(.L_x_1098) ;  /* 0xfffffffc00ac8947 */ /* 0x000fea000383ffff */
[----:B------:R-:W-:Y:S05]  /*02a0*/  BSYNC.RECONVERGENT B6 ;  /* 0x0000000000067941 */ /* 0x000fea0003800200 */
.L_x_1096:
[----:B------:R-:W-:Y:S01]  /*02b0*/  MOV R0, 0x1e8 ;  /* 0x000001e800007802 */ /* 0x000fe20000000f00 */
[----:B------:R-:W0:Y:S01]  /*02c0*/  LDCU.64 UR4, c[0x4][0x168] ;  /* 0x01002d00ff0477ac */ /* 0x000e220008000a00 */
[----:B------:R-:W-:Y:S02]  /*02d0*/  CS2R R6, SRZ ;  /* 0x0000000000067805 */ /* 0x000fe4000001ff00 */
[----:B------:R1:W2:Y:S01]  /*02e0*/  LDC.64 R8, c[0x4][R0] ;  /* 0x0100000000087b82 */ /* 0x0002a20000000a00 */
[----:B0-----:R-:W-:Y:S01]  /*02f0*/  IMAD.U32 R4, RZ, RZ, UR4 ;  /* 0x00000004ff047e24 */ /* 0x001fe2000f8e00ff */
[----:B-1----:R-:W-:-:S07]  /*0300*/  MOV R5, UR5 ;  /* 0x0000000500057c02 */ /* 0x002fce0008000f00 */
[----:B------:R-:W-:-:S07]  /*0310*/  LEPC R20, `(.L_x_1099) ;  /* 0x000000001014794e */ /* 0x000fce0000000000 */
[----:B--2---:R-:W-:Y:S05]  /*0320*/  CALL.ABS.NOINC R8 ;  /* 0x0000000008007343 */ /* 0x004fea0003c00000 */
.L_x_1099:
[----:B------:R-:W0:Y:S02]  /*0330*/  LDC.64 R4, c[0x0][0x388] ;  /* 0x0000e200ff047b82 */ /* 0x000e240000000a00 */
[----:B0-----:R-:W2:Y:S02]  /*0340*/  LDG.E R4, desc[UR36][R4.64] ;  /* 0x0000002404047981 */ /* 0x001ea4000c1e1900 */
[----:B--2---:R-:W-:-:S13]  /*0350*/  ISETP.GE.AND P0, PT, R4, 0x1, PT ;  /* 0x000000010400780c */ /* 0x004fda0003f06270 */
[----:B------:R-:W-:Y:S05]  /*0360*/  @!P0 BRA `(.L_x_1100) ;  /* 0x0000000000a08947 */ /* 0x000fea0003800000 */
[----:B------:R-:W-:Y:S01]  /*0370*/  BSSY.RECONVERGENT B7, `(.L_x_1100) ;  /* 0x0000027000077945 */ /* 0x000fe20003800200 */
[----:B------:R-:W-:-:S07]  /*0380*/  IMAD.MOV.U32 R17, RZ, RZ, RZ ;  /* 0x000000ffff117224 */ /* 0x000fce00078e00ff */
.L_x_1106:
[----:B------:R-:W-:Y:S01]  /*0390*/  ISETP.GE.AND P0, PT, R4, 0x1, PT ;  /* 0x000000010400780c */ /* 0x000fe20003f06270 */
[----:B------:R-:W-:-:S12]  /*03a0*/  BSSY.RECONVERGENT B6, `(.L_x_1101) ;  /* 0x0000016000067945 */ /* 0x000fd80003800200 */
[----:B------:R-:W-:Y:S05]  /*03b0*/  @!P0 BRA `(.L_x_1102) ;  /* 0x0000000000508947 */ /* 0x000fea0003800000 */
[----:B------:R-:W-:-:S07]  /*03c0*/  IMAD.MOV.U32 R18, RZ, RZ, RZ ;  /* 0x000000ffff127224 */ /* 0x000fce00078e00ff */
.L_x_1104:
[----:B------:R-:W0:Y:S01]  /*03d0*/  LDC.64 R8, c[0x0][0x380] ;  /* 0x0000e000ff087b82 */ /* 0x000e220000000a00 */
[----:B------:R-:W-:Y:S01]  /*03e0*/  IMAD R3, R17, R4, R18 ;  /* 0x0000000411037224 */ /* 0x000fe200078e0212 */
[----:B------:R-:W-:Y:S01]  /*03f0*/  MOV R0, 0x1e8 ;  /* 0x000001e800007802 */ /* 0x000fe20000000f00 */
[----:B------:R-:W1:Y:S02]  /*0400*/  LDCU.64 UR4, c[0x4][0x190] ;  /* 0x01003200ff0477ac */ /* 0x000e640008000a00 */
[----:B0-----:R-:W-:-:S06]  /*0410*/  IMAD.WIDE R8, R3, 0x4, R8 ;  /* 0x0000000403087825 */ /* 0x001fcc00078e0208 */
[----:B------:R-:W2:Y:S01]  /*0420*/  LDG.E R8, desc[UR36][R8.64] ;  /* 0x0000002408087981 */ /* 0x000ea2000c1e1900 */
[----:B------:R0:W3:Y:S01]  /*0430*/  LDC.64 R10, c[0x4][R0] ;  /* 0x01000000000a7b82 */ /* 0x0000e20000000a00 */
[----:B-1----:R-:W-:Y:S01]  /*0440*/  IMAD.U32 R4, RZ, RZ, UR4 ;  /* 0x00000004ff047e24 */ /* 0x002fe2000f8e00ff */
[----:B------:R-:W-:Y:S01]  /*0450*/  MOV R6, R2 ;  /* 0x0000000200067202 */ /* 0x000fe20000000f00 */
[----:B------:R-:W-:Y:S02]  /*0460*/  IMAD.U32 R5, RZ, RZ, UR5 ;  /* 0x00000005ff057e24 */ /* 0x000fe4000f8e00ff */
[----:B------:R-:W-:Y:S01]  /*0470*/  IMAD.MOV.U32 R7, RZ, RZ, R16 ;  /* 0x000000ffff077224 */ /* 0x000fe200078e0010 */
[----:B--23--:R0:W-:Y:S06]  /*0480*/  STL [R1], R8 ;  /* 0x0000000801007387 */ /* 0x00c1ec0000100800 */
[----:B------:R-:W-:-:S07]  /*0490*/  LEPC R20, `(.L_x_1103) ;  /* 0x000000001014794e */ /* 0x000fce0000000000 */
[----:B0-----:R-:W-:Y:S05]  /*04a0*/  CALL.ABS.NOINC R10 ;  /* 0x000000000a007343 */ /* 0x001fea0003c00000 */
.L_x_1103:
[----:B------:R-:W0:Y:S02]  /*04b0*/  LDC.64 R4, c[0x0][0x388] ;  /* 0x0000e200ff047b82 */ /* 0x000e240000000a00 */
[----:B0-----:R-:W2:Y:S01]  /*04c0*/  LDG.E R4, desc[UR36][R4.64] ;  /* 0x0000002404047981 */ /* 0x001ea2000c1e1900 */
[----:B------:R-:W-:-:S05]  /*04d0*/  VIADD R18, R18, 0x1 ;  /* 0x0000000112127836 */ /* 0x000fca0000000000 */
[----:B--2---:R-:W-:-:S13]  /*04e0*/  ISETP.GE.AND P0, PT, R18, R4, PT ;  /* 0x000000041200720c */ /* 0x004fda0003f06270 */
[----:B------:R-:W-:Y:S05]  /*04f0*/  @!P0 BRA `(.L_x_1104) ;  /* 0xfffffffc00b48947 */ /* 0x000fea000383ffff */
.L_x_1102:
[----:B------:R-:W-:Y:S05]  /*0500*/  BSYNC.RECONVERGENT B6 ;  /* 0x0000000000067941 */ /* 0x000fea0003800200 */
.L_x_1101:
[----:B------:R-:W-:Y:S01]  /*0510*/  MOV R0, 0x1e8 ;  /* 0x000001e800007802 */ /* 0x000fe20000000f00 */
[----:B------:R-:W0:Y:S01]  /*0520*/  LDCU.64 UR4, c[0x4][0x168] ;  /* 0x01002d00ff0477ac */ /* 0x000e220008000a00 */
[----:B------:R-:W-:Y:S02]  /*0530*/  CS2R R6, SRZ ;  /* 0x0000000000067805 */ /* 0x000fe4000001ff00 */
[----:B------:R1:W2:Y:S01]  /*0540*/  LDC.64 R8, c[0x4][R0] ;  /* 0x0100000000087b82 */ /* 0x0002a20000000a00 */
[----:B0-----:R-:W-:Y:S02]  /*0550*/  IMAD.U32 R4, RZ, RZ, UR4 ;  /* 0x00000004ff047e24 */ /* 0x001fe4000f8e00ff */
[----:B-1----:R-:W-:-:S07]  /*0560*/  IMAD.U32 R5, RZ, RZ, UR5 ;  /* 0x00000005ff057e24 */ /* 0x002fce000f8e00ff */
[----:B------:R-:W-:-:S07]  /*0570*/  LEPC R20, `(.L_x_1105) ;  /* 0x000000001014794e */ /* 0x000fce0000000000 */
[----:B--2---:R-:W-:Y:S05]  /*0580*/  CALL.ABS.NOINC R8 ;  /* 0x0000000008007343 */ /* 0x004fea0003c00000 */
.L_x_1105:
[----:B------:R-:W0:Y:S02]  /*0590*/  LDC.64 R4, c[0x0][0x388] ;  /* 0x0000e200ff047b82 */ /* 0x000e240000000a00 */
[----:B0-----:R-:W2:Y:S01]  /*05a0*/  LDG.E R4, desc[UR36][R4.64] ;  /* 0x0000002404047981 */ /* 0x001ea2000c1e1900 */
[----:B------:R-:W-:-:S04]  /*05b0*/  IADD3 R17, PT, PT, R17, 0x1, RZ ;  /* 0x0000000111117810 */ /* 0x000fc80007ffe0ff */
[----:B--2---:R-:W-:-:S13]  /*05c0*/  ISETP.GE.AND P0, PT, R17, R4, PT ;  /* 0x000000041100720c */ /* 0x004fda0003f06270 */
[----:B------:R-:W-:Y:S05]  /*05d0*/  @!P0 BRA `(.L_x_1106) ;  /* 0xfffffffc006c8947 */ /* 0x000fea000383ffff */
[----:B------:R-:W-:Y:S05]  /*05e0*/  BSYNC.RECONVERGENT B7 ;  /* 0x0000000000077941 */ /* 0x000fea0003800200 */
.L_x_1100:
        /* <DEDUP_REMOVED lines=8> */
.L_x_1107:
[----:B------:R-:W-:Y:S05]  /*0670*/  EXIT ;  /* 0x000000000000794d */ /* 0x000fea0003800000 */
.L_x_1108:
        /* <DEDUP_REMOVED lines=16> */
.L_x_1895:


//--------------------- .text.fast_nondominated_sort6 --------------------------
	.section	.text.fast_nondominated_sort6,"ax",@progbits
	.align	128
        .global         fast_nondominated_sort6
        .type           fast_nondominated_sort6,@function
        .size           fast_nondominated_sort6,(.L_x_1896 - fast_nondominated_sort6)
        .other          fast_nondominated_sort6,@"STO_CUDA_ENTRY STV_DEFAULT"
fast_nondominated_sort6:
.text.fast_nondominated_sort6:
[----:B------:R-:W-:Y:S08]  /*0000*/  LDC R1, c[0x0][0x37c] ;  /* 0x0000df00ff017b82 */ /* 0x000ff00000000800 */
[----:B------:R-:W0:Y:S01]  /*0010*/  LDC.64 R2, c[0x0][0x398] ;  /* 0x0000e600ff027b82 */ /* 0x000e220000000a00 */
[----:B------:R-:W0:Y:S07]  /*0020*/  LDCU.64 UR4, c[0x0][0x358] ;  /* 0x00006b00ff0477ac */ /* 0x000e2e0008000a00 */
[----:B------:R-:W1:Y:S01]  /*0030*/  LDC.64 R4, c[0x0][0x388] ;  /* 0x0000e200ff047b82 */ /* 0x000e620000000a00 */
[----:B0-----:R0:W-:Y:S04]  /*0040*/  STG.E desc[UR4][R2.64], RZ ;  /* 0x000000ff02007986 */ /* 0x0011e8000c101904 */
[----:B-1----:R-:W2:Y:S01]  /*0050*/  LDG.E R0, desc[UR4][R4.64] ;  /* 0x0000000404007981 */ /* 0x002ea2000c1e1900 */
[----:B------:R-:W-:-:S02]  /*0060*/  CS2R R6, SRZ ;  /* 0x0000000000067805 */ /* 0x000fc4000001ff00 */
[----:B--2---:R-:W-:-:S13]  /*0070*/  ISETP.GE.AND P0, PT, R0, 0x1, PT ;  /* 0x000000010000780c */ /* 0x004fda0003f06270 */
[----:B0-----:R-:W-:Y:S05]  /*0080*/  @!P0 BRA `(.L_x_1109) ;  /* 0x0000000000688947 */ /* 0x001fea0003800000 */
[----:B------:R-:W0:Y:S01]  /*0090*/  LDC.64 R2, c[0x0][0x380] ;  /* 0x0000e000ff027b82 */ /* 0x000e220000000a00 */
[----:B------:R-:W-:Y:S02]  /*00a0*/  IMAD.MOV.U32 R17, RZ, RZ, RZ ;  /* 0x000000ffff117224 */ /* 0x000fe400078e00ff */
[----:B------:R-:W-:-:S05]  /*00b0*/  IMAD.MOV.U32 R19, RZ, RZ, RZ ;  /* 0x000000ffff137224 */ /* 0x000fca00078e00ff */
[----:B------:R-:W1:Y:S08]  /*00c0*/  LDC.64 R4, c[0x0][0x390] ;  /* 0x0000e400ff047b82 */ /* 0x000e700000000a00 */
[----:B------:R-:W2:Y:S02]  /*00d0*/  LDC.64 R6, c[0x0][0x3a0] ;  /* 0x0000e800ff067b82 */ /* 0x000ea40000000a00 */
.L_x_1111:
[----:B---3--:R-:W-:-:S04]  /*00e0*/  IMAD R9, R0, R0, R19 ;  /* 0x0000000000097224 */ /* 0x008fc800078e0213 */
[----:B0-----:R-:W-:-:S06]  /*00f0*/  IMAD.WIDE.U32 R8, R9, 0x4, R2 ;  /* 0x0000000409087825 */ /* 0x001fcc00078e0002 */
[----:B------:R-:W3:Y:S02]  /*0100*/  LDG.E R8, desc[UR4][R8.64] ;  /* 0x0000000408087981 */ /* 0x000ee4000c1e1900 */
[----:B---3--:R-:W-:-:S13]  /*0110*/  ISETP.NE.AND P0, PT, R8, RZ, PT ;  /* 0x000000ff0800720c */ /* 0x008fda0003f05270 */
[----:B------:R-:W-:Y:S05]  /*0120*/  @P0 BRA `(.L_x_1110) ;  /* 0x00000000002c0947 */ /* 0x000fea0003800000 */
[----:B-1----:R-:W-:-:S06]  /*0130*/  IMAD.WIDE.U32 R8, R19, 0x4, R4 ;  /* 0x0000000413087825 */ /* 0x002fcc00078e0004 */
[----:B------:R-:W3:Y:S01]  /*0140*/  LDG.E R9, desc[UR4][R8.64] ;  /* 0x0000000408097981 */ /* 0x000ee2000c1e1900 */
[----:B------:R-:W0:Y:S01]  /*0150*/  LDC.64 R12, c[0x0][0x398] ;  /* 0x0000e600ff0c7b82 */ /* 0x000e220000000a00 */
[----:B--2---:R-:W-:-:S07]  /*0160*/  IMAD.WIDE R10, R17, 0x4, R6 ;  /* 0x00000004110a7825 */ /* 0x004fce00078e0206 */
[----:B------:R-:W1:Y:S01]  /*0170*/  LDC.64 R14, c[0x0][0x388] ;  /* 0x0000e200ff0e7b82 */ /* 0x000e620000000a00 */
[----:B---3--:R3:W-:Y:S04]  /*0180*/  STG.E desc[UR4][R10.64], R9 ;  /* 0x000000090a007986 */ /* 0x0087e8000c101904 */
[----:B0-----:R-:W2:Y:S02]  /*0190*/  LDG.E R0, desc[UR4][R12.64] ;  /* 0x000000040c007981 */ /* 0x001ea4000c1e1900 */
[----:B--2---:R-:W-:-:S05]  /*01a0*/  IADD3 R21, PT, PT, R0, 0x1, RZ ;  /* 0x0000000100157810 */ /* 0x004fca0007ffe0ff */
[----:B------:R3:W-:Y:S04]  /*01b0*/  STG.E desc[UR4][R12.64], R21 ;  /* 0x000000150c007986 */ /* 0x0007e8000c101904 */
[----:B-1----:R3:W5:Y:S01]  /*01c0*/  LDG.E R0, desc[UR4][R14.64] ;  /* 0x000000040e007981 */ /* 0x002762000c1e1900 */
[----:B------:R-:W-:-:S07]  /*01d0*/  VIADD R17, R17, 0x1 ;  /* 0x0000000111117836 */ /* 0x000fce0000000000 */
.L_x_1110:
[----:B------:R-:W-:-:S04]  /*01e0*/  IADD3 R19, PT, PT, R19, 0x1, RZ ;  /* 0x0000000113137810 */ /* 0x000fc80007ffe0ff */
[----:B-----5:R-:W-:-:S13]  /*01f0*/  ISETP.GE.AND P0, PT, R19, R0, PT ;  /* 0x000000001300720c */ /* 0x020fda0003f06270 */
[----:B------:R-:W-:Y:S05]  /*0200*/  @!P0 BRA `(.L_x_1111) ;  /* 0xfffffffc00b48947 */ /* 0x000fea000383ffff */
[--C-:B--2---:R-:W-:Y:S01]  /*0210*/  SHF.R.S32.HI R7, RZ, 0x1f, R17.reuse ;  /* 0x0000001fff077819 */ /* 0x104fe20000011411 */
[----:B------:R-:W-:-:S07]  /*0220*/  IMAD.MOV.U32 R6, RZ, RZ, R17 ;  /* 0x000000ffff067224 */ /* 0x000fce00078e0011 */
.L_x_1109:
[----:B------:R-:W0:Y:S01]  /*0230*/  LDC.64 R2, c[0x0][0x3a0] ;  /* 0x0000e800ff027b82 */ /* 0x000e220000000a00 */
[----:B-1----:R-:W-:Y:S02]  /*0240*/  MOV R5, 0xffffffff ;  /* 0xffffffff00057802 */ /* 0x002fe40000000f00 */
[----:B0-----:R-:W-:-:S04]  /*0250*/  LEA R2, P0, R6, R2, 0x2 ;  /* 0x0000000206027211 */ /* 0x001fc800078010ff */
[----:B------:R-:W-:-:S05]  /*0260*/  LEA.HI.X R3, R6, R3, R7, 0x2, P0 ;  /* 0x0000000306037211 */ /* 0x000fca00000f1407 */
[----:B------:R-:W-:Y:S01]  /*0270*/  STG.E desc[UR4][R2.64], R5 ;  /* 0x0000000502007986 */ /* 0x000fe2000c101904 */
[----:B------:R-:W-:Y:S05]  /*0280*/  EXIT ;  /* 0x000000000000794d */ /* 0x000fea0003800000 */
.L_x_1112:
        /* <DEDUP_REMOVED lines=15> */
.L_x_1896:


//--------------------- .text.fast_nondominated_sort3_teste --------------------------
	.section	.text.fast_nondominated_sort3_teste,"ax",@progbits
	.align	128
        .global         fast_nondominated_sort3_teste
        .type           fast_nondominated_sort3_teste,@function
        .size           fast_nondominated_sort3_teste,(.L_x_1897 - fast_nondominated_sort3_teste)
        .other          fast_nondominated_sort3_teste,@"STO_CUDA_ENTRY STV_DEFAULT"
fast_nondominated_sort3_teste:
.text.fast_nondominated_sort3_teste:
[----:B------:R-:W0:Y:S08]  /*0000*/  LDC R1, c[0x0][0x37c] ;  /* 0x0000df00ff017b82 */ /* 0x000e300000000800 */
[----:B------:R-:W1:Y:S01]  /*0010*/  LDC.64 R4, c[0x0][0x390] ;  /* 0x0000e400ff047b82 */ /* 0x000e620000000a00 */
[----:B------:R-:W1:Y:S01]  /*0020*/  LDCU.64 UR36, c[0x0][0x358] ;  /* 0x00006b00ff2477ac */ /* 0x000e620008000a00 */
[----:B0-----:R-:W-:Y:S01]  /*0030*/  VIADD R1, R1, 0xffffffe0 ;  /* 0xffffffe001017836 */ /* 0x001fe20000000000 */
[----:B-1----:R-:W2:Y:S01]  /*0040*/  LDG.E R3, desc[UR36][R4.64] ;  /* 0x0000002404037981 */ /* 0x002ea2000c1e1900 */
[----:B------:R-:W0:Y:S01]  /*0050*/  LDCU UR4, c[0x0][0x2f8] ;  /* 0x00005f00ff0477ac */ /* 0x000e220008000800 */
[----:B------:R-:W-:-:S02]  /*0060*/  HFMA2 R16, -RZ, RZ, 0, 0 ;  /* 0x00000000ff107431 */ /* 0x000fc400000001ff */
[----:B------:R-:W-:Y:S01]  /*0070*/  IMAD.MOV.U32 R0, RZ, RZ, RZ ;  /* 0x000000ffff007224 */ /* 0x000fe200078e00ff */
[----:B------:R-:W1:Y:S01]  /*0080*/  LDCU UR5, c[0x0][0x2fc] ;  /* 0x00005f80ff0577ac */ /* 0x000e620008000800 */
[----:B0-----:R-:W-:-:S05]  /*0090*/  IADD3 R2, P1, PT, R1, UR4, RZ ;  /* 0x0000000401027c10 */ /* 0x001fca000ff3e0ff */
[----:B-1----:R-:W-:Y:S01]  /*00a0*/  IMAD.X R18, RZ, RZ, UR5, P1 ;  /* 0x00000005ff127e24 */ /* 0x002fe200088e06ff */
[----:B--2---:R-:W-:-:S13]  /*00b0*/  ISETP.GE.AND P0, PT, R3, 0x1, PT ;  /* 0x000000010300780c */ /* 0x004fda0003f06270 */
[----:B------:R-:W-:Y:S05]  /*00c0*/  @!P0 BRA `(.L_x_1113) ;  /* 0x0000000000648947 */ /* 0x000fea0003800000 */
[----:B------:R-:W0:Y:S01]  /*00d0*/  LDC.64 R10, c[0x0][0x388] ;  /* 0x0000e200ff0a7b82 */ /* 0x000e220000000a00 */
[----:B------:R-:W-:Y:S01]  /*00e0*/  IMAD.MOV.U32 R0, RZ, RZ, RZ ;  /* 0x000000ffff007224 */ /* 0x000fe200078e00ff */
[----:B------:R-:W-:-:S06]  /*00f0*/  CS2R R16, SRZ ;  /* 0x0000000000107805 */ /* 0x000fcc000001ff00 */
[----:B------:R-:W1:Y:S08]  /*0100*/  LDC.64 R8, c[0x0][0x398] ;  /* 0x0000e600ff087b82 */ /* 0x000e700000000a00 */
[----:B------:R-:W2:Y:S08]  /*0110*/  LDC.64 R6, c[0x0][0x380] ;  /* 0x0000e000ff067b82 */ /* 0x000eb00000000a00 */
[----:B------:R-:W3:Y:S02]  /*0120*/  LDC.64 R4, c[0x0][0x3a8] ;  /* 0x0000ea00ff047b82 */ /* 0x000ee40000000a00 */
.L_x_1115:
[----:B0-----:R-:W4:Y:S02]  /*0130*/  LDG.E R12, desc[UR36][R10.64] ;  /* 0x000000240a0c7981 */ /* 0x001f24000c1e1900 */
[----:B----4-:R-:W-:-:S04]  /*0140*/  IMAD R13, R3, R12, R17 ;  /* 0x0000000c030d7224 */ /* 0x010fc800078e0211 */
[----:B--2---:R-:W-:-:S05]  /*0150*/  IMAD.WIDE R12, R13, 0x4, R6 ;  /* 0x000000040d0c7825 */ /* 0x004fca00078e0206 */
[----:B------:R-:W2:Y:S02]  /*0160*/  LDG.E R14, desc[UR36][R12.64] ;  /* 0x000000240c0e7981 */ /* 0x000ea4000c1e1900 */
[----:B--2---:R-:W-:-:S13]  /*0170*/  ISETP.NE.AND P0, PT, R14, RZ, PT ;  /* 0x000000ff0e00720c */ /* 0x004fda0003f05270 */
[----:B------:R-:W-:Y:S05]  /*0180*/  @P0 BRA `(.L_x_1114) ;  /* 0x0000000000280947 */ /* 0x000fea0003800000 */
[----:B------:R-:W0:Y:S01]  /*0190*/  LDC.64 R22, c[0x0][0x390] ;  /* 0x0000e400ff167b82 */ /* 0x000e220000000a00 */
[----:B------:R-:W-:Y:S01]  /*01a0*/  MOV R19, 0xffffffff ;  /* 0xffffffff00137802 */ /* 0x000fe20000000f00 */
[----:B-1----:R-:W-:-:S04]  /*01b0*/  IMAD.WIDE R14, R16, 0x4, R8 ;  /* 0x00000004100e7825 */ /* 0x002fc800078e0208 */
[----:B---3--:R-:W-:Y:S01]  /*01c0*/  IMAD.WIDE.U32 R20, R17, 0x4, R4 ;  /* 0x0000000411147825 */ /* 0x008fe200078e0004 */
[----:B------:R2:W-:Y:S04]  /*01d0*/  STG.E desc[UR36][R12.64], R19 ;  /* 0x000000130c007986 */ /* 0x0005e8000c101924 */
[----:B------:R2:W-:Y:S04]  /*01e0*/  STG.E desc[UR36][R14.64], R17 ;  /* 0x000000110e007986 */ /* 0x0005e8000c101924 */
[----:B------:R2:W-:Y:S04]  /*01f0*/  STG.E desc[UR36][R20.64], RZ ;  /* 0x000000ff14007986 */ /* 0x0005e8000c101924 */
[----:B0-----:R2:W5:Y:S01]  /*0200*/  LDG.E R3, desc[UR36][R22.64] ;  /* 0x0000002416037981 */ /* 0x001562000c1e1900 */
[----:B------:R-:W-:-:S02]  /*0210*/  VIADD R0, R0, 0x1 ;  /* 0x0000000100007836 */ /* 0x000fc40000000000 */
[----:B------:R-:W-:-:S07]  /*0220*/  VIADD R16, R16, 0x1 ;  /* 0x0000000110107836 */ /* 0x000fce0000000000 */
.L_x_1114:
[----:B--2---:R-:W-:-:S04]  /*0230*/  IADD3 R17, PT, PT, R17, 0x1, RZ ;  /* 0x0000000111117810 */ /* 0x004fc80007ffe0ff */
[----:B-----5:R-:W-:-:S13]  /*0240*/  ISETP.GE.AND P0, PT, R17, R3, PT ;  /* 0x000000031100720c */ /* 0x020fda0003f06270 */
[----:B------:R-:W-:Y:S05]  /*0250*/  @!P0 BRA `(.L_x_1115) ;  /* 0xfffffffc00b48947 */ /* 0x000fea000383ffff */
.L_x_1113:
[----:B------:R-:W0:Y:S08]  /*0260*/  LDC.64 R6, c[0x0][0x3a0] ;  /* 0x0000e800ff067b82 */ /* 0x000e300000000a00 */
[----:B------:R-:W1:Y:S01]  /*0270*/  LDC.64 R12, c[0x0][0x3b0] ;  /* 0x0000ec00ff0c7b82 */ /* 0x000e620000000a00 */
[----:B------:R-:W-:Y:S01]  /*0280*/  MOV R17, 0x1e8 ;  /* 0x000001e800117802 */ /* 0x000fe20000000f00 */
[----:B------:R-:W3:Y:S01]  /*0290*/  LDCU.64 UR4, c[0x4][0x178] ;  /* 0x01002f00ff0477ac */ /* 0x000ee20008000a00 */
[----:B0-----:R0:W-:Y:S04]  /*02a0*/  STG.E desc[UR36][R6.64], R0 ;  /* 0x0000000006007986 */ /* 0x0011e8000c101924 */
[----:B-1----:R-:W2:Y:S04]  /*02b0*/  LDG.E.64 R8, desc[UR36][R12.64] ;  /* 0x000000240c087981 */ /* 0x002ea8000c1e1b00 */
[----:B------:R-:W2:Y:S04]  /*02c0*/  LDG.E.64 R10, desc[UR36][R12.64+0x8] ;  /* 0x000008240c0a7981 */ /* 0x000ea8000c1e1b00 */
[----:B------:R-:W4:Y:S01]  /*02d0*/  LDG.E.64 R14, desc[UR36][R12.64+0x10] ;  /* 0x000010240c0e7981 */ /* 0x000f22000c1e1b00 */
[----:B------:R1:W1:Y:S01]  /*02e0*/  LDC.64 R22, c[0x4][R17] ;  /* 0x0100000011167b82 */ /* 0x0002620000000a00 */
[----:B---3--:R-:W-:Y:S01]  /*02f0*/  IMAD.U32 R4, RZ, RZ, UR4 ;  /* 0x00000004ff047e24 */ /* 0x008fe2000f8e00ff */
[----:B0-----:R-:W-:Y:S01]  /*0300*/  MOV R6, R2 ;  /* 0x0000000200067202 */ /* 0x001fe20000000f00 */
[----:B------:R-:W-:-:S02]  /*0310*/  IMAD.U32 R5, RZ, RZ, UR5 ;  /* 0x00000005ff057e24 */ /* 0x000fc4000f8e00ff */
[----:B------:R-:W-:Y:S01]  /*0320*/  IMAD.MOV.U32 R7, RZ, RZ, R18 ;  /* 0x000000ffff077224 */ /* 0x000fe200078e0012 */
[----:B--2---:R0:W-:Y:S04]  /*0330*/  STL.128 [R1], R8 ;  /* 0x0000000801007387 */ /* 0x0041e80000100c00 */
[----:B-1--4-:R0:W-:Y:S02]  /*0340*/  STL.64 [R1+0x10], R14 ;  /* 0x0000100e01007387 */ /* 0x0121e40000100a00 */
[----:B------:R-:W-:-:S07]  /*0350*/  LEPC R20, `(.L_x_1116) ;  /* 0x000000001014794e */ /* 0x000fce0000000000 */
[----:B0-----:R-:W-:Y:S05]  /*0360*/  CALL.ABS.NOINC R22 ;  /* 0x0000000016007343 */ /* 0x001fea0003c00000 */
.L_x_1116:
[----:B------:R-:W0:Y:S01]  /*0370*/  LDC.64 R10, c[0x0][0x388] ;  /* 0x0000e200ff0a7b82 */ /* 0x000e220000000a00 */
[----:B------:R-:W1:Y:S07]  /*0380*/  LDCU.64 UR4, c[0x4][0x180] ;  /* 0x01003000ff0477ac */ /* 0x000e6e0008000a00 */
[----:B------:R-:W2:Y:S01]  /*0390*/  LDC.64 R12, c[0x0][0x390] ;  /* 0x0000e400ff0c7b82 */ /* 0x000ea20000000a00 */
[----:B0-----:R-:W3:Y:S04]  /*03a0*/  LDG.E R8, desc[UR36][R10.64] ;  /* 0x000000240a087981 */ /* 0x001ee8000c1e1900 */
[----:B--2---:R-:W3:Y:S03]  /*03b0*/  LDG.E R9, desc[UR36][R12.64] ;  /* 0x000000240c097981 */ /* 0x004ee6000c1e1900 */
[----:B------:R0:W2:Y:S01]  /*03c0*/  LDC.64 R14, c[0x4][R17] ;  /* 0x01000000110e7b82 */ /* 0x0000a20000000a00 */
[----:B-1----:R-:W-:Y:S01]  /*03d0*/  IMAD.U32 R4, RZ, RZ, UR4 ;  /* 0x00000004ff047e24 */ /* 0x002fe2000f8e00ff */
[----:B------:R-:W-:Y:S01]  /*03e0*/  MOV R5, UR5 ;  /* 0x0000000500057c02 */ /* 0x000fe20008000f00 */
[----:B------:R-:W-:-:S02]  /*03f0*/  IMAD.MOV.U32 R6, RZ, RZ, R2 ;  /* 0x000000ffff067224 */ /* 0x000fc400078e0002 */
[----:B------:R-:W-:Y:S01]  /*0400*/  IMAD.MOV.U32 R7, RZ, RZ, R18 ;  /* 0x000000ffff077224 */ /* 0x000fe200078e0012 */
[----:B--23--:R0:W-:Y:S06]  /*0410*/  STL.64 [R1], R8 ;  /* 0x0000000801007387 */ /* 0x00c1ec0000100a00 */
[----:B------:R-:W-:-:S07]  /*0420*/  LEPC R20, `(.L_x_1117) ;  /* 0x000000001014794e */ /* 0x000fce0000000000 */
[----:B0-----:R-:W-:Y:S05]  /*0430*/  CALL.ABS.NOINC R14 ;  /* 0x000000000e007343 */ /* 0x001fea0003c00000 */
.L_x_1117:
[----:B------:R-:W0:Y:S02]  /*0440*/  LDC.64 R4, c[0x0][0x390] ;  /* 0x0000e400ff047b82 */ /* 0x000e240000000a00 */
[----:B0-----:R-:W2:Y:S01]  /*0450*/  LDG.E R5, desc[UR36][R4.64] ;  /* 0x0000002404057981 */ /* 0x001ea2000c1e1900 */
[----:B------:R-:W-:Y:S02]  /*0460*/  HFMA2 R22, -RZ, RZ, 0, 5.9604644775390625e-08 ;  /* 0x00000001ff167431 */ /* 0x000fe400000001ff */
[----:B------:R-:W-:Y:S01]  /*0470*/  IMAD.MOV.U32 R23, RZ, RZ, 0x0 ;  /* 0x00000000ff177424 */ /* 0x000fe200078e00ff */
[----:B--2---:R-:W-:-:S13]  /*0480*/  ISETP.GE.AND P0, PT, R16, R5, PT ;  /* 0x000000051000720c */ /* 0x004fda0003f06270 */
[----:B------:R-:W-:Y:S05]  /*0490*/  @P0 BRA `(.L_x_1118) ;  /* 0x0000000400d80947 */ /* 0x000fea0003800000 */
[----:B------:R-:W-:Y:S01]  /*04a0*/  BSSY.RECONVERGENT B6, `(.L_x_1119) ;  /* 0x0000074000067945 */ /* 0x000fe20003800200 */
[----:B------:R-:W-:-:S07]  /*04b0*/  MOV R17, RZ ;  /* 0x000000ff00117202 */ /* 0x000fce0000000f00 */
.L_x_1133:
[----:B------:R-:W0:Y:S02]  /*04c0*/  LDC.64 R6, c[0x0][0x3b0] ;  /* 0x0000ec00ff067b82 */ /* 0x000e240000000a00 */
[----:B0-----:R-:W2:Y:S04]  /*04d0*/  LDG.E.64 R12, desc[UR36][R6.64] ;  /* 0x00000024060c7981 */ /* 0x001ea8000c1e1b00 */
[----:B------:R-:W3:Y:S04]  /*04e0*/  LDG.E.64 R8, desc[UR36][R6.64+0x8] ;  /* 0x0000082406087981 */ /* 0x000ee8000c1e1b00 */
[----:B------:R0:W3:Y:S01]  /*04f0*/  LDG.E.64 R10, desc[UR36][R6.64+0x10] ;  /* 0x00001024060a7981 */ /* 0x0000e2000c1e1b00 */
[----:B------:R-:W1:Y:S01]  /*0500*/  LDCU UR4, c[0x0][0x2f8] ;  /* 0x00005f00ff0477ac */ /* 0x000e620008000800 */
[----:B------:R-:W-:Y:S01]  /*0510*/  MOV R0, 0x1e8 ;  /* 0x000001e800007802 */ /* 0x000fe20000000f00 */
[----:B------:R-:W-:Y:S01]  /*0520*/  VIADD R22, R17, 0x1 ;  /* 0x0000000111167836 */ /* 0x000fe20000000000 */
[----:B------:R-:W-:-:S02]  /*0530*/  MOV R19, R17 ;  /* 0x0000001100137202 */ /* 0x000fc40000000f00 */
[----:B------:R4:W2:Y:S01]  /*0540*/  LDC.64 R14, c[0x4][R0] ;  /* 0x01000000000e7b82 */ /* 0x0008a20000000a00 */
[----:B0-----:R-:W-:Y:S01]  /*0550*/  MOV R6, R2 ;  /* 0x0000000200067202 */ /* 0x001fe20000000f00 */
[----:B------:R-:W-:Y:S02]  /*0560*/  IMAD.MOV.U32 R7, RZ, RZ, R18 ;  /* 0x000000ffff077224 */ /* 0x000fe400078e0012 */
[----:B-1----:R-:W-:Y:S01]  /*0570*/  VIADD R3, R2, -UR4 ;  /* 0x8000000402037c36 */ /* 0x002fe20008000000 */
[----:B------:R-:W0:Y:S04]  /*0580*/  LDCU.64 UR4, c[0x4][0x188] ;  /* 0x01003100ff0477ac */ /* 0x000e280008000a00 */
[----:B------:R4:W-:Y:S01]  /*0590*/  STL.64 [R3], R16 ;  /* 0x0000001003007387 */ /* 0x0009e20000100a00 */
[----:B0-----:R-:W-:Y:S01]  /*05a0*/  MOV R4, UR4 ;  /* 0x0000000400047c02 */ /* 0x001fe20008000f00 */
[----:B------:R-:W-:-:S02]  /*05b0*/  IMAD.U32 R5, RZ, RZ, UR5 ;  /* 0x00000005ff057e24 */ /* 0x000fc4000f8e00ff */
[----:B--2---:R4:W-:Y:S04]  /*05c0*/  STL.64 [R3+0x8], R12 ;  /* 0x0000080c03007387 */ /* 0x0049e80000100a00 */
[----:B---3--:R4:W-:Y:S02]  /*05d0*/  STL.128 [R3+0x10], R8 ;  /* 0x0000100803007387 */ /* 0x0089e40000100c00 */
[----:B------:R-:W-:-:S07]  /*05e0*/  LEPC R20, `(.L_x_1120) ;  /* 0x000000001014794e */ /* 0x000fce0000000000 */
[----:B----4-:R-:W-:Y:S05]  /*05f0*/  CALL.ABS.NOINC R14 ;  /* 0x000000000e007343 */ /* 0x010fea0003c00000 */
.L_x_1120:
[----:B------:R-:W0:Y:S02]  /*0600*/  LDC.64 R4, c[0x0][0x3b0] ;  /* 0x0000ec00ff047b82 */ /* 0x000e240000000a00 */
[----:B0-----:R-:W2:Y:S02]  /*0610*/  LDG.E.64 R6, desc[UR36][R4.64] ;  /* 0x0000002404067981 */ /* 0x001ea4000c1e1b00 */
[----:B--2---:R-:W-:-:S14]  /*0620*/  DSETP.NEU.AND P0, PT, R6, RZ, PT ;  /* 0x000000ff0600722a */ /* 0x004fdc0003f0d000 */
[----:B------:R-:W-:Y:S05]  /*0630*/  @P0 BRA `(.L_x_1121) ;  /* 0x0000000000180947 */ /* 0x000fea0003800000 */
[----:B------:R-:W2:Y:S02]  /*0640*/  LDG.E.64 R6, desc[UR36][R4.64+0x8] ;  /* 0x0000082404067981 */ /* 0x000ea4000c1e1b00 */
[----:B--2---:R-:W-:-:S14]  /*0650*/  DSETP.NEU.AND P0, PT, R6, RZ, PT ;  /* 0x000000ff0600722a */ /* 0x004fdc0003f0d000 */
[----:B------:R-:W-:Y:S05]  /*0660*/  @P0 BRA `(.L_x_1121) ;  /* 0x00000000000c0947 */ /* 0x000fea0003800000 */
[----:B------:R-:W2:Y:S02]  /*0670*/  LDG.E.64 R4, desc[UR36][R4.64+0x10] ;  /* 0x0000102404047981 */ /* 0x000ea4000c1e1b00 */
[----:B--2---:R-:W-:-:S14]  /*0680*/  DSETP.NEU.AND P0, PT, R4, RZ, PT ;  /* 0x000000ff0400722a */ /* 0x004fdc0003f0d000 */
[----:B------:R-:W-:Y:S05]  /*0690*/  @!P0 BRA `(.L_x_1122) ;  /* 0x0000000400508947 */ /* 0x000fea0003800000 */
.L_x_1121:
[----:B------:R-:W0:Y:S08]  /*06a0*/  LDC.64 R6, c[0x0][0x390] ;  /* 0x0000e400ff067b82 */ /* 0x000e300000000a00 */
[----:B------:R-:W1:Y:S01]  /*06b0*/  LDC.64 R4, c[0x0][0x3a0] ;  /* 0x0000e800ff047b82 */ /* 0x000e620000000a00 */
[----:B0-----:R-:W2:Y:S01]  /*06c0*/  LDG.E R6, desc[UR36][R6.64] ;  /* 0x0000002406067981 */ /* 0x001ea2000c1e1900 */
[----:B------:R-:W-:Y:S01]  /*06d0*/  MOV R3, RZ ;  /* 0x000000ff00037202 */ /* 0x000fe20000000f00 */
[----:B-1----:R-:W-:Y:S01]  /*06e0*/  IMAD.WIDE R4, R22, 0x4, R4 ;  /* 0x0000000416047825 */ /* 0x002fe200078e0204 */
[----:B--2---:R-:W-:-:S13]  /*06f0*/  ISETP.GE.AND P0, PT, R6, 0x1, PT ;  /* 0x000000010600780c */ /* 0x004fda0003f06270 */
[----:B------:R-:W-:Y:S05]  /*0700*/  @!P0 BRA `(.L_x_1123) ;  /* 0x0000000400188947 */ /* 0x000fea0003800000 */
[----:B------:R-:W2:Y:S01]  /*0710*/  LDG.E R7, desc[UR36][R4.64+-0x4] ;  /* 0xfffffc2404077981 */ /* 0x000ea2000c1e1900 */
[----:B------:R-:W-:Y:S01]  /*0720*/  BSSY.RECONVERGENT B0, `(.L_x_1123) ;  /* 0x0000044000007945 */ /* 0x000fe20003800200 */
[----:B------:R-:W-:Y:S01]  /*0730*/  IMAD.MOV.U32 R15, RZ, RZ, R6 ;  /* 0x000000ffff0f7224 */ /* 0x000fe200078e0006 */
[----:B------:R-:W-:Y:S01]  /*0740*/  MOV R3, RZ ;  /* 0x000000ff00037202 */ /* 0x000fe20000000f00 */
[----:B------:R-:W-:Y:S01]  /*0750*/  IMAD.MOV.U32 R20, RZ, RZ, RZ ;  /* 0x000000ffff147224 */ /* 0x000fe200078e00ff */
[----:B--2---:R-:W-:-:S07]  /*0760*/  IADD3 R0, PT, PT, R16, -R7, RZ ;  /* 0x8000000710007210 */ /* 0x004fce0007ffe0ff */
.L_x_1132:
[----:B------:R-:W2:Y:S01]  /*0770*/  LDG.E R12, desc[UR36][R4.64+-0x4] ;  /* 0xfffffc24040c7981 */ /* 0x000ea2000c1e1900 */
[----:B------:R-:W-:Y:S01]  /*0780*/  BSSY.RECONVERGENT B1, `(.L_x_1124) ;  /* 0x0000023000017945 */ /* 0x000fe20003800200 */
[----:B--2---:R-:W-:-:S13]  /*0790*/  ISETP.GE.AND P0, PT, R12, 0x1, PT ;  /* 0x000000010c00780c */ /* 0x004fda0003f06270 */
[----:B------:R-:W-:Y:S05]  /*07a0*/  @!P0 BRA `(.L_x_1125) ;  /* 0x0000000000808947 */ /* 0x000fea0003800000 */
[----:B------:R-:W0:Y:S01]  /*07b0*/  LDC.64 R10, c[0x0][0x388] ;  /* 0x0000e200ff0a7b82 */ /* 0x000e220000000a00 */
[----:B------:R-:W-:Y:S01]  /*07c0*/  HFMA2 R22, -RZ, RZ, 0, 0 ;  /* 0x00000000ff167431 */ /* 0x000fe200000001ff */
[----:B------:R-:W-:Y:S01]  /*07d0*/  BSSY.RECONVERGENT B2, `(.L_x_1126) ;  /* 0x000001b000027945 */ /* 0x000fe20003800200 */
[----:B------:R-:W-:Y:S02]  /*07e0*/  IMAD.MOV.U32 R25, RZ, RZ, R12 ;  /* 0x000000ffff197224 */ /* 0x000fe400078e000c */
[----:B------:R-:W-:-:S03]  /*07f0*/  IMAD.MOV.U32 R21, RZ, RZ, R0 ;  /* 0x000000ffff157224 */ /* 0x000fc600078e0000 */
[----:B------:R-:W1:Y:S08]  /*0800*/  LDC.64 R8, c[0x0][0x398] ;  /* 0x0000e600ff087b82 */ /* 0x000e700000000a00 */
[----:B------:R-:W2:Y:S02]  /*0810*/  LDC.64 R6, c[0x0][0x380] ;  /* 0x0000e000ff067b82 */ /* 0x000ea40000000a00 */
.L_x_1129:
[----:B-1----:R-:W-:Y:S01]  /*0820*/  IMAD.WIDE R12, R21, 0x4, R8 ;  /* 0x00000004150c7825 */ /* 0x002fe200078e0208 */
[----:B0-----:R-:W3:Y:S05]  /*0830*/  LDG.E R23, desc[UR36][R10.64] ;  /* 0x000000240a177981 */ /* 0x001eea000c1e1900 */
[----:B------:R-:W3:Y:S02]  /*0840*/  LDG.E R12, desc[UR36][R12.64] ;  /* 0x000000240c0c7981 */ /* 0x000ee4000c1e1900 */
[----:B---3--:R-:W-:-:S04]  /*0850*/  IMAD R15, R12, R23, R20 ;  /* 0x000000170c0f7224 */ /* 0x008fc800078e0214 */
[----:B--2---:R-:W-:-:S06]  /*0860*/  IMAD.WIDE R14, R15, 0x4, R6 ;  /* 0x000000040f0e7825 */ /* 0x004fcc00078e0206 */
[----:B------:R-:W2:Y:S01]  /*0870*/  LDG.E R14, desc[UR36][R14.64] ;  /* 0x000000240e0e7981 */ /* 0x000ea2000c1e1900 */
[----:B------:R-:W-:Y:S01]  /*0880*/  BSSY.RECONVERGENT B3, `(.L_x_1127) ;  /* 0x000000c000037945 */ /* 0x000fe20003800200 */
[----:B------:R-:W-:Y:S02]  /*0890*/  IADD3 R22, PT, PT, R22, 0x1, RZ ;  /* 0x0000000116167810 */ /* 0x000fe40007ffe0ff */
[----:B--2---:R-:W-:-:S13]  /*08a0*/  ISETP.NE.AND P0, PT, R14, 0x1, PT ;  /* 0x000000010e00780c */ /* 0x004fda0003f05270 */
[----:B------:R-:W-:Y:S05]  /*08b0*/  @P0 BRA `(.L_x_1128) ;  /* 0x0000000000200947 */ /* 0x000fea0003800000 */
[----:B------:R-:W0:Y:S02]  /*08c0*/  LDC.64 R12, c[0x0][0x390] ;  /* 0x0000e400ff0c7b82 */ /* 0x000e240000000a00 */
[----:B0-----:R-:W2:Y:S02]  /*08d0*/  LDG.E R12, desc[UR36][R12.64] ;  /* 0x000000240c0c7981 */ /* 0x001ea4000c1e1900 */
[----:B--2---:R-:W-:-:S04]  /*08e0*/  IMAD R15, R23, R12, R20 ;  /* 0x0000000c170f7224 */ /* 0x004fc800078e0214 */
[----:B------:R-:W-:-:S05]  /*08f0*/  IMAD.WIDE R14, R15, 0x4, R6 ;  /* 0x000000040f0e7825 */ /* 0x000fca00078e0206 */
[----:B------:R-:W2:Y:S02]  /*0900*/  LDG.E R23, desc[UR36][R14.64] ;  /* 0x000000240e177981 */ /* 0x000ea4000c1e1900 */
[----:B--2---:R-:W-:-:S05]  /*0910*/  VIADD R23, R23, 0xffffffff ;  /* 0xffffffff17177836 */ /* 0x004fca0000000000 */
[----:B------:R0:W-:Y:S04]  /*0920*/  STG.E desc[UR36][R14.64], R23 ;  /* 0x000000170e007986 */ /* 0x0001e8000c101924 */
[----:B------:R0:W5:Y:S02]  /*0930*/  LDG.E R25, desc[UR36][R4.64+-0x4] ;  /* 0xfffffc2404197981 */ /* 0x000164000c1e1900 */
.L_x_1128:
[----:B------:R-:W-:Y:S05]  /*0940*/  BSYNC.RECONVERGENT B3 ;  /* 0x0000000000037941 */ /* 0x000fea0003800200 */
.L_x_1127:
[----:B-----5:R-:W-:Y:S02]  /*0950*/  ISETP.GE.AND P0, PT, R22, R25, PT ;  /* 0x000000191600720c */ /* 0x020fe40003f06270 */
[----:B------:R-:W-:-:S11]  /*0960*/  IADD3 R21, PT, PT, R21, 0x1, RZ ;  /* 0x0000000115157810 */ /* 0x000fd60007ffe0ff */
[----:B------:R-:W-:Y:S05]  /*0970*/  @!P0 BRA `(.L_x_1129) ;  /* 0xfffffffc00a88947 */ /* 0x000fea000383ffff */
[----:B------:R-:W-:Y:S05]  /*0980*/  BSYNC.RECONVERGENT B2 ;  /* 0x0000000000027941 */ /* 0x000fea0003800200 */
.L_x_1126:
[----:B------:R-:W0:Y:S02]  /*0990*/  LDC.64 R6, c[0x0][0x390] ;  /* 0x0000e400ff067b82 */ /* 0x000e240000000a00 */
[----:B0-----:R0:W5:Y:S02]  /*09a0*/  LDG.E R15, desc[UR36][R6.64] ;  /* 0x00000024060f7981 */ /* 0x001164000c1e1900 */
.L_x_1125:
[----:B------:R-:W-:Y:S05]  /*09b0*/  BSYNC.RECONVERGENT B1 ;  /* 0x0000000000017941 */ /* 0x000fea0003800200 */
.L_x_1124:
[----:B------:R-:W1:Y:S08]  /*09c0*/  LDC.64 R8, c[0x0][0x388] ;  /* 0x0000e200ff087b82 */ /* 0x000e700000000a00 */
[----:B0-----:R-:W0:Y:S01]  /*09d0*/  LDC.64 R6, c[0x0][0x380] ;  /* 0x0000e000ff067b82 */ /* 0x001e220000000a00 */
[----:B-1----:R-:W2:Y:S02]  /*09e0*/  LDG.E R8, desc[UR36][R8.64] ;  /* 0x0000002408087981 */ /* 0x002ea4000c1e1900 */
[----:B--2--5:R-:W-:-:S04]  /*09f0*/  IMAD R11, R15, R8, R20 ;  /* 0x000000080f0b7224 */ /* 0x024fc800078e0214 */
[----:B0-----:R-:W-:-:S05]  /*0a00*/  IMAD.WIDE R6, R11, 0x4, R6 ;  /* 0x000000040b067825 */ /* 0x001fca00078e0206 */
[----:B------:R-:W2:Y:S01]  /*0a10*/  LDG.E R10, desc[UR36][R6.64] ;  /* 0x00000024060a7981 */ /* 0x000ea2000c1e1900 */
[----:B------:R-:W-:Y:S01]  /*0a20*/  BSSY.RECONVERGENT B1, `(.L_x_1130) ;  /* 0x0000010000017945 */ /* 0x000fe20003800200 */
[----:B--2---:R-:W-:-:S13]  /*0a30*/  ISETP.NE.AND P0, PT, R10, RZ, PT ;  /* 0x000000ff0a00720c */ /* 0x004fda0003f05270 */
[----:B------:R-:W-:Y:S05]  /*0a40*/  @P0 BRA `(.L_x_1131) ;  /* 0x0000000000340947 */ /* 0x000fea0003800000 */
[----:B------:R-:W0:Y:S01]  /*0a50*/  LDC.64 R12, c[0x0][0x398] ;  /* 0x0000e600ff0c7b82 */ /* 0x000e220000000a00 */
[----:B------:R-:W-:Y:S01]  /*0a60*/  IMAD.MOV.U32 R21, RZ, RZ, -0x1 ;  /* 0xffffffffff157424 */ /* 0x000fe200078e00ff */
[----:B------:R-:W-:-:S04]  /*0a70*/  IADD3 R23, PT, PT, R17, 0x1, RZ ;  /* 0x0000000111177810 */ /* 0x000fc80007ffe0ff */
[----:B------:R1:W-:Y:S02]  /*0a80*/  STG.E desc[UR36][R6.64], R21 ;  /* 0x0000001506007986 */ /* 0x0003e4000c101924 */
[----:B------:R-:W2:Y:S08]  /*0a90*/  LDC.64 R10, c[0x0][0x3a8] ;  /* 0x0000ea00ff0a7b82 */ /* 0x000eb00000000a00 */
[----:B------:R-:W3:Y:S01]  /*0aa0*/  LDC.64 R8, c[0x0][0x390] ;  /* 0x0000e400ff087b82 */ /* 0x000ee20000000a00 */
[----:B0-----:R-:W-:-:S05]  /*0ab0*/  IMAD.WIDE R12, R16, 0x4, R12 ;  /* 0x00000004100c7825 */ /* 0x001fca00078e020c */
[----:B------:R1:W-:Y:S01]  /*0ac0*/  STG.E desc[UR36][R12.64], R20 ;  /* 0x000000140c007986 */ /* 0x0003e2000c101924 */
[----:B--2---:R-:W-:-:S05]  /*0ad0*/  IMAD.WIDE.U32 R10, R20, 0x4, R10 ;  /* 0x00000004140a7825 */ /* 0x004fca00078e000a */
[----:B------:R1:W-:Y:S04]  /*0ae0*/  STG.E desc[UR36][R10.64], R23 ;  /* 0x000000170a007986 */ /* 0x0003e8000c101924 */
[----:B---3--:R1:W5:Y:S01]  /*0af0*/  LDG.E R15, desc[UR36][R8.64] ;  /* 0x00000024080f7981 */ /* 0x008362000c1e1900 */
[----:B------:R-:W-:Y:S01]  /*0b00*/  VIADD R3, R3, 0x1 ;  /* 0x0000000103037836 */ /* 0x000fe20000000000 */
[----:B------:R-:W-:-:S07]  /*0b10*/  IADD3 R16, PT, PT, R16, 0x1, RZ ;  /* 0x0000000110107810 */ /* 0x000fce0007ffe0ff */
.L_x_1131:
[----:B------:R-:W-:Y:S05]  /*0b20*/  BSYNC.RECONVERGENT B1 ;  /* 0x0000000000017941 */ /* 0x000fea0003800200 */
.L_x_1130:
[----:B-1----:R-:W-:-:S05]  /*0b30*/  VIADD R20, R20, 0x1 ;  /* 0x0000000114147836 */ /* 0x002fca0000000000 */
[----:B-----5:R-:W-:-:S13]  /*0b40*/  ISETP.GE.AND P0, PT, R20, R15, PT ;  /* 0x0000000f1400720c */ /* 0x020fda0003f06270 */
[----:B------:R-:W-:Y:S05]  /*0b50*/  @!P0 BRA `(.L_x_1132) ;  /* 0xfffffffc00048947 */ /* 0x000fea000383ffff */
[----:B------:R-:W-:Y:S05]  /*0b60*/  BSYNC.RECONVERGENT B0 ;  /* 0x0000000000007941 */ /* 0x000fea0003800200 */
.L_x_1123:
[----:B------:R-:W0:Y:S01]  /*0b70*/  LDC.64 R6, c[0x0][0x390] ;  /* 0x0000e400ff067b82 */ /* 0x000e220000000a00 */
[----:B------:R1:W-:Y:S04]  /*0b80*/  STG.E desc[UR36][R4.64], R3 ;  /* 0x0000000304007986 */ /* 0x0003e8000c101924 */
[----:B0-----:R-:W2:Y:S01]  /*0b90*/  LDG.E R7, desc[UR36][R6.64] ;  /* 0x0000002406077981 */ /* 0x001ea2000c1e1900 */
[----:B------:R-:W-:Y:S02]  /*0ba0*/  IADD3 R17, PT, PT, R17, 0x1, RZ ;  /* 0x0000000111117810 */ /* 0x000fe40007ffe0ff */
[----:B--2---:R-:W-:-:S13]  /*0bb0*/  ISETP.GE.AND P0, PT, R16, R7, PT ;  /* 0x000000071000720c */ /* 0x004fda0003f06270 */
[----:B-1----:R-:W-:Y:S05]  /*0bc0*/  @!P0 BRA `(.L_x_1133) ;  /* 0xfffffff8003c8947 */ /* 0x002fea000383ffff */
[----:B------:R-:W-:-:S07]  /*0bd0*/  VIADD R22, R19, 0x2 ;  /* 0x0000000213167836 */ /* 0x000fce0000000000 */
.L_x_1122:
[----:B------:R-:W-:Y:S05]  /*0be0*/  BSYNC.RECONVERGENT B6 ;  /* 0x0000000000067941 */ /* 0x000fea0003800200 */
.L_x_1119:
[----:B------:R-:W-:-:S07]  /*0bf0*/  HFMA2 R23, -RZ, RZ, 0, 0 ;  /* 0x00000000ff177431 */ /* 0x000fce00000001ff */
.L_x_1118:
[----:B------:R-:W0:Y:S01]  /*0c00*/  LDCU.64 UR4, c[0x0][0x3a0] ;  /* 0x00007400ff0477ac */ /* 0x000e220008000a00 */
[----:B------:R-:W1:Y:S01]  /*0c10*/  LDC.64 R14, c[0x0][0x3b0] ;  /* 0x0000ec00ff0e7b82 */ /* 0x000e620000000a00 */
[----:B------:R-:W-:Y:S01]  /*0c20*/  IMAD.MOV.U32 R7, RZ, RZ, -0x1 ;  /* 0xffffffffff077424 */ /* 0x000fe200078e00ff */
[----:B0-----:R-:W-:-:S04]  /*0c30*/  LEA R4, P0, R22, UR4, 0x2 ;  /* 0x0000000416047c11 */ /* 0x001fc8000f8010ff */
[----:B------:R-:W-:-:S05]  /*0c40*/  LEA.HI.X R5, R22, UR5, R23, 0x2, P0 ;  /* 0x0000000516057c11 */ /* 0x000fca00080f1417 */
[----:B------:R0:W-:Y:S04]  /*0c50*/  STG.E desc[UR36][R4.64], R7 ;  /* 0x0000000704007986 */ /* 0x0001e8000c101924 */
[----:B-1----:R-:W2:Y:S04]  /*0c60*/  LDG.E.64 R8, desc[UR36][R14.64] ;  /* 0x000000240e087981 */ /* 0x002ea8000c1e1b00 */
[----:B------:R-:W2:Y:S04]  /*0c70*/  LDG.E.64 R10, desc[UR36][R14.64+0x8] ;  /* 0x000008240e0a7981 */ /* 0x000ea8000c1e1b00 */
[----:B------:R-:W3:Y:S01]  /*0c80*/  LDG.E.64 R12, desc[UR36][R14.64+0x10] ;  /* 0x000010240e0c7981 */ /* 0x000ee2000c1e1b00 */
[----:B------:R-:W1:Y:S01]  /*0c90*/  LDCU UR4, c[0x0][0x2f8] ;  /* 0x00005f00ff0477ac */ /* 0x000e620008000800 */
[----:B------:R-:W-:Y:S01]  /*0ca0*/  MOV R0, 0x1e8 ;  /* 0x000001e800007802 */ /* 0x000fe20000000f00 */
[----:B------:R-:W-:Y:S01]  /*0cb0*/  IMAD.MOV.U32 R6, RZ, RZ, R2 ;  /* 0x000000ffff067224 */ /* 0x000fe200078e0002 */
[----:B0-----:R-:W-:-:S02]  /*0cc0*/  MOV R7, R18 ;  /* 0x0000001200077202 */ /* 0x001fc40000000f00 */
[----:B------:R0:W4:Y:S01]  /*0cd0*/  LDC.64 R16, c[0x4][R0] ;  /* 0x0100000000107b82 */ /* 0x0001220000000a00 */
[----:B-1----:R-:W-:Y:S01]  /*0ce0*/  IADD3 R3, PT, PT, R2, -UR4, RZ ;  /* 0x8000000402037c10 */ /* 0x002fe2000fffe0ff */
[----:B------:R-:W1:Y:S02]  /*0cf0*/  LDCU.64 UR4, c[0x4][0x178] ;  /* 0x01002f00ff0477ac */ /* 0x000e640008000a00 */
[----:B-1----:R-:W-:Y:S01]  /*0d00*/  IMAD.U32 R4, RZ, RZ, UR4 ;  /* 0x00000004ff047e24 */ /* 0x002fe2000f8e00ff */
[----:B------:R-:W-:Y:S01]  /*0d10*/  MOV R5, UR5 ;  /* 0x0000000500057c02 */ /* 0x000fe20008000f00 */
[----:B--2---:R0:W-:Y:S04]  /*0d20*/  STL.128 [R3], R8 ;  /* 0x0000000803007387 */ /* 0x0041e80000100c00 */
[----:B---34-:R0:W-:Y:S02]  /*0d30*/  STL.64 [R3+0x10], R12 ;  /* 0x0000100c03007387 */ /* 0x0181e40000100a00 */
[----:B------:R-:W-:-:S07]  /*0d40*/  LEPC R20, `(.L_x_1134) ;  /* 0x000000001014794e */ /* 0x000fce0000000000 */
[----:B0-----:R-:W-:Y:S05]  /*0d50*/  CALL.ABS.NOINC R16 ;  /* 0x0000000010007343 */ /* 0x001fea0003c00000 */
.L_x_1134:
[----:B------:R-:W-:Y:S05]  /*0d60*/  EXIT ;  /* 0x000000000000794d */ /* 0x000fea0003800000 */
.L_x_1135:
        /* <DEDUP_REMOVED lines=9> */
.L_x_1897:


//--------------------- .text.fast_nondominated_sort3 --------------------------
	.section	.text.fast_nondominated_sort3,"ax",@progbits
	.align	128
        .global         fast_nondominated_sort3
        .type           fast_nondominated_sort3,@function
        .size           fast_nondominated_sort3,(.L_x_1898 - fast_nondominated_sort3)
        .other          fast_nondominated_sort3,@"STO_CUDA_ENTRY STV_DEFAULT"
fast_nondominated_sort3:
.text.fast_nondominated_sort3:
[----:B------:R-:W-:Y:S08]  /*0000*/  LDC R1, c[0x0][0x37c] ;  /* 0x0000df00ff017b82 */ /* 0x000ff00000000800 */
[----:B------:R-:W0:Y:S01]  /*0010*/  LDC.64 R2, c[0x0][0x390] ;  /* 0x0000e400ff027b82 */ /* 0x000e220000000a00 */
[----:B------:R-:W0:Y:S02]  /*0020*/  LDCU.64 UR6, c[0x0][0x358] ;  /* 0x00006b00ff0677ac */ /* 0x000e240008000a00 */
[----:B0-----:R-:W2:Y:S01]  /*0030*/  LDG.E R10, desc[UR6][R2.64] ;  /* 0x00000006020a7981 */ /* 0x001ea2000c1e1900 */
[----:B------:R-:W-:Y:S01]  /*0040*/  HFMA2 R0, -RZ, RZ, 0, 0 ;  /* 0x00000000ff007431 */ /* 0x000fe200000001ff */
[----:B------:R-:W-:-:S02]  /*0050*/  MOV R19, RZ ;  /* 0x000000ff00137202 */ /* 0x000fc40000000f00 */
[----:B--2---:R-:W-:-:S13]  /*0060*/  ISETP.GE.AND P0, PT, R10, 0x1, PT ;  /* 0x000000010a00780c */ /* 0x004fda0003f06270 */
[----:B------:R-:W-:Y:S05]  /*0070*/  @!P0 BRA `(.L_x_1136) ;  /* 0x00000000006c8947 */ /* 0x000fea0003800000 */
[----:B------:R-:W0:Y:S01]  /*0080*/  LDC.64 R2, c[0x0][0x388] ;  /* 0x0000e200ff027b82 */ /* 0x000e220000000a00 */
[----:B------:R-:W-:Y:S01]  /*0090*/  IMAD.MOV.U32 R16, RZ, RZ, R10 ;  /* 0x000000ffff107224 */ /* 0x000fe200078e000a */
[----:B------:R-:W-:Y:S01]  /*00a0*/  MOV R19, RZ ;  /* 0x000000ff00137202 */ /* 0x000fe20000000f00 */
[----:B------:R-:W-:Y:S01]  /*00b0*/  IMAD.MOV.U32 R0, RZ, RZ, RZ ;  /* 0x000000ffff007224 */ /* 0x000fe200078e00ff */
[----:B------:R-:W-:-:S04]  /*00c0*/  MOV R21, RZ ;  /* 0x000000ff00157202 */ /* 0x000fc80000000f00 */
[----:B------:R-:W1:Y:S08]  /*00d0*/  LDC.64 R4, c[0x0][0x398] ;  /* 0x0000e600ff047b82 */ /* 0x000e700000000a00 */
[----:B------:R-:W2:Y:S08]  /*00e0*/  LDC.64 R6, c[0x0][0x380] ;  /* 0x0000e000ff067b82 */ /* 0x000eb00000000a00 */
[----:B------:R-:W3:Y:S02]  /*00f0*/  LDC.64 R8, c[0x0][0x3a8] ;  /* 0x0000ea00ff087b82 */ /* 0x000ee40000000a00 */
.L_x_1138:
[----:B0-----:R-:W4:Y:S02]  /*0100*/  LDG.E R10, desc[UR6][R2.64] ;  /* 0x00000006020a7981 */ /* 0x001f24000c1e1900 */
[----:B----4-:R-:W-:-:S04]  /*0110*/  IMAD R15, R16, R10, R21 ;  /* 0x0000000a100f7224 */ /* 0x010fc800078e0215 */
[----:B--2---:R-:W-:-:S05]  /*0120*/  IMAD.WIDE R14, R15, 0x4, R6 ;  /* 0x000000040f0e7825 */ /* 0x004fca00078e0206 */
[----:B------:R-:W2:Y:S02]  /*0130*/  LDG.E R10, desc[UR6][R14.64] ;  /* 0x000000060e0a7981 */ /* 0x000ea4000c1e1900 */
[----:B--2---:R-:W-:-:S13]  /*0140*/  ISETP.NE.AND P0, PT, R10, RZ, PT ;  /* 0x000000ff0a00720c */ /* 0x004fda0003f05270 */
[----:B------:R-:W-:Y:S05]  /*0150*/  @P0 BRA `(.L_x_1137) ;  /* 0x0000000000280947 */ /* 0x000fea0003800000 */
[----:B------:R-:W0:Y:S01]  /*0160*/  LDC.64 R16, c[0x0][0x390] ;  /* 0x0000e400ff107b82 */ /* 0x000e220000000a00 */
[----:B------:R-:W-:Y:S02]  /*0170*/  IMAD.MOV.U32 R23, RZ, RZ, -0x1 ;  /* 0xffffffffff177424 */ /* 0x000fe400078e00ff */
[----:B-1----:R-:W-:-:S03]  /*0180*/  IMAD.WIDE R10, R0, 0x4, R4 ;  /* 0x00000004000a7825 */ /* 0x002fc600078e0204 */
[----:B------:R2:W-:Y:S01]  /*0190*/  STG.E desc[UR6][R14.64], R23 ;  /* 0x000000170e007986 */ /* 0x0005e2000c101906 */
[----:B---3--:R-:W-:-:S03]  /*01a0*/  IMAD.WIDE.U32 R12, R21, 0x4, R8 ;  /* 0x00000004150c7825 */ /* 0x008fc600078e0008 */
[----:B------:R2:W-:Y:S04]  /*01b0*/  STG.E desc[UR6][R10.64], R21 ;  /* 0x000000150a007986 */ /* 0x0005e8000c101906 */
[----:B------:R2:W-:Y:S04]  /*01c0*/  STG.E desc[UR6][R12.64], RZ ;  /* 0x000000ff0c007986 */ /* 0x0005e8000c101906 */
[----:B0-----:R2:W5:Y:S01]  /*01d0*/  LDG.E R16, desc[UR6][R16.64] ;  /* 0x0000000610107981 */ /* 0x001562000c1e1900 */
[----:B------:R-:W-:Y:S01]  /*01e0*/  IADD3 R19, PT, PT, R19, 0x1, RZ ;  /* 0x0000000113137810 */ /* 0x000fe20007ffe0ff */
[----:B------:R-:W-:-:S07]  /*01f0*/  VIADD R0, R0, 0x1 ;  /* 0x0000000100007836 */ /* 0x000fce0000000000 */
.L_x_1137:
[----:B--2---:R-:W-:-:S04]  /*0200*/  IADD3 R21, PT, PT, R21, 0x1, RZ ;  /* 0x0000000115157810 */ /* 0x004fc80007ffe0ff */
[----:B-----5:R-:W-:-:S13]  /*0210*/  ISETP.GE.AND P0, PT, R21, R16, PT ;  /* 0x000000101500720c */ /* 0x020fda0003f06270 */
[----:B------:R-:W-:Y:S05]  /*0220*/  @!P0 BRA `(.L_x_1138) ;  /* 0xfffffffc00b48947 */ /* 0x000fea000383ffff */
.L_x_1136:
[----:B------:R-:W0:Y:S08]  /*0230*/  LDC.64 R2, c[0x0][0x3a0] ;  /* 0x0000e800ff027b82 */ /* 0x000e300000000a00 */
[----:B------:R-:W2:Y:S01]  /*0240*/  LDC.64 R6, c[0x0][0x390] ;  /* 0x0000e400ff067b82 */ /* 0x000ea20000000a00 */
[----:B0-----:R0:W-:Y:S04]  /*0250*/  STG.E desc[UR6][R2.64], R19 ;  /* 0x0000001302007986 */ /* 0x0011e8000c101906 */
[----:B--2---:R-:W2:Y:S01]  /*0260*/  LDG.E R7, desc[UR6][R6.64] ;  /* 0x0000000606077981 */ /* 0x004ea2000c1e1900 */
[----:B-1----:R-:W-:Y:S01]  /*0270*/  IMAD.MOV.U32 R4, RZ, RZ, 0x1 ;  /* 0x00000001ff047424 */ /* 0x002fe200078e00ff */
[----:B------:R-:W-:-:S02]  /*0280*/  MOV R5, 0x0 ;  /* 0x0000000000057802 */ /* 0x000fc40000000f00 */
[----:B--2---:R-:W-:-:S13]  /*0290*/  ISETP.GE.AND P0, PT, R0, R7, PT ;  /* 0x000000070000720c */ /* 0x004fda0003f06270 */
[----:B0-----:R-:W-:Y:S05]  /*02a0*/  @P0 BRA `(.L_x_1139) ;  /* 0x0000000400240947 */ /* 0x001fea0003800000 */
[----:B------:R-:W-:Y:S02]  /*02b0*/  HFMA2 R10, -RZ, RZ, 0, 0 ;  /* 0x00000000ff0a7431 */ /* 0x000fe400000001ff */
[----:B------:R-:W-:-:S07]  /*02c0*/  IMAD.MOV.U32 R19, RZ, RZ, R7 ;  /* 0x000000ffff137224 */ /* 0x000fce00078e0007 */
.L_x_1146:
[----:B0-----:R-:W0:Y:S01]  /*02d0*/  LDC.64 R2, c[0x0][0x3a0] ;  /* 0x0000e800ff027b82 */ /* 0x001e220000000a00 */
[----:B------:R-:W-:Y:S01]  /*02e0*/  ISETP.GE.AND P0, PT, R19, 0x1, PT ;  /* 0x000000011300780c */ /* 0x000fe20003f06270 */
[----:B------:R-:W-:Y:S01]  /*02f0*/  IMAD.MOV.U32 R11, RZ, RZ, R10 ;  /* 0x000000ffff0b7224 */ /* 0x000fe200078e000a */
[----:B------:R-:W-:Y:S01]  /*0300*/  IADD3 R10, PT, PT, R10, 0x1, RZ ;  /* 0x000000010a0a7810 */ /* 0x000fe20007ffe0ff */
[----:B------:R-:W-:-:S04]  /*0310*/  IMAD.MOV.U32 R13, RZ, RZ, RZ ;  /* 0x000000ffff0d7224 */ /* 0x000fc800078e00ff */
[----:B0-----:R-:W-:-:S06]  /*0320*/  IMAD.WIDE R2, R10, 0x4, R2 ;  /* 0x000000040a027825 */ /* 0x001fcc00078e0202 */
[----:B------:R-:W-:Y:S05]  /*0330*/  @!P0 BRA `(.L_x_1140) ;  /* 0x0000000000e48947 */ /* 0x000fea0003800000 */
[----:B------:R-:W2:Y:S01]  /*0340*/  LDG.E R5, desc[UR6][R2.64+-0x4] ;  /* 0xfffffc0602057981 */ /* 0x000ea2000c1e1900 */
[----:B------:R-:W-:Y:S02]  /*0350*/  CS2R R12, SRZ ;  /* 0x00000000000c7805 */ /* 0x000fe4000001ff00 */
[----:B--2---:R-:W-:-:S07]  /*0360*/  IADD3 R14, PT, PT, R0, -R5, RZ ;  /* 0x80000005000e7210 */ /* 0x004fce0007ffe0ff */
.L_x_1145:
[----:B------:R-:W2:Y:S02]  /*0370*/  LDG.E R15, desc[UR6][R2.64+-0x4] ;  /* 0xfffffc06020f7981 */ /* 0x000ea4000c1e1900 */
[----:B--2---:R-:W-:-:S13]  /*0380*/  ISETP.GE.AND P0, PT, R15, 0x1, PT ;  /* 0x000000010f00780c */ /* 0x004fda0003f06270 */
[----:B0-----:R-:W-:Y:S05]  /*0390*/  @!P0 BRA `(.L_x_1141) ;  /* 0x0000000000708947 */ /* 0x001fea0003800000 */
[----:B------:R-:W0:Y:S01]  /*03a0*/  LDC.64 R4, c[0x0][0x388] ;  /* 0x0000e200ff047b82 */ /* 0x000e220000000a00 */
[----:B------:R-:W-:Y:S01]  /*03b0*/  IMAD.MOV.U32 R20, RZ, RZ, R15 ;  /* 0x000000ffff147224 */ /* 0x000fe200078e000f */
[----:B------:R-:W-:Y:S01]  /*03c0*/  MOV R15, R14 ;  /* 0x0000000e000f7202 */ /* 0x000fe20000000f00 */
[----:B------:R-:W-:-:S05]  /*03d0*/  UMOV UR4, URZ ;  /* 0x000000ff00047c82 */ /* 0x000fca0008000000 */
[----:B------:R-:W1:Y:S08]  /*03e0*/  LDC.64 R6, c[0x0][0x398] ;  /* 0x0000e600ff067b82 */ /* 0x000e700000000a00 */
[----:B---3--:R-:W2:Y:S02]  /*03f0*/  LDC.64 R8, c[0x0][0x380] ;  /* 0x0000e000ff087b82 */ /* 0x008ea40000000a00 */
.L_x_1143:
[----:B01----:R-:W-:Y:S01]  /*0400*/  IMAD.WIDE R16, R15, 0x4, R6 ;  /* 0x000000040f107825 */ /* 0x003fe200078e0206 */
[----:B0-----:R-:W3:Y:S05]  /*0410*/  LDG.E R21, desc[UR6][R4.64] ;  /* 0x0000000604157981 */ /* 0x001eea000c1e1900 */
[----:B------:R-:W3:Y:S02]  /*0420*/  LDG.E R17, desc[UR6][R16.64] ;  /* 0x0000000610117981 */ /* 0x000ee4000c1e1900 */
[----:B---3--:R-:W-:-:S04]  /*0430*/  IMAD R19, R17, R21, R12 ;  /* 0x0000001511137224 */ /* 0x008fc800078e020c */
[----:B--2---:R-:W-:-:S06]  /*0440*/  IMAD.WIDE R18, R19, 0x4, R8 ;  /* 0x0000000413127825 */ /* 0x004fcc00078e0208 */
[----:B------:R-:W2:Y:S01]  /*0450*/  LDG.E R18, desc[UR6][R18.64] ;  /* 0x0000000612127981 */ /* 0x000ea2000c1e1900 */
[----:B------:R-:W-:Y:S01]  /*0460*/  UIADD3 UR4, UPT, UPT, UR4, 0x1, URZ ;  /* 0x0000000104047890 */ /* 0x000fe2000fffe0ff */
        /* <DEDUP_REMOVED lines=10> */
.L_x_1142:
[----:B-----5:R-:W-:Y:S02]  /*0510*/  ISETP.LE.AND P0, PT, R20, UR4, PT ;  /* 0x0000000414007c0c */ /* 0x020fe4000bf03270 */
[----:B------:R-:W-:-:S11]  /*0520*/  IADD3 R15, PT, PT, R15, 0x1, RZ ;  /* 0x000000010f0f7810 */ /* 0x000fd60007ffe0ff */
[----:B------:R-:W-:Y:S05]  /*0530*/  @!P0 BRA `(.L_x_1143) ;  /* 0xfffffffc00b08947 */ /* 0x000fea000383ffff */
[----:B------:R-:W1:Y:S02]  /*0540*/  LDC.64 R4, c[0x0][0x390] ;  /* 0x0000e400ff047b82 */ /* 0x000e640000000a00 */
[----:B-1----:R1:W5:Y:S02]  /*0550*/  LDG.E R19, desc[UR6][R4.64] ;  /* 0x0000000604137981 */ /* 0x002364000c1e1900 */
.L_x_1141:
[----:B------:R-:W2:Y:S08]  /*0560*/  LDC.64 R6, c[0x0][0x388] ;  /* 0x0000e200ff067b82 */ /* 0x000eb00000000a00 */
[----:B-1----:R-:W1:Y:S01]  /*0570*/  LDC.64 R4, c[0x0][0x380] ;  /* 0x0000e000ff047b82 */ /* 0x002e620000000a00 */
[----:B--2---:R-:W3:Y:S02]  /*0580*/  LDG.E R6, desc[UR6][R6.64] ;  /* 0x0000000606067981 */ /* 0x004ee4000c1e1900 */
[----:B---3-5:R-:W-:-:S04]  /*0590*/  IMAD R9, R19, R6, R12 ;  /* 0x0000000613097224 */ /* 0x028fc800078e020c */
[----:B-1----:R-:W-:-:S05]  /*05a0*/  IMAD.WIDE R4, R9, 0x4, R4 ;  /* 0x0000000409047825 */ /* 0x002fca00078e0204 */
[----:B------:R-:W2:Y:S02]  /*05b0*/  LDG.E R8, desc[UR6][R4.64] ;  /* 0x0000000604087981 */ /* 0x000ea4000c1e1900 */
[----:B--2---:R-:W-:-:S13]  /*05c0*/  ISETP.NE.AND P0, PT, R8, RZ, PT ;  /* 0x000000ff0800720c */ /* 0x004fda0003f05270 */
[----:B------:R-:W-:Y:S05]  /*05d0*/  @P0 BRA `(.L_x_1144) ;  /* 0x0000000000300947 */ /* 0x000fea0003800000 */
[----:B------:R-:W1:Y:S01]  /*05e0*/  LDC.64 R6, c[0x0][0x398] ;  /* 0x0000e600ff067b82 */ /* 0x000e620000000a00 */
[----:B------:R-:W-:-:S05]  /*05f0*/  IMAD.MOV.U32 R15, RZ, RZ, -0x1 ;  /* 0xffffffffff0f7424 */ /* 0x000fca00078e00ff */
[----:B------:R2:W-:Y:S02]  /*0600*/  STG.E desc[UR6][R4.64], R15 ;  /* 0x0000000f04007986 */ /* 0x0005e4000c101906 */
[----:B0-----:R-:W0:Y:S08]  /*0610*/  LDC.64 R16, c[0x0][0x3a8] ;  /* 0x0000ea00ff107b82 */ /* 0x001e300000000a00 */
[----:B------:R-:W3:Y:S01]  /*0620*/  LDC.64 R18, c[0x0][0x390] ;  /* 0x0000e400ff127b82 */ /* 0x000ee20000000a00 */
[----:B-1----:R-:W-:-:S05]  /*0630*/  IMAD.WIDE R8, R0, 0x4, R6 ;  /* 0x0000000400087825 */ /* 0x002fca00078e0206 */
[----:B------:R2:W-:Y:S01]  /*0640*/  STG.E desc[UR6][R8.64], R12 ;  /* 0x0000000c08007986 */ /* 0x0005e2000c101906 */
[----:B0-----:R-:W-:-:S05]  /*0650*/  IMAD.WIDE.U32 R6, R12, 0x4, R16 ;  /* 0x000000040c067825 */ /* 0x001fca00078e0010 */
[----:B------:R2:W-:Y:S04]  /*0660*/  STG.E desc[UR6][R6.64], R10 ;  /* 0x0000000a06007986 */ /* 0x0005e8000c101906 */
[----:B---3--:R2:W5:Y:S01]  /*0670*/  LDG.E R19, desc[UR6][R18.64] ;  /* 0x0000000612137981 */ /* 0x008562000c1e1900 */
[----:B------:R-:W-:Y:S01]  /*0680*/  IADD3 R13, PT, PT, R13, 0x1, RZ ;  /* 0x000000010d0d7810 */ /* 0x000fe20007ffe0ff */
[----:B------:R-:W-:-:S07]  /*0690*/  VIADD R0, R0, 0x1 ;  /* 0x0000000100007836 */ /* 0x000fce0000000000 */
.L_x_1144:
[----:B--2---:R-:W-:-:S04]  /*06a0*/  IADD3 R12, PT, PT, R12, 0x1, RZ ;  /* 0x000000010c0c7810 */ /* 0x004fc80007ffe0ff */
[----:B-----5:R-:W-:-:S13]  /*06b0*/  ISETP.GE.AND P0, PT, R12, R19, PT ;  /* 0x000000130c00720c */ /* 0x020fda0003f06270 */
[----:B------:R-:W-:Y:S05]  /*06c0*/  @!P0 BRA `(.L_x_1145) ;  /* 0xfffffffc00288947 */ /* 0x000fea000383ffff */
.L_x_1140:
[----:B------:R-:W1:Y:S01]  /*06d0*/  LDC.64 R4, c[0x0][0x390] ;  /* 0x0000e400ff047b82 */ /* 0x000e620000000a00 */
[----:B------:R2:W-:Y:S04]  /*06e0*/  STG.E desc[UR6][R2.64], R13 ;  /* 0x0000000d02007986 */ /* 0x0005e8000c101906 */
[----:B-1----:R-:W4:Y:S02]  /*06f0*/  LDG.E R19, desc[UR6][R4.64] ;  /* 0x0000000604137981 */ /* 0x002f24000c1e1900 */
[----:B----4-:R-:W-:-:S13]  /*0700*/  ISETP.GE.AND P0, PT, R0, R19, PT ;  /* 0x000000130000720c */ /* 0x010fda0003f06270 */
[----:B--2---:R-:W-:Y:S05]  /*0710*/  @!P0 BRA `(.L_x_1146) ;  /* 0xfffffff800ec8947 */ /* 0x004fea000383ffff */
[----:B------:R-:W-:Y:S02]  /*0720*/  HFMA2 R5, -RZ, RZ, 0, 0 ;  /* 0x00000000ff057431 */ /* 0x000fe400000001ff */
[----:B------:R-:W-:-:S07]  /*0730*/  VIADD R4, R11, 0x2 ;  /* 0x000000020b047836 */ /* 0x000fce0000000000 */
.L_x_1139:
[----:B0-----:R-:W0:Y:S02]  /*0740*/  LDC.64 R2, c[0x0][0x3a0] ;  /* 0x0000e800ff027b82 */ /* 0x001e240000000a00 */
[----:B0-----:R-:W-:-:S04]  /*0750*/  LEA R2, P0, R4, R2, 0x2 ;  /* 0x0000000204027211 */ /* 0x001fc800078010ff */
[----:B------:R-:W-:Y:S01]  /*0760*/  LEA.HI.X R3, R4, R3, R5, 0x2, P0 ;  /* 0x0000000304037211 */ /* 0x000fe200000f1405 */
[----:B------:R-:W-:-:S05]  /*0770*/  IMAD.MOV.U32 R5, RZ, RZ, -0x1 ;  /* 0xffffffffff057424 */ /* 0x000fca00078e00ff */
[----:B------:R-:W-:Y:S01]  /*0780*/  STG.E desc[UR6][R2.64], R5 ;  /* 0x0000000502007986 */ /* 0x000fe2000c101906 */
[----:B------:R-:W-:Y:S05]  /*0790*/  EXIT ;  /* 0x000000000000794d */ /* 0x000fea0003800000 */
.L_x_1147:
        /* <DEDUP_REMOVED lines=14> */
.L_x_1898:


//--------------------- .text.fast_nondominated_sort7 --------------------------
	.section	.text.fast_nondominated_sort7,"ax",@progbits
	.align	128
        .global         fast_nondominated_sort7
        .type           fast_nondominated_sort7,@function
        .size           fast_nondominated_sort7,(.L_x_1899 - fast_nondominated_sort7)
        .other          fast_nondominated_sort7,@"STO_CUDA_ENTRY STV_DEFAULT"
fast_nondominated_sort7:
.text.fast_nondominated_sort7:
[----:B------:R-:W-:Y:S08]  /*0000*/  LDC R1, c[0x0][0x37c] ;  /* 0x0000df00ff017b82 */ /* 0x000ff00000000800 */
[----:B------:R-:W0:Y:S01]  /*0010*/  LDC.64 R2, c[0x0][0x398] ;  /* 0x0000e600ff027b82 */ /* 0x000e220000000a00 */
[----:B------:R-:W0:Y:S02]  /*0020*/  LDCU.64 UR4, c[0x0][0x358] ;  /* 0x00006b00ff0477ac */ /* 0x000e240008000a00 */
[----:B0-----:R-:W2:Y:S05]  /*0030*/  LDG.E R2, desc[UR4][R2.64] ;  /* 0x0000000402027981 */ /* 0x001eaa000c1e1900 */
[----:B------:R-:W0:Y:S01]  /*0040*/  S2UR UR6, SR_CTAID.X ;  /* 0x00000000000679c3 */ /* 0x000e220000002500 */
[----:B------:R-:W0:Y:S01]  /*0050*/  S2R R5, SR_TID.X ;  /* 0x0000000000057919 */ /* 0x000e220000002100 */
[----:B------:R-:W1:Y:S06]  /*0060*/  S2R R7, SR_TID.Y ;  /* 0x0000000000077919 */ /* 0x000e6c0000002200 */
[----:B------:R-:W0:Y:S08]  /*0070*/  LDC R4, c[0x0][0x360] ;  /* 0x0000d800ff047b82 */ /* 0x000e300000000800 */
[----:B------:R-:W1:Y:S08]  /*0080*/  S2UR UR7, SR_CTAID.Y ;  /* 0x00000000000779c3 */ /* 0x000e700000002600 */
[----:B------:R-:W1:Y:S01]  /*0090*/  LDC R0, c[0x0][0x364] ;  /* 0x0000d900ff007b82 */ /* 0x000e620000000800 */
[----:B0-----:R-:W-:-:S02]  /*00a0*/  IMAD R4, R4, UR6, R5 ;  /* 0x0000000604047c24 */ /* 0x001fc4000f8e0205 */
[----:B-1----:R-:W-:-:S05]  /*00b0*/  IMAD R5, R0, UR7, R7 ;  /* 0x0000000700057c24 */ /* 0x002fca000f8e0207 */
[----:B------:R-:W-:-:S04]  /*00c0*/  VIMNMX R7, PT, PT, R4, R5, !PT ;  /* 0x0000000504077248 */ /* 0x000fc80007fe0100 */
[----:B--2---:R-:W-:-:S13]  /*00d0*/  ISETP.GE.AND P0, PT, R7, R2, PT ;  /* 0x000000020700720c */ /* 0x004fda0003f06270 */
[----:B------:R-:W-:Y:S05]  /*00e0*/  @P0 EXIT ;  /* 0x000000000000094d */ /* 0x000fea0003800000 */
[----:B------:R-:W0:Y:S01]  /*00f0*/  LDCU UR6, c[0x0][0x374] ;  /* 0x00006e80ff0677ac */ /* 0x000e220008000800 */
[----:B------:R-:W1:Y:S08]  /*0100*/  LDC.64 R2, c[0x0][0x390] ;  /* 0x0000e400ff027b82 */ /* 0x000e700000000a00 */
[----:B------:R-:W2:Y:S08]  /*0110*/  LDC.64 R10, c[0x0][0x388] ;  /* 0x0000e200ff0a7b82 */ /* 0x000eb00000000a00 */
[----:B------:R-:W3:Y:S01]  /*0120*/  LDC.64 R8, c[0x0][0x3a8] ;  /* 0x0000ea00ff087b82 */ /* 0x000ee20000000a00 */
[----:B0-----:R-:W-:-:S04]  /*0130*/  IMAD R0, R0, UR6, RZ ;  /* 0x0000000600007c24 */ /* 0x001fc8000f8e02ff */
[----:B------:R-:W-:-:S04]  /*0140*/  IMAD R7, R4, R0, R5 ;  /* 0x0000000004077224 */ /* 0x000fc800078e0205 */
[----:B-1----:R-:W-:Y:S02]  /*0150*/  IMAD.WIDE R2, R7, 0x4, R2 ;  /* 0x0000000407027825 */ /* 0x002fe400078e0202 */
[----:B------:R-:W0:Y:S03]  /*0160*/  LDC.64 R6, c[0x0][0x380] ;  /* 0x0000e000ff067b82 */ /* 0x000e260000000a00 */
[----:B------:R1:W-:Y:S04]  /*0170*/  STG.E desc[UR4][R2.64], RZ ;  /* 0x000000ff02007986 */ /* 0x0003e8000c101904 */
[----:B--2---:R-:W2:Y:S04]  /*0180*/  LDG.E R0, desc[UR4][R10.64] ;  /* 0x000000040a007981 */ /* 0x004ea8000c1e1900 */
[----:B---3--:R-:W3:Y:S01]  /*0190*/  LDG.E R8, desc[UR4][R8.64] ;  /* 0x0000000408087981 */ /* 0x008ee2000c1e1900 */
[----:B------:R-:W-:Y:S01]  /*01a0*/  HFMA2 R19, -RZ, RZ, 0, 0 ;  /* 0x00000000ff137431 */ /* 0x000fe200000001ff */
[----:B--2---:R-:W-:Y:S01]  /*01b0*/  ISETP.GE.AND P0, PT, R0, 0x1, PT ;  /* 0x000000010000780c */ /* 0x004fe20003f06270 */
[----:B---3--:R-:W-:-:S02]  /*01c0*/  IMAD R13, R4, R8, RZ ;  /* 0x00000008040d7224 */ /* 0x008fc400078e02ff */
[----:B------:R-:W-:Y:S02]  /*01d0*/  IMAD R15, R5, R8, RZ ;  /* 0x00000008050f7224 */ /* 0x000fe400078e02ff */
[----:B0-----:R-:W-:-:S04]  /*01e0*/  IMAD.WIDE R4, R13, 0x8, R6 ;  /* 0x000000080d047825 */ /* 0x001fc800078e0206 */
[----:B------:R-:W-:-:S04]  /*01f0*/  IMAD.WIDE R6, R15, 0x8, R6 ;  /* 0x000000080f067825 */ /* 0x000fc800078e0206 */
[----:B-1----:R-:W-:Y:S05]  /*0200*/  @!P0 BRA `(.L_x_1148) ;  /* 0x00000000008c8947 */ /* 0x002fea0003800000 */
[----:B------:R-:W0:Y:S01]  /*0210*/  LDC.64 R8, c[0x0][0x3a0] ;  /* 0x0000e800ff087b82 */ /* 0x000e220000000a00 */
[----:B------:R-:W-:Y:S01]  /*0220*/  BSSY.RECONVERGENT B0, `(.L_x_1148) ;  /* 0x0000021000007945 */ /* 0x000fe20003800200 */
[----:B------:R-:W-:-:S07]  /*0230*/  CS2R R10, SRZ ;  /* 0x00000000000a7805 */ /* 0x000fce000001ff00 */
.L_x_1153:
        /* <DEDUP_REMOVED lines=13> */
[----:B------:R-:W-:Y:S05]  /*0310*/  BRA `(.L_x_1152) ;  /* 0x0000000000287947 */ /* 0x000fea0003800000 */
.L_x_1150:
        /* <DEDUP_REMOVED lines=8> */
[----:B------:R-:W-:Y:S02]  /*03a0*/  MOV R12, R16 ;  /* 0x00000010000c7202 */ /* 0x000fe40000000f00 */
[----:B------:R-:W-:-:S07]  /*03b0*/  MOV R13, R17 ;  /* 0x00000011000d7202 */ /* 0x000fce0000000f00 */
.L_x_1152:
[----:B------:R-:W-:Y:S05]  /*03c0*/  BSYNC.RELIABLE B1 ;  /* 0x0000000000017941 */ /* 0x000fea0003800100 */
.L_x_1149:
[----:B------:R-:W-:Y:S01]  /*03d0*/  IADD3 R11, PT, PT, R11, 0x1, RZ ;  /* 0x000000010b0b7810 */ /* 0x000fe20007ffe0ff */
[----:B------:R-:W-:-:S03]  /*03e0*/  DSETP.GT.AND P0, PT, R14, R12, PT ;  /* 0x0000000c0e00722a */ /* 0x000fc60003f04000 */
[----:B------:R-:W-:-:S03]  /*03f0*/  ISETP.NE.AND P1, PT, R11, R0, PT ;  /* 0x000000000b00720c */ /* 0x000fc60003f25270 */
[----:B------:R-:W-:-:S10]  /*0400*/  SEL R10, R10, 0x1, !P0 ;  /* 0x000000010a0a7807 */ /* 0x000fd40004000000 */
[----:B------:R-:W-:Y:S05]  /*0410*/  @P1 BRA `(.L_x_1153) ;  /* 0xfffffffc00881947 */ /* 0x000fea000383ffff */
[----:B------:R-:W-:-:S07]  /*0420*/  MOV R19, R10 ;  /* 0x0000000a00137202 */ /* 0x000fce0000000f00 */
.L_x_1151:
[----:B------:R-:W-:Y:S05]  /*0430*/  BSYNC.RECONVERGENT B0 ;  /* 0x0000000000007941 */ /* 0x000fea0003800200 */
.L_x_1148:
[----:B------:R-:W-:Y:S01]  /*0440*/  STG.E desc[UR4][R2.64], R19 ;  /* 0x0000001302007986 */ /* 0x000fe2000c101904 */
[----:B------:R-:W-:Y:S05]  /*0450*/  EXIT ;  /* 0x000000000000794d */ /* 0x000fea0003800000 */
.L_x_1154:
        /* <DEDUP_REMOVED lines=10> */
.L_x_1899:


//--------------------- .text.fast_nondominated_sort4_2 --------------------------
	.section	.text.fast_nondominated_sort4_2,"ax",@progbits
	.align	128
        .global         fast_nondominated_sort4_2
        .type           fast_nondominated_sort4_2,@function
        .size           fast_nondominated_sort4_2,(.L_x_1900 - fast_nondominated_sort4_2)
        .other          fast_nondominated_sort4_2,@"STO_CUDA_ENTRY STV_DEFAULT"
fast_nondominated_sort4_2:
.text.fast_nondominated_sort4_2:
        /* <DEDUP_REMOVED lines=15> */
[----:B------:R-:W0:Y:S01]  /*00f0*/  LDC.64 R10, c[0x0][0x3b0] ;  /* 0x0000ec00ff0a7b82 */ /* 0x000e220000000a00 */
[----:B------:R-:W-:-:S07]  /*0100*/  IMAD R7, R3, R4, R0 ;  /* 0x0000000403077224 */ /* 0x000fce00078e0200 */
[----:B------:R-:W1:Y:S08]  /*0110*/  LDC.64 R12, c[0x0][0x390] ;  /* 0x0000e400ff0c7b82 */ /* 0x000e700000000a00 */
[----:B------:R-:W2:Y:S08]  /*0120*/  LDC.64 R16, c[0x0][0x388] ;  /* 0x0000e200ff107b82 */ /* 0x000eb00000000a00 */
[----:B------:R-:W3:Y:S01]  /*0130*/  LDC.64 R14, c[0x0][0x3a8] ;  /* 0x0000ea00ff0e7b82 */ /* 0x000ee20000000a00 */
[----:B0-----:R-:W-:-:S04]  /*0140*/  IMAD.WIDE R4, R3, 0x4, R10 ;  /* 0x0000000403047825 */ /* 0x001fc800078e020a */
[----:B------:R-:W-:Y:S02]  /*0150*/  IMAD.WIDE.U32 R10, R0, 0x4, R10 ;  /* 0x00000004000a7825 */ /* 0x000fe400078e000a */
[----:B------:R-:W4:Y:S02]  /*0160*/  LDG.E R4, desc[UR4][R4.64] ;  /* 0x0000000404047981 */ /* 0x000f24000c1e1900 */
[----:B-1----:R-:W-:Y:S02]  /*0170*/  IMAD.WIDE R12, R7, 0x4, R12 ;  /* 0x00000004070c7825 */ /* 0x002fe400078e020c */
[----:B------:R-:W5:Y:S01]  /*0180*/  LDG.E R10, desc[UR4][R10.64] ;  /* 0x000000040a0a7981 */ /* 0x000f62000c1e1900 */
[----:B------:R-:W0:Y:S03]  /*0190*/  LDC.64 R6, c[0x0][0x380] ;  /* 0x0000e000ff067b82 */ /* 0x000e260000000a00 */
[----:B------:R1:W-:Y:S04]  /*01a0*/  STG.E desc[UR4][R12.64], RZ ;  /* 0x000000ff0c007986 */ /* 0x0003e8000c101904 */
[----:B--2---:R-:W2:Y:S04]  /*01b0*/  LDG.E R2, desc[UR4][R16.64] ;  /* 0x0000000410027981 */ /* 0x004ea8000c1e1900 */
[----:B---3--:R-:W4:Y:S01]  /*01c0*/  LDG.E R15, desc[UR4][R14.64] ;  /* 0x000000040e0f7981 */ /* 0x008f22000c1e1900 */
[----:B--2---:R-:W-:Y:S01]  /*01d0*/  ISETP.GE.AND P0, PT, R2, 0x1, PT ;  /* 0x000000010200780c */ /* 0x004fe20003f06270 */
[----:B----4-:R-:W-:-:S02]  /*01e0*/  IMAD R9, R4, R15, RZ ;  /* 0x0000000f04097224 */ /* 0x010fc400078e02ff */
[----:B-----5:R-:W-:Y:S02]  /*01f0*/  IMAD R19, R10, R15, RZ ;  /* 0x0000000f0a137224 */ /* 0x020fe400078e02ff */
[----:B0-----:R-:W-:-:S04]  /*0200*/  IMAD.WIDE R8, R9, 0x8, R6 ;  /* 0x0000000809087825 */ /* 0x001fc800078e0206 */
[----:B------:R-:W-:-:S04]  /*0210*/  IMAD.WIDE R6, R19, 0x8, R6 ;  /* 0x0000000813067825 */ /* 0x000fc800078e0206 */
[----:B------:R-:W-:Y:S01]  /*0220*/  HFMA2 R19, -RZ, RZ, 0, 0 ;  /* 0x00000000ff137431 */ /* 0x000fe200000001ff */
[----:B-1----:R-:W-:Y:S06]  /*0230*/  @!P0 BRA `(.L_x_1155) ;  /* 0x00000000008c8947 */ /* 0x002fec0003800000 */
[----:B------:R-:W0:Y:S01]  /*0240*/  LDC.64 R4, c[0x0][0x3a0] ;  /* 0x0000e800ff047b82 */ /* 0x000e220000000a00 */
[----:B------:R-:W-:Y:S01]  /*0250*/  BSSY.RECONVERGENT B0, `(.L_x_1155) ;  /* 0x0000021000007945 */ /* 0x000fe20003800200 */
[----:B------:R-:W-:-:S07]  /*0260*/  CS2R R10, SRZ ;  /* 0x00000000000a7805 */ /* 0x000fce000001ff00 */
.L_x_1160:
        /* <DEDUP_REMOVED lines=14> */
.L_x_1157:
        /* <DEDUP_REMOVED lines=10> */
.L_x_1159:
[----:B------:R-:W-:Y:S05]  /*03f0*/  BSYNC.RELIABLE B1 ;  /* 0x0000000000017941 */ /* 0x000fea0003800100 */
.L_x_1156:
[----:B------:R-:W-:Y:S01]  /*0400*/  IADD3 R11, PT, PT, R11, 0x1, RZ ;  /* 0x000000010b0b7810 */ /* 0x000fe20007ffe0ff */
[----:B------:R-:W-:-:S03]  /*0410*/  DSETP.GT.AND P0, PT, R14, R12, PT ;  /* 0x0000000c0e00722a */ /* 0x000fc60003f04000 */
[----:B------:R-:W-:-:S03]  /*0420*/  ISETP.NE.AND P1, PT, R11, R2, PT ;  /* 0x000000020b00720c */ /* 0x000fc60003f25270 */
[----:B------:R-:W-:-:S10]  /*0430*/  SEL R10, R10, 0x1, !P0 ;  /* 0x000000010a0a7807 */ /* 0x000fd40004000000 */
[----:B------:R-:W-:Y:S05]  /*0440*/  @P1 BRA `(.L_x_1160) ;  /* 0xfffffffc00881947 */ /* 0x000fea000383ffff */
[----:B------:R-:W-:-:S07]  /*0450*/  MOV R19, R10 ;  /* 0x0000000a00137202 */ /* 0x000fce0000000f00 */
.L_x_1158:
[----:B------:R-:W-:Y:S05]  /*0460*/  BSYNC.RECONVERGENT B0 ;  /* 0x0000000000007941 */ /* 0x000fea0003800200 */
.L_x_1155:
[----:B------:R-:W0:Y:S08]  /*0470*/  LDC.64 R4, c[0x0][0x3b8] ;  /* 0x0000ee00ff047b82 */ /* 0x000e300000000a00 */
[----:B------:R-:W1:Y:S01]  /*0480*/  LDC.64 R6, c[0x0][0x390] ;  /* 0x0000e400ff067b82 */ /* 0x000e620000000a00 */
[----:B0-----:R-:W2:Y:S02]  /*0490*/  LDG.E R4, desc[UR4][R4.64] ;  /* 0x0000000404047981 */ /* 0x001ea4000c1e1900 */
[----:B--2---:R-:W-:-:S04]  /*04a0*/  IMAD R3, R3, R4, R0 ;  /* 0x0000000403037224 */ /* 0x004fc800078e0200 */
[----:B-1----:R-:W-:-:S05]  /*04b0*/  IMAD.WIDE R2, R3, 0x4, R6 ;  /* 0x0000000403027825 */ /* 0x002fca00078e0206 */
[----:B------:R-:W-:Y:S01]  /*04c0*/  STG.E desc[UR4][R2.64], R19 ;  /* 0x0000001302007986 */ /* 0x000fe2000c101904 */
[----:B------:R-:W-:Y:S05]  /*04d0*/  EXIT ;  /* 0x000000000000794d */ /* 0x000fea0003800000 */
.L_x_1161:
        /* <DEDUP_REMOVED lines=10> */
.L_x_1900:


//--------------------- .text.fast_nondominated_sort4 --------------------------
	.section	.text.fast_nondominated_sort4,"ax",@progbits
	.align	128
        .global         fast_nondominated_sort4
        .type           fast_nondominated_sort4,@function
        .size           fast_nondominated_sort4,(.L_x_1901 - fast_nondominated_sort4)
        .other          fast_nondominated_sort4,@"STO_CUDA_ENTRY STV_DEFAULT"
fast_nondominated_sort4:
.text.fast_nondominated_sort4:
[----:B------:R-:W-:Y:S08]  /*0000*/  LDC R1, c[0x0][0x37c] ;  /* 0x0000df00ff017b82 */ /* 0x000ff00000000800 */
[----:B------:R-:W0:Y:S01]  /*0010*/  LDC.64 R2, c[0x0][0x3b8] ;  /* 0x0000ee00ff027b82 */ /* 0x000e220000000a00 */
[----:B------:R-:W0:Y:S01]  /*0020*/  LDCU.64 UR4, c[0x0][0x358] ;  /* 0x00006b00ff0477ac */ /* 0x000e220008000a00 */
[----:B------:R-:W1:Y:S01]  /*0030*/  S2R R7, SR_TID.X ;  /* 0x0000000000077919 */ /* 0x000e620000002100 */
[----:B------:R-:W2:Y:S05]  /*0040*/  S2R R9, SR_TID.Y ;  /* 0x0000000000097919 */ /* 0x000eaa0000002200 */
[----:B------:R-:W1:Y:S08]  /*0050*/  S2UR UR6, SR_CTAID.X ;  /* 0x00000000000679c3 */ /* 0x000e700000002500 */
[----:B------:R-:W1:Y:S01]  /*0060*/  LDC R0, c[0x0][0x360] ;  /* 0x0000d800ff007b82 */ /* 0x000e620000000800 */
[----:B0-----:R1:W3:Y:S07]  /*0070*/  LDG.E R2, desc[UR4][R2.64] ;  /* 0x0000000402027981 */ /* 0x0012ee000c1e1900 */
[----:B------:R-:W2:Y:S08]  /*0080*/  S2UR UR7, SR_CTAID.Y ;  /* 0x00000000000779c3 */ /* 0x000eb00000002600 */
[----:B------:R-:W2:Y:S01]  /*0090*/  LDC R6, c[0x0][0x364] ;  /* 0x0000d900ff067b82 */ /* 0x000ea20000000800 */
[----:B-1----:R-:W-:-:S07]  /*00a0*/  IMAD R3, R0, UR6, R7 ;  /* 0x0000000600037c24 */ /* 0x002fce000f8e0207 */
[----:B------:R-:W0:Y:S08]  /*00b0*/  LDC.64 R14, c[0x0][0x3b0] ;  /* 0x0000ec00ff0e7b82 */ /* 0x000e300000000a00 */
[----:B------:R-:W1:Y:S08]  /*00c0*/  LDC.64 R16, c[0x0][0x390] ;  /* 0x0000e400ff107b82 */ /* 0x000e700000000a00 */
[----:B------:R-:W4:Y:S01]  /*00d0*/  LDC.64 R4, c[0x0][0x388] ;  /* 0x0000e200ff047b82 */ /* 0x000f220000000a00 */
[----:B--2---:R-:W-:-:S07]  /*00e0*/  IMAD R0, R6, UR7, R9 ;  /* 0x0000000706007c24 */ /* 0x004fce000f8e0209 */
[----:B------:R-:W2:Y:S01]  /*00f0*/  LDC.64 R10, c[0x0][0x3a8] ;  /* 0x0000ea00ff0a7b82 */ /* 0x000ea20000000a00 */
[----:B0-----:R-:W-:-:S04]  /*0100*/  IMAD.WIDE R12, R3, 0x4, R14 ;  /* 0x00000004030c7825 */ /* 0x001fc800078e020e */
[----:B------:R-:W-:Y:S02]  /*0110*/  IMAD.WIDE.U32 R14, R0, 0x4, R14 ;  /* 0x00000004000e7825 */ /* 0x000fe400078e000e */
[----:B------:R-:W5:Y:S04]  /*0120*/  LDG.E R12, desc[UR4][R12.64] ;  /* 0x000000040c0c7981 */ /* 0x000f68000c1e1900 */
[----:B------:R-:W5:Y:S01]  /*0130*/  LDG.E R14, desc[UR4][R14.64] ;  /* 0x000000040e0e7981 */ /* 0x000f62000c1e1900 */
[----:B---3--:R-:W-:-:S04]  /*0140*/  IMAD R7, R3, R2, R0 ;  /* 0x0000000203077224 */ /* 0x008fc800078e0200 */
[----:B-1----:R-:W-:Y:S02]  /*0150*/  IMAD.WIDE R16, R7, 0x4, R16 ;  /* 0x0000000407107825 */ /* 0x002fe400078e0210 */
[----:B------:R-:W0:Y:S03]  /*0160*/  LDC.64 R6, c[0x0][0x380] ;  /* 0x0000e000ff067b82 */ /* 0x000e260000000a00 */
[----:B------:R1:W-:Y:S04]  /*0170*/  STG.E desc[UR4][R16.64], RZ ;  /* 0x000000ff10007986 */ /* 0x0003e8000c101904 */
[----:B----4-:R-:W3:Y:S04]  /*0180*/  LDG.E R2, desc[UR4][R4.64] ;  /* 0x0000000404027981 */ /* 0x010ee8000c1e1900 */
[----:B--2---:R-:W5:Y:S01]  /*0190*/  LDG.E R11, desc[UR4][R10.64] ;  /* 0x000000040a0b7981 */ /* 0x004f62000c1e1900 */
[----:B---3--:R-:W-:Y:S01]  /*01a0*/  ISETP.GE.AND P0, PT, R2, 0x1, PT ;  /* 0x000000010200780c */ /* 0x008fe20003f06270 */
[----:B-----5:R-:W-:-:S02]  /*01b0*/  IMAD R9, R12, R11, RZ ;  /* 0x0000000b0c097224 */ /* 0x020fc400078e02ff */
[----:B------:R-:W-:Y:S02]  /*01c0*/  IMAD R19, R14, R11, RZ ;  /* 0x0000000b0e137224 */ /* 0x000fe400078e02ff */
[----:B0-----:R-:W-:-:S04]  /*01d0*/  IMAD.WIDE R8, R9, 0x8, R6 ;  /* 0x0000000809087825 */ /* 0x001fc800078e0206 */
[----:B------:R-:W-:-:S04]  /*01e0*/  IMAD.WIDE R6, R19, 0x8, R6 ;  /* 0x0000000813067825 */ /* 0x000fc800078e0206 */
[----:B------:R-:W-:Y:S01]  /*01f0*/  HFMA2 R19, -RZ, RZ, 0, 0 ;  /* 0x00000000ff137431 */ /* 0x000fe200000001ff */
[----:B-1----:R-:W-:Y:S06]  /*0200*/  @!P0 BRA `(.L_x_1162) ;  /* 0x00000000008c8947 */ /* 0x002fec0003800000 */
[----:B------:R-:W0:Y:S01]  /*0210*/  LDC.64 R4, c[0x0][0x3a0] ;  /* 0x0000e800ff047b82 */ /* 0x000e220000000a00 */
[----:B------:R-:W-:Y:S01]  /*0220*/  BSSY.RECONVERGENT B0, `(.L_x_1162) ;  /* 0x0000021000007945 */ /* 0x000fe20003800200 */
[----:B------:R-:W-:-:S07]  /*0230*/  CS2R R10, SRZ ;  /* 0x00000000000a7805 */ /* 0x000fce000001ff00 */
.L_x_1167:
        /* <DEDUP_REMOVED lines=14> */
.L_x_1164:
        /* <DEDUP_REMOVED lines=10> */
.L_x_1166:
[----:B------:R-:W-:Y:S05]  /*03c0*/  BSYNC.RELIABLE B1 ;  /* 0x0000000000017941 */ /* 0x000fea0003800100 */
.L_x_1163:
[----:B------:R-:W-:Y:S01]  /*03d0*/  IADD3 R11, PT, PT, R11, 0x1, RZ ;  /* 0x000000010b0b7810 */ /* 0x000fe20007ffe0ff */
[----:B------:R-:W-:-:S03]  /*03e0*/  DSETP.GT.AND P0, PT, R14, R12, PT ;  /* 0x0000000c0e00722a */ /* 0x000fc60003f04000 */
[----:B------:R-:W-:-:S03]  /*03f0*/  ISETP.NE.AND P1, PT, R11, R2, PT ;  /* 0x000000020b00720c */ /* 0x000fc60003f25270 */
[----:B------:R-:W-:-:S10]  /*0400*/  SEL R10, R10, 0x1, !P0 ;  /* 0x000000010a0a7807 */ /* 0x000fd40004000000 */
[----:B------:R-:W-:Y:S05]  /*0410*/  @P1 BRA `(.L_x_1167) ;  /* 0xfffffffc00881947 */ /* 0x000fea000383ffff */
[----:B------:R-:W-:-:S07]  /*0420*/  MOV R19, R10 ;  /* 0x0000000a00137202 */ /* 0x000fce0000000f00 */
.L_x_1165:
[----:B------:R-:W-:Y:S05]  /*0430*/  BSYNC.RECONVERGENT B0 ;  /* 0x0000000000007941 */ /* 0x000fea0003800200 */
.L_x_1162:
[----:B------:R-:W0:Y:S08]  /*0440*/  LDC.64 R4, c[0x0][0x3b8] ;  /* 0x0000ee00ff047b82 */ /* 0x000e300000000a00 */
[----:B------:R-:W1:Y:S01]  /*0450*/  LDC.64 R6, c[0x0][0x390] ;  /* 0x0000e400ff067b82 */ /* 0x000e620000000a00 */
[----:B0-----:R-:W2:Y:S02]  /*0460*/  LDG.E R4, desc[UR4][R4.64] ;  /* 0x0000000404047981 */ /* 0x001ea4000c1e1900 */
[----:B--2---:R-:W-:-:S04]  /*0470*/  IMAD R3, R3, R4, R0 ;  /* 0x0000000403037224 */ /* 0x004fc800078e0200 */
[----:B-1----:R-:W-:-:S05]  /*0480*/  IMAD.WIDE R2, R3, 0x4, R6 ;  /* 0x0000000403027825 */ /* 0x002fca00078e0206 */
[----:B------:R-:W-:Y:S01]  /*0490*/  STG.E desc[UR4][R2.64], R19 ;  /* 0x0000001302007986 */ /* 0x000fe2000c101904 */
[----:B------:R-:W-:Y:S05]  /*04a0*/  EXIT ;  /* 0x000000000000794d */ /* 0x000fea0003800000 */
.L_x_1168:
        /* <DEDUP_REMOVED lines=13> */
.L_x_1901:


//--------------------- .text.fast_nondominated_sort --------------------------
	.section	.text.fast_nondominated_sort,"ax",@progbits
	.align	128
        .global         fast_nondominated_sort
        .type           fast_nondominated_sort,@function
        .size           fast_nondominated_sort,(.L_x_1902 - fast_nondominated_sort)
        .other          fast_nondominated_sort,@"STO_CUDA_ENTRY STV_DEFAULT"
fast_nondominated_sort:
.text.fast_nondominated_sort:
[----:B------:R-:W-:Y:S01]  /*0000*/  LDC R1, c[0x0][0x37c] ;  /* 0x0000df00ff017b82 */ /* 0x000fe20000000800 */
[----:B------:R-:W0:Y:S07]  /*0010*/  S2R R5, SR_TID.X ;  /* 0x0000000000057919 */ /* 0x000e2e0000002100 */
[----:B------:R-:W0:Y:S01]  /*0020*/  S2UR UR6, SR_CTAID.X ;  /* 0x00000000000679c3 */ /* 0x000e220000002500 */
[----:B------:R-:W1:Y:S01]  /*0030*/  LDCU.64 UR4, c[0x0][0x358] ;  /* 0x00006b00ff0477ac */ /* 0x000e620008000a00 */
[----:B------:R-:W2:Y:S06]  /*0040*/  S2R R7, SR_TID.Y ;  /* 0x0000000000077919 */ /* 0x000eac0000002200 */
[----:B------:R-:W0:Y:S08]  /*0050*/  LDC R4, c[0x0][0x360] ;  /* 0x0000d800ff047b82 */ /* 0x000e300000000800 */
[----:B------:R-:W2:Y:S08]  /*0060*/  S2UR UR7, SR_CTAID.Y ;  /* 0x00000000000779c3 */ /* 0x000eb00000002600 */
[----:B------:R-:W2:Y:S01]  /*0070*/  LDC R0, c[0x0][0x364] ;  /* 0x0000d900ff007b82 */ /* 0x000ea20000000800 */
[----:B------:R-:W3:Y:S07]  /*0080*/  LDCU UR8, c[0x0][0x374] ;  /* 0x00006e80ff0877ac */ /* 0x000eee0008000800 */
[----:B------:R-:W4:Y:S01]  /*0090*/  LDC.64 R2, c[0x0][0x390] ;  /* 0x0000e400ff027b82 */ /* 0x000f220000000a00 */
[----:B0-----:R-:W-:-:S07]  /*00a0*/  IMAD R4, R4, UR6, R5 ;  /* 0x0000000604047c24 */ /* 0x001fce000f8e0205 */
[----:B------:R-:W0:Y:S01]  /*00b0*/  LDC.64 R10, c[0x0][0x388] ;  /* 0x0000e200ff0a7b82 */ /* 0x000e220000000a00 */
[----:B--2---:R-:W-:-:S07]  /*00c0*/  IMAD R5, R0, UR7, R7 ;  /* 0x0000000700057c24 */ /* 0x004fce000f8e0207 */
[----:B------:R-:W2:Y:S01]  /*00d0*/  LDC.64 R8, c[0x0][0x3a8] ;  /* 0x0000ea00ff087b82 */ /* 0x000ea20000000a00 */
[----:B---3--:R-:W-:-:S04]  /*00e0*/  IMAD R0, R0, UR8, RZ ;  /* 0x0000000800007c24 */ /* 0x008fc8000f8e02ff */
[----:B------:R-:W-:-:S04]  /*00f0*/  IMAD R7, R4, R0, R5 ;  /* 0x0000000004077224 */ /* 0x000fc800078e0205 */
[----:B----4-:R-:W-:Y:S02]  /*0100*/  IMAD.WIDE R2, R7, 0x4, R2 ;  /* 0x0000000407027825 */ /* 0x010fe400078e0202 */
[----:B------:R-:W3:Y:S03]  /*0110*/  LDC.64 R6, c[0x0][0x380] ;  /* 0x0000e000ff067b82 */ /* 0x000ee60000000a00 */
[----:B-1----:R1:W-:Y:S04]  /*0120*/  STG.E desc[UR4][R2.64], RZ ;  /* 0x000000ff02007986 */ /* 0x0023e8000c101904 */
[----:B0-----:R-:W4:Y:S04]  /*0130*/  LDG.E R0, desc[UR4][R10.64] ;  /* 0x000000040a007981 */ /* 0x001f28000c1e1900 */
[----:B--2---:R-:W2:Y:S01]  /*0140*/  LDG.E R8, desc[UR4][R8.64] ;  /* 0x0000000408087981 */ /* 0x004ea2000c1e1900 */
[----:B------:R-:W-:Y:S01]  /*0150*/  HFMA2 R19, -RZ, RZ, 0, 0 ;  /* 0x00000000ff137431 */ /* 0x000fe200000001ff */
[----:B----4-:R-:W-:Y:S01]  /*0160*/  ISETP.GE.AND P0, PT, R0, 0x1, PT ;  /* 0x000000010000780c */ /* 0x010fe20003f06270 */
[----:B--2---:R-:W-:-:S02]  /*0170*/  IMAD R13, R4, R8, RZ ;  /* 0x00000008040d7224 */ /* 0x004fc400078e02ff */
[----:B------:R-:W-:Y:S02]  /*0180*/  IMAD R15, R5, R8, RZ ;  /* 0x00000008050f7224 */ /* 0x000fe400078e02ff */
[----:B---3--:R-:W-:-:S04]  /*0190*/  IMAD.WIDE R4, R13, 0x8, R6 ;  /* 0x000000080d047825 */ /* 0x008fc800078e0206 */
[----:B------:R-:W-:-:S04]  /*01a0*/  IMAD.WIDE R6, R15, 0x8, R6 ;  /* 0x000000080f067825 */ /* 0x000fc800078e0206 */
[----:B-1----:R-:W-:Y:S05]  /*01b0*/  @!P0 BRA `(.L_x_1169) ;  /* 0x00000000008c8947 */ /* 0x002fea0003800000 */
[----:B------:R-:W0:Y:S01]  /*01c0*/  LDC.64 R8, c[0x0][0x3a0] ;  /* 0x0000e800ff087b82 */ /* 0x000e220000000a00 */
[----:B------:R-:W-:Y:S01]  /*01d0*/  BSSY.RECONVERGENT B0, `(.L_x_1169) ;  /* 0x0000021000007945 */ /* 0x000fe20003800200 */
[----:B------:R-:W-:-:S07]  /*01e0*/  CS2R R10, SRZ ;  /* 0x00000000000a7805 */ /* 0x000fce000001ff00 */
.L_x_1174:
        /* <DEDUP_REMOVED lines=14> */
.L_x_1171:
        /* <DEDUP_REMOVED lines=10> */
.L_x_1173:
[----:B------:R-:W-:Y:S05]  /*0370*/  BSYNC.RELIABLE B1 ;  /* 0x0000000000017941 */ /* 0x000fea0003800100 */
.L_x_1170:
[----:B------:R-:W-:Y:S01]  /*0380*/  IADD3 R11, PT, PT, R11, 0x1, RZ ;  /* 0x000000010b0b7810 */ /* 0x000fe20007ffe0ff */
[----:B------:R-:W-:-:S03]  /*0390*/  DSETP.GT.AND P0, PT, R14, R12, PT ;  /* 0x0000000c0e00722a */ /* 0x000fc60003f04000 */
[----:B------:R-:W-:-:S03]  /*03a0*/  ISETP.NE.AND P1, PT, R11, R0, PT ;  /* 0x000000000b00720c */ /* 0x000fc60003f25270 */
[----:B------:R-:W-:-:S10]  /*03b0*/  SEL R10, R10, 0x1, !P0 ;  /* 0x000000010a0a7807 */ /* 0x000fd40004000000 */
[----:B------:R-:W-:Y:S05]  /*03c0*/  @P1 BRA `(.L_x_1174) ;  /* 0xfffffffc00881947 */ /* 0x000fea000383ffff */
[----:B------:R-:W-:-:S07]  /*03d0*/  MOV R19, R10 ;  /* 0x0000000a00137202 */ /* 0x000fce0000000f00 */
.L_x_1172:
[----:B------:R-:W-:Y:S05]  /*03e0*/  BSYNC.RECONVERGENT B0 ;  /* 0x0000000000007941 */ /* 0x000fea0003800200 */
.L_x_1169:
[----:B------:R-:W-:Y:S01]  /*03f0*/  STG.E desc[UR4][R2.64], R19 ;  /* 0x0000001302007986 */ /* 0x000fe2000c101904 */
[----:B------:R-:W-:Y:S05]  /*0400*/  EXIT ;  /* 0x000000000000794d */ /* 0x000fea0003800000 */
.L_x_1175:
        /* <DEDUP_REMOVED lines=15> */
.L_x_1902:


//--------------------- .text.fast_nondominated_sort5 --------------------------
	.section	.text.fast_nondominated_sort5,"ax",@progbits
	.align	128
        .global         fast_nondominated_sort5
        .type           fast_nondominated_sort5,@function
        .size           fast_nondominated_sort5,(.L_x_1903 - fast_nondominated_sort5)
        .other          fast_nondominated_sort5,@"STO_CUDA_ENTRY STV_DEFAULT"
fast_nondominated_sort5:
.text.fast_nondominated_sort5:
[----:B------:R-:W-:Y:S01]  /*0000*/  LDC R1, c[0x0][0x37c] ;  /* 0x0000df00ff017b82 */ /* 0x000fe20000000800 */
[----:B------:R-:W0:Y:S07]  /*0010*/  S2R R9, SR_TID.X ;  /* 0x0000000000097919 */ /* 0x000e2e0000002100 */
[----:B------:R-:W1:Y:S01]  /*0020*/  LDC R0, c[0x0][0x360] ;  /* 0x0000d800ff007b82 */ /* 0x000e620000000800 */
[----:B------:R-:W2:Y:S01]  /*0030*/  LDCU.64 UR4, c[0x0][0x358] ;  /* 0x00006b00ff0477ac */ /* 0x000ea20008000a00 */
[----:B------:R-:W-:Y:S01]  /*0040*/  HFMA2 R19, -RZ, RZ, 0, 0 ;  /* 0x00000000ff137431 */ /* 0x000fe200000001ff */
[----:B------:R-:W-:-:S05]  /*0050*/  MOV R10, RZ ;  /* 0x000000ff000a7202 */ /* 0x000fca0000000f00 */
[----:B------:R-:W3:Y:S01]  /*0060*/  LDC.64 R2, c[0x0][0x380] ;  /* 0x0000e000ff027b82 */ /* 0x000ee20000000a00 */
[C---:B-1----:R-:W-:Y:S02]  /*0070*/  ISETP.GE.U32.AND P0, PT, R0.reuse, 0x4, PT ;  /* 0x000000040000780c */ /* 0x042fe40003f06070 */
[C---:B------:R-:W-:Y:S01]  /*0080*/  LOP3.LUT R11, R0.reuse, 0x3, RZ, 0xc0, !PT ;  /* 0x00000003000b7812 */ /* 0x040fe200078ec0ff */
[----:B0-----:R-:W-:-:S04]  /*0090*/  IMAD R5, R0, R0, R9 ;  /* 0x0000000000057224 */ /* 0x001fc800078e0209 */
[----:B---3--:R-:W-:-:S05]  /*00a0*/  IMAD.WIDE.U32 R4, R5, 0x4, R2 ;  /* 0x0000000405047825 */ /* 0x008fca00078e0002 */
[----:B--2---:R0:W-:Y:S01]  /*00b0*/  STG.E desc[UR4][R4.64], RZ ;  /* 0x000000ff04007986 */ /* 0x0041e2000c101904 */
[----:B------:R-:W-:Y:S05]  /*00c0*/  @!P0 BRA `(.L_x_1176) ;  /* 0x00000008004c8947 */ /* 0x000fea0003800000 */
[C---:B------:R-:W-:Y:S01]  /*00d0*/  LOP3.LUT R8, R0.reuse, 0xfffffffc, RZ, 0xc0, !PT ;  /* 0xfffffffc00087812 */ /* 0x040fe200078ec0ff */
[----:B------:R-:W1:Y:S01]  /*00e0*/  LDC.64 R6, c[0x0][0x380] ;  /* 0x0000e000ff067b82 */ /* 0x000e620000000a00 */
[C---:B------:R-:W-:Y:S01]  /*00f0*/  LOP3.LUT R10, R0.reuse, 0x7fc, RZ, 0xc0, !PT ;  /* 0x000007fc000a7812 */ /* 0x040fe200078ec0ff */
[--C-:B------:R-:W-:Y:S01]  /*0100*/  IMAD R17, R0, 0x2, R9.reuse ;  /* 0x0000000200117824 */ /* 0x100fe200078e0209 */
[----:B------:R-:W-:Y:S01]  /*0110*/  IADD3 R8, PT, PT, -R8, RZ, RZ ;  /* 0x000000ff08087210 */ /* 0x000fe20007ffe1ff */
[----:B------:R-:W-:Y:S01]  /*0120*/  IMAD R13, R0, 0x3, R9 ;  /* 0x00000003000d7824 */ /* 0x000fe200078e0209 */
[----:B------:R-:W-:Y:S02]  /*0130*/  IADD3 R15, PT, PT, R9, R0, RZ ;  /* 0x00000000090f7210 */ /* 0x000fe40007ffe0ff */
[----:B------:R-:W-:Y:S02]  /*0140*/  ISETP.GE.AND P0, PT, R8, RZ, PT ;  /* 0x000000ff0800720c */ /* 0x000fe40003f06270 */
[----:B------:R-:W-:-:S11]  /*0150*/  MOV R19, RZ ;  /* 0x000000ff00137202 */ /* 0x000fd60000000f00 */
[----:B------:R-:W-:Y:S05]  /*0160*/  @P0 BRA `(.L_x_1177) ;  /* 0x0000000400d40947 */ /* 0x000fea0003800000 */
[----:B------:R-:W-:Y:S02]  /*0170*/  IADD3 R12, PT, PT, -R8, RZ, RZ ;  /* 0x000000ff080c7210 */ /* 0x000fe40007ffe1ff */
[----:B------:R-:W-:Y:S02]  /*0180*/  PLOP3.LUT P0, PT, PT, PT, PT, 0x80, 0x8 ;  /* 0x000000000008781c */ /* 0x000fe40003f0f070 */
[----:B------:R-:W-:-:S13]  /*0190*/  ISETP.GT.AND P1, PT, R12, 0xc, PT ;  /* 0x0000000c0c00780c */ /* 0x000fda0003f24270 */
[----:B------:R-:W-:Y:S05]  /*01a0*/  @!P1 BRA `(.L_x_1178) ;  /* 0x0000000400209947 */ /* 0x000fea0003800000 */
[----:B------:R-:W-:-:S13]  /*01b0*/  PLOP3.LUT P0, PT, PT, PT, PT, 0x8, 0x80 ;  /* 0x000000000080781c */ /* 0x000fda0003f0e170 */
.L_x_1179:
[----:B-1----:R-:W-:-:S06]  /*01c0*/  IMAD.WIDE.U32 R20, R9, 0x4, R6 ;  /* 0x0000000409147825 */ /* 0x002fcc00078e0006 */
[----:B------:R-:W2:Y:S02]  /*01d0*/  LDG.E R20, desc[UR4][R20.64] ;  /* 0x0000000414147981 */ /* 0x000ea4000c1e1900 */
[----:B--2---:R-:W-:Y:S01]  /*01e0*/  IADD3 R27, PT, PT, R20, R19, RZ ;  /* 0x00000013141b7210 */ /* 0x004fe20007ffe0ff */
[----:B------:R-:W-:-:S04]  /*01f0*/  IMAD.WIDE.U32 R18, R15, 0x4, R6 ;  /* 0x000000040f127825 */ /* 0x000fc800078e0006 */
[----:B------:R1:W-:Y:S04]  /*0200*/  STG.E desc[UR4][R4.64], R27 ;  /* 0x0000001b04007986 */ /* 0x0003e8000c101904 */
[----:B------:R-:W2:Y:S01]  /*0210*/  LDG.E R18, desc[UR4][R18.64] ;  /* 0x0000000412127981 */ /* 0x000ea2000c1e1900 */
[----:B------:R-:W-:-:S04]  /*0220*/  IMAD.WIDE.U32 R22, R17, 0x4, R6 ;  /* 0x0000000411167825 */ /* 0x000fc800078e0006 */
[----:B--2---:R-:W-:-:S05]  /*0230*/  IMAD.IADD R29, R27, 0x1, R18 ;  /* 0x000000011b1d7824 */ /* 0x004fca00078e0212 */
[----:B------:R2:W-:Y:S04]  /*0240*/  STG.E desc[UR4][R4.64], R29 ;  /* 0x0000001d04007986 */ /* 0x0005e8000c101904 */
[----:B------:R-:W3:Y:S01]  /*0250*/  LDG.E R22, desc[UR4][R22.64] ;  /* 0x0000000416167981 */ /* 0x000ee2000c1e1900 */
[----:B------:R-:W-:Y:S01]  /*0260*/  IMAD.WIDE.U32 R24, R13, 0x4, R6 ;  /* 0x000000040d187825 */ /* 0x000fe200078e0006 */
[----:B---3--:R-:W-:-:S05]  /*0270*/  IADD3 R12, PT, PT, R29, R22, RZ ;  /* 0x000000161d0c7210 */ /* 0x008fca0007ffe0ff */
[----:B------:R3:W-:Y:S04]  /*0280*/  STG.E desc[UR4][R4.64], R12 ;  /* 0x0000000c04007986 */ /* 0x0007e8000c101904 */
[----:B------:R-:W1:Y:S01]  /*0290*/  LDG.E R25, desc[UR4][R24.64] ;  /* 0x0000000418197981 */ /* 0x000e62000c1e1900 */
[----:B------:R-:W-:-:S04]  /*02a0*/  IMAD.WIDE.U32 R6, R0, 0x10, R6 ;  /* 0x0000001000067825 */ /* 0x000fc800078e0006 */
[----:B------:R-:W-:Y:S01]  /*02b0*/  IMAD.WIDE.U32 R18, R9, 0x4, R6 ;  /* 0x0000000409127825 */ /* 0x000fe200078e0006 */
[----:B-1----:R-:W-:-:S05]  /*02c0*/  IADD3 R27, PT, PT, R12, R25, RZ ;  /* 0x000000190c1b7210 */ /* 0x002fca0007ffe0ff */
[----:B------:R1:W-:Y:S04]  /*02d0*/  STG.E desc[UR4][R4.64], R27 ;  /* 0x0000001b04007986 */ /* 0x0003e8000c101904 */
[----:B------:R-:W2:Y:S01]  /*02e0*/  LDG.E R18, desc[UR4][R18.64] ;  /* 0x0000000412127981 */ /* 0x000ea2000c1e1900 */
[----:B------:R-:W-:Y:S01]  /*02f0*/  IMAD.WIDE.U32 R20, R15, 0x4, R6 ;  /* 0x000000040f147825 */ /* 0x000fe200078e0006 */
[----:B--2---:R-:W-:-:S05]  /*0300*/  IADD3 R29, PT, PT, R27, R18, RZ ;  /* 0x000000121b1d7210 */ /* 0x004fca0007ffe0ff */
[----:B------:R2:W-:Y:S04]  /*0310*/  STG.E desc[UR4][R4.64], R29 ;  /* 0x0000001d04007986 */ /* 0x0005e8000c101904 */
[----:B------:R-:W3:Y:S01]  /*0320*/  LDG.E R20, desc[UR4][R20.64] ;  /* 0x0000000414147981 */ /* 0x000ee2000c1e1900 */
[----:B------:R-:W-:-:S04]  /*0330*/  IMAD.WIDE.U32 R22, R17, 0x4, R6 ;  /* 0x0000000411167825 */ /* 0x000fc800078e0006 */
[----:B---3--:R-:W-:-:S05]  /*0340*/  IMAD.IADD R12, R29, 0x1, R20 ;  /* 0x000000011d0c7824 */ /* 0x008fca00078e0214 */
[----:B------:R3:W-:Y:S04]  /*0350*/  STG.E desc[UR4][R4.64], R12 ;  /* 0x0000000c04007986 */ /* 0x0007e8000c101904 */
[----:B------:R-:W4:Y:S01]  /*0360*/  LDG.E R23, desc[UR4][R22.64] ;  /* 0x0000000416177981 */ /* 0x000f22000c1e1900 */
[----:B------:R-:W-:Y:S01]  /*0370*/  IMAD.WIDE.U32 R24, R13, 0x4, R6 ;  /* 0x000000040d187825 */ /* 0x000fe200078e0006 */
[----:B----4-:R-:W-:-:S05]  /*0380*/  IADD3 R14, PT, PT, R12, R23, RZ ;  /* 0x000000170c0e7210 */ /* 0x010fca0007ffe0ff */
        /* <DEDUP_REMOVED lines=11> */
[----:B------:R-:W-:Y:S01]  /*0440*/  IMAD.WIDE.U32 R22, R17, 0x4, R6 ;  /* 0x0000000411167825 */ /* 0x000fe200078e0006 */
[----:B---3--:R-:W-:-:S05]  /*0450*/  IADD3 R12, PT, PT, R29, R20, RZ ;  /* 0x000000141d0c7210 */ /* 0x008fca0007ffe0ff */
[----:B------:R3:W-:Y:S04]  /*0460*/  STG.E desc[UR4][R4.64], R12 ;  /* 0x0000000c04007986 */ /* 0x0007e8000c101904 */
[----:B------:R-:W4:Y:S01]  /*0470*/  LDG.E R23, desc[UR4][R22.64] ;  /* 0x0000000416177981 */ /* 0x000f22000c1e1900 */
[----:B------:R-:W-:-:S04]  /*0480*/  IMAD.WIDE.U32 R24, R13, 0x4, R6 ;  /* 0x000000040d187825 */ /* 0x000fc800078e0006 */
[----:B----4-:R-:W-:-:S05]  /*0490*/  IMAD.IADD R14, R12, 0x1, R23 ;  /* 0x000000010c0e7824 */ /* 0x010fca00078e0217 */
        /* <DEDUP_REMOVED lines=15> */
[----:B------:R-:W-:Y:S01]  /*0590*/  IMAD.WIDE.U32 R24, R13, 0x4, R6 ;  /* 0x000000040d187825 */ /* 0x000fe200078e0006 */
[----:B------:R-:W-:Y:S02]  /*05a0*/  IADD3 R8, PT, PT, R8, 0x10, RZ ;  /* 0x0000001008087810 */ /* 0x000fe40007ffe0ff */
[----:B----4-:R-:W-:-:S05]  /*05b0*/  IADD3 R14, PT, PT, R12, R23, RZ ;  /* 0x000000170c0e7210 */ /* 0x010fca0007ffe0ff */
[----:B------:R1:W-:Y:S04]  /*05c0*/  STG.E desc[UR4][R4.64], R14 ;  /* 0x0000000e04007986 */ /* 0x0003e8000c101904 */
[----:B------:R-:W2:Y:S01]  /*05d0*/  LDG.E R25, desc[UR4][R24.64] ;  /* 0x0000000418197981 */ /* 0x000ea2000c1e1900 */
[----:B------:R-:W-:Y:S01]  /*05e0*/  ISETP.GE.AND P1, PT, R8, -0xc, PT ;  /* 0xfffffff40800780c */ /* 0x000fe20003f26270 */
[----:B------:R-:W-:-:S04]  /*05f0*/  IMAD.WIDE.U32 R6, R0, 0x10, R6 ;  /* 0x0000001000067825 */ /* 0x000fc800078e0006 */
[----:B--2---:R-:W-:-:S05]  /*0600*/  IMAD.IADD R19, R14, 0x1, R25 ;  /* 0x000000010e137824 */ /* 0x004fca00078e0219 */
[----:B------:R1:W-:Y:S03]  /*0610*/  STG.E desc[UR4][R4.64], R19 ;  /* 0x0000001304007986 */ /* 0x0003e6000c101904 */
[----:B------:R-:W-:Y:S05]  /*0620*/  @!P1 BRA `(.L_x_1179) ;  /* 0xfffffff800e49947 */ /* 0x000fea000383ffff */
.L_x_1178:
[----:B-1----:R-:W-:-:S04]  /*0630*/  IADD3 R12, PT, PT, -R8, RZ, RZ ;  /* 0x000000ff080c7210 */ /* 0x002fc80007ffe1ff */
[----:B------:R-:W-:-:S13]  /*0640*/  ISETP.GT.AND P1, PT, R12, 0x4, PT ;  /* 0x000000040c00780c */ /* 0x000fda0003f24270 */
[----:B------:R-:W-:Y:S05]  /*0650*/  @!P1 BRA `(.L_x_1180) ;  /* 0x0000000000909947 */ /* 0x000fea0003800000 */
[----:B------:R-:W-:-:S06]  /*0660*/  IMAD.WIDE.U32 R20, R9, 0x4, R6 ;  /* 0x0000000409147825 */ /* 0x000fcc00078e0006 */
[----:B------:R-:W2:Y:S02]  /*0670*/  LDG.E R20, desc[UR4][R20.64] ;  /* 0x0000000414147981 */ /* 0x000ea4000c1e1900 */
[----:B--2---:R-:W-:Y:S01]  /*0680*/  IADD3 R27, PT, PT, R19, R20, RZ ;  /* 0x00000014131b7210 */ /* 0x004fe20007ffe0ff */
[----:B------:R-:W-:-:S04]  /*0690*/  IMAD.WIDE.U32 R18, R15, 0x4, R6 ;  /* 0x000000040f127825 */ /* 0x000fc800078e0006 */
        /* <DEDUP_REMOVED lines=22> */
[----:B------:R-:W2:Y:S01]  /*0800*/  LDG.E R23, desc[UR4][R22.64] ;  /* 0x0000000416177981 */ /* 0x000ea2000c1e1900 */
[----:B------:R-:W-:Y:S01]  /*0810*/  IMAD.WIDE.U32 R24, R13, 0x4, R6 ;  /* 0x000000040d187825 */ /* 0x000fe200078e0006 */
[----:B--2---:R-:W-:-:S05]  /*0820*/  IADD3 R14, PT, PT, R12, R23, RZ ;  /* 0x000000170c0e7210 */ /* 0x004fca0007ffe0ff */
[----:B------:R1:W-:Y:S04]  /*0830*/  STG.E desc[UR4][R4.64], R14 ;  /* 0x0000000e04007986 */ /* 0x0003e8000c101904 */
[----:B------:R-:W2:Y:S01]  /*0840*/  LDG.E R25, desc[UR4][R24.64] ;  /* 0x0000000418197981 */ /* 0x000ea2000c1e1900 */
[----:B------:R-:W-:Y:S01]  /*0850*/  PLOP3.LUT P0, PT, PT, PT, PT, 0x8, 0x80 ;  /* 0x000000000080781c */ /* 0x000fe20003f0e170 */
[----:B------:R-:W-:Y:S01]  /*0860*/  IMAD.WIDE.U32 R6, R0, 0x10, R6 ;  /* 0x0000001000067825 */ /* 0x000fe200078e0006 */
[----:B------:R-:W-:-:S03]  /*0870*/  IADD3 R8, PT, PT, R8, 0x8, RZ ;  /* 0x0000000808087810 */ /* 0x000fc60007ffe0ff */
[----:B--2---:R-:W-:-:S05]  /*0880*/  IMAD.IADD R19, R14, 0x1, R25 ;  /* 0x000000010e137824 */ /* 0x004fca00078e0219 */
[----:B------:R1:W-:Y:S03]  /*0890*/  STG.E desc[UR4][R4.64], R19 ;  /* 0x0000001304007986 */ /* 0x0003e6000c101904 */
.L_x_1180:
[----:B------:R-:W-:-:S13]  /*08a0*/  ISETP.NE.OR P0, PT, R8, RZ, P0 ;  /* 0x000000ff0800720c */ /* 0x000fda0000705670 */
[----:B------:R-:W-:Y:S05]  /*08b0*/  @!P0 BRA `(.L_x_1176) ;  /* 0x0000000000508947 */ /* 0x000fea0003800000 */
.L_x_1177:
[----:B-1----:R-:W-:-:S06]  /*08c0*/  IMAD.WIDE.U32 R20, R9, 0x4, R6 ;  /* 0x0000000409147825 */ /* 0x002fcc00078e0006 */
[----:B--2---:R-:W2:Y:S01]  /*08d0*/  LDG.E R20, desc[UR4][R20.64] ;  /* 0x0000000414147981 */ /* 0x004ea2000c1e1900 */
[----:B------:R-:W-:Y:S01]  /*08e0*/  IMAD.WIDE.U32 R22, R15, 0x4, R6 ;  /* 0x000000040f167825 */ /* 0x000fe200078e0006 */
[----:B--2---:R-:W-:-:S05]  /*08f0*/  IADD3 R29, PT, PT, R20, R19, RZ ;  /* 0x00000013141d7210 */ /* 0x004fca0007ffe0ff */
[----:B------:R2:W-:Y:S04]  /*0900*/  STG.E desc[UR4][R4.64], R29 ;  /* 0x0000001d04007986 */ /* 0x0005e8000c101904 */
[----:B------:R-:W3:Y:S01]  /*0910*/  LDG.E R22, desc[UR4][R22.64] ;  /* 0x0000000416167981 */ /* 0x000ee2000c1e1900 */
[----:B------:R-:W-:Y:S01]  /*0920*/  IMAD.WIDE.U32 R24, R17, 0x4, R6 ;  /* 0x0000000411187825 */ /* 0x000fe200078e0006 */
[----:B---3--:R-:W-:-:S05]  /*0930*/  IADD3 R12, PT, PT, R29, R22, RZ ;  /* 0x000000161d0c7210 */ /* 0x008fca0007ffe0ff */
[----:B------:R2:W-:Y:S04]  /*0940*/  STG.E desc[UR4][R4.64], R12 ;  /* 0x0000000c04007986 */ /* 0x0005e8000c101904 */
[----:B------:R-:W3:Y:S01]  /*0950*/  LDG.E R25, desc[UR4][R24.64] ;  /* 0x0000000418197981 */ /* 0x000ee2000c1e1900 */
[----:B------:R-:W-:Y:S01]  /*0960*/  IMAD.WIDE.U32 R26, R13, 0x4, R6 ;  /* 0x000000040d1a7825 */ /* 0x000fe200078e0006 */
[----:B------:R-:W-:Y:S02]  /*0970*/  IADD3 R8, PT, PT, R8, 0x4, RZ ;  /* 0x0000000408087810 */ /* 0x000fe40007ffe0ff */
[----:B---3--:R-:W-:-:S05]  /*0980*/  IADD3 R14, PT, PT, R12, R25, RZ ;  /* 0x000000190c0e7210 */ /* 0x008fca0007ffe0ff */
[----:B------:R2:W-:Y:S04]  /*0990*/  STG.E desc[UR4][R4.64], R14 ;  /* 0x0000000e04007986 */ /* 0x0005e8000c101904 */
[----:B------:R-:W3:Y:S01]  /*09a0*/  LDG.E R27, desc[UR4][R26.64] ;  /* 0x000000041a1b7981 */ /* 0x000ee2000c1e1900 */
[----:B------:R-:W-:Y:S01]  /*09b0*/  ISETP.NE.AND P0, PT, R8, RZ, PT ;  /* 0x000000ff0800720c */ /* 0x000fe20003f05270 */
[----:B------:R-:W-:-:S04]  /*09c0*/  IMAD.WIDE.U32 R6, R0, 0x10, R6 ;  /* 0x0000001000067825 */ /* 0x000fc800078e0006 */
[----:B---3--:R-:W-:-:S05]  /*09d0*/  IMAD.IADD R19, R14, 0x1, R27 ;  /* 0x000000010e137824 */ /* 0x008fca00078e021b */
[----:B------:R2:W-:Y:S03]  /*09e0*/  STG.E desc[UR4][R4.64], R19 ;  /* 0x0000001304007986 */ /* 0x0005e6000c101904 */
[----:B------:R-:W-:Y:S05]  /*09f0*/  @P0 BRA `(.L_x_1177) ;  /* 0xfffffffc00b00947 */ /* 0x000fea000383ffff */
.L_x_1176:
[----:B------:R-:W-:-:S13]  /*0a00*/  ISETP.NE.AND P0, PT, R11, RZ, PT ;  /* 0x000000ff0b00720c */ /* 0x000fda0003f05270 */
[----:B------:R-:W-:Y:S05]  /*0a10*/  @!P0 EXIT ;  /* 0x000000000000894d */ /* 0x000fea0003800000 */
[----:B------:R-:W-:Y:S01]  /*0a20*/  IMAD R9, R0, R10, R9 ;  /* 0x0000000a00097224 */ /* 0x000fe200078e0209 */
[----:B------:R-:W-:-:S03]  /*0a30*/  IADD3 R11, PT, PT, -R11, RZ, RZ ;  /* 0x000000ff0b0b7210 */ /* 0x000fc60007ffe1ff */
[----:B------:R-:W-:-:S07]  /*0a40*/  IMAD.WIDE.U32 R2, R9, 0x4, R2 ;  /* 0x0000000409027825 */ /* 0x000fce00078e0002 */
.L_x_1181:
[----:B---3--:R3:W1:Y:S01]  /*0a50*/  LDG.E R6, desc[UR4][R2.64] ;  /* 0x0000000402067981 */ /* 0x008662000c1e1900 */
[----:B------:R-:W-:-:S04]  /*0a60*/  IADD3 R11, PT, PT, R11, 0x1, RZ ;  /* 0x000000010b0b7810 */ /* 0x000fc80007ffe0ff */
[----:B------:R-:W-:Y:S01]  /*0a70*/  ISETP.NE.AND P0, PT, R11, RZ, PT ;  /* 0x000000ff0b00720c */ /* 0x000fe20003f05270 */
[----:B---3--:R-:W-:Y:S01]  /*0a80*/  IMAD.WIDE.U32 R2, R0, 0x4, R2 ;  /* 0x0000000400027825 */ /* 0x008fe200078e0002 */
[----:B-12---:R-:W-:-:S05]  /*0a90*/  IADD3 R19, PT, PT, R6, R19, RZ ;  /* 0x0000001306137210 */ /* 0x006fca0007ffe0ff */
[----:B------:R3:W-:Y:S06]  /*0aa0*/  STG.E desc[UR4][R4.64], R19 ;  /* 0x0000001304007986 */ /* 0x0007ec000c101904 */
[----:B------:R-:W-:Y:S05]  /*0ab0*/  @P0 BRA `(.L_x_1181) ;  /* 0xfffffffc00e40947 */ /* 0x000fea000383ffff */
[----:B------:R-:W-:Y:S05]  /*0ac0*/  EXIT ;  /* 0x000000000000794d */ /* 0x000fea0003800000 */
.L_x_1182:
        /* <DEDUP_REMOVED lines=11> */
.L_x_1903:


//--------------------- .text.fast_nondominated_sort2 --------------------------
	.section	.text.fast_nondominated_sort2,"ax",@progbits
	.align	128
        .global         fast_nondominated_sort2
        .type           fast_nondominated_sort2,@function
        .size           fast_nondominated_sort2,(.L_x_1904 - fast_nondominated_sort2)
        .other          fast_nondominated_sort2,@"STO_CUDA_ENTRY STV_DEFAULT"
fast_nondominated_sort2:
.text.fast_nondominated_sort2:
[----:B------:R-:W-:Y:S08]  /*0000*/  LDC R1, c[0x0][0x37c] ;  /* 0x0000df00ff017b82 */ /* 0x000ff00000000800 */
[----:B------:R-:W0:Y:S01]  /*0010*/  LDC.64 R2, c[0x0][0x390] ;  /* 0x0000e400ff027b82 */ /* 0x000e220000000a00 */
[----:B------:R-:W0:Y:S07]  /*0020*/  LDCU.64 UR6, c[0x0][0x358] ;  /* 0x00006b00ff0677ac */ /* 0x000e2e0008000a00 */
[----:B------:R-:W1:Y:S01]  /*0030*/  LDC.64 R4, c[0x0][0x388] ;  /* 0x0000e200ff047b82 */ /* 0x000e620000000a00 */
[----:B------:R-:W2:Y:S07]  /*0040*/  S2R R15, SR_TID.X ;  /* 0x00000000000f7919 */ /* 0x000eae0000002100 */
[----:B------:R-:W3:Y:S01]  /*0050*/  LDC.64 R6, c[0x0][0x380] ;  /* 0x0000e000ff067b82 */ /* 0x000ee20000000a00 */
[----:B0-----:R-:W2:Y:S04]  /*0060*/  LDG.E R0, desc[UR6][R2.64] ;  /* 0x0000000602007981 */ /* 0x001ea8000c1e1900 */
[----:B-1----:R-:W2:Y:S02]  /*0070*/  LDG.E R9, desc[UR6][R4.64] ;  /* 0x0000000604097981 */ /* 0x002ea4000c1e1900 */
[----:B--2---:R-:W-:-:S04]  /*0080*/  IMAD R9, R0, R9, R15 ;  /* 0x0000000900097224 */ /* 0x004fc800078e020f */
[----:B---3--:R-:W-:-:S05]  /*0090*/  IMAD.WIDE R8, R9, 0x4, R6 ;  /* 0x0000000409087825 */ /* 0x008fca00078e0206 */
[----:B------:R0:W-:Y:S04]  /*00a0*/  STG.E desc[UR6][R8.64], RZ ;  /* 0x000000ff08007986 */ /* 0x0001e8000c101906 */
[----:B------:R-:W2:Y:S02]  /*00b0*/  LDG.E R0, desc[UR6][R4.64] ;  /* 0x0000000604007981 */ /* 0x000ea4000c1e1900 */
[----:B--2---:R-:W-:-:S13]  /*00c0*/  ISETP.GE.AND P0, PT, R0, 0x1, PT ;  /* 0x000000010000780c */ /* 0x004fda0003f06270 */
[----:B0-----:R-:W-:Y:S05]  /*00d0*/  @!P0 EXIT ;  /* 0x000000000000894d */ /* 0x001fea0003800000 */
[----:B------:R-:W-:-:S05]  /*00e0*/  UMOV UR4, URZ ;  /* 0x000000ff00047c82 */ /* 0x000fca0008000000 */
.L_x_1183:
[----:B------:R-:W2:Y:S01]  /*00f0*/  LDG.E R11, desc[UR6][R2.64] ;  /* 0x00000006020b7981 */ /* 0x000ea2000c1e1900 */
[----:B------:R-:W-:-:S04]  /*0100*/  IMAD R9, R0, UR4, R15 ;  /* 0x0000000400097c24 */ /* 0x000fc8000f8e020f */
[----:B------:R-:W-:-:S06]  /*0110*/  IMAD.WIDE R8, R9, 0x4, R6 ;  /* 0x0000000409087825 */ /* 0x000fcc00078e0206 */
[----:B------:R-:W3:Y:S01]  /*0120*/  LDG.E R8, desc[UR6][R8.64] ;  /* 0x0000000608087981 */ /* 0x000ee2000c1e1900 */
[----:B--2---:R-:W-:-:S04]  /*0130*/  IMAD R11, R11, R0, R15 ;  /* 0x000000000b0b7224 */ /* 0x004fc800078e020f */
[----:B------:R-:W-:-:S05]  /*0140*/  IMAD.WIDE R10, R11, 0x4, R6 ;  /* 0x000000040b0a7825 */ /* 0x000fca00078e0206 */
[----:B------:R-:W3:Y:S02]  /*0150*/  LDG.E R13, desc[UR6][R10.64] ;  /* 0x000000060a0d7981 */ /* 0x000ee4000c1e1900 */
[----:B---3--:R-:W-:-:S05]  /*0160*/  IADD3 R13, PT, PT, R8, R13, RZ ;  /* 0x0000000d080d7210 */ /* 0x008fca0007ffe0ff */
[----:B------:R0:W-:Y:S04]  /*0170*/  STG.E desc[UR6][R10.64], R13 ;  /* 0x0000000d0a007986 */ /* 0x0001e8000c101906 */
[----:B------:R-:W2:Y:S01]  /*0180*/  LDG.E R0, desc[UR6][R4.64] ;  /* 0x0000000604007981 */ /* 0x000ea2000c1e1900 */
[----:B------:R-:W-:-:S06]  /*0190*/  UIADD3 UR4, UPT, UPT, UR4, 0x1, URZ ;  /* 0x0000000104047890 */ /* 0x000fcc000fffe0ff */
[----:B--2---:R-:W-:-:S13]  /*01a0*/  ISETP.LE.AND P0, PT, R0, UR4, PT ;  /* 0x0000000400007c0c */ /* 0x004fda000bf03270 */
[----:B0-----:R-:W-:Y:S05]  /*01b0*/  @!P0 BRA `(.L_x_1183) ;  /* 0xfffffffc00cc8947 */ /* 0x001fea000383ffff */
[----:B------:R-:W-:Y:S05]  /*01c0*/  EXIT ;  /* 0x000000000000794d */ /* 0x000fea0003800000 */
.L_x_1184:
        /* <DEDUP_REMOVED lines=11> */
.L_x_1904:


//--------------------- .text.function            --------------------------
	.section	.text.function,"ax",@progbits
	.align	128
        .global         function
        .type           function,@function
        .size           function,(.L_x_1841 - function)
        .other          function,@"STO_CUDA_ENTRY STV_DEFAULT"
function:
.text.function:
[----:B------:R-:W0:Y:S08]  /*0000*/  LDC R1, c[0x0][0x37c] ;  /* 0x0000df00ff017b82 */ /* 0x000e300000000800 */
[----:B------:R-:W1:Y:S01]  /*0010*/  LDC.64 R2, c[0x0][0x380] ;  /* 0x0000e000ff027b82 */ /* 0x000e620000000a00 */
[----:B------:R-:W1:Y:S01]  /*0020*/  LDCU.64 UR8, c[0x0][0x358] ;  /* 0x00006b00ff0877ac */ /* 0x000e620008000a00 */
[----:B0-----:R-:W-:Y:S01]  /*0030*/  VIADD R1, R1, 0xfffffcb0 ;  /* 0xfffffcb001017836 */ /* 0x001fe20000000000 */
[----:B-1----:R-:W2:Y:S05]  /*0040*/  LDG.E R14, desc[UR8][R2.64] ;  /* 0x00000008020e7981 */ /* 0x002eaa000c1e1900 */
[----:B------:R-:W0:Y:S01]  /*0050*/  S2UR UR4, SR_CTAID.X ;  /* 0x00000000000479c3 */ /* 0x000e220000002500 */
[----:B------:R-:W0:Y:S07]  /*0060*/  S2R R5, SR_TID.X ;  /* 0x0000000000057919 */ /* 0x000e2e0000002100 */
[----:B------:R-:W0:Y:S02]  /*0070*/  LDC R8, c[0x0][0x360] ;  /* 0x0000d800ff087b82 */ /* 0x000e240000000800 */
[----:B0-----:R-:W-:Y:S01]  /*0080*/  IMAD R8, R8, UR4, R5 ;  /* 0x0000000408087c24 */ /* 0x001fe2000f8e0205 */
[----:B--2---:R-:W-:-:S13]  /*0090*/  ISETP.NE.AND P0, PT, R14, 0x1, PT ;  /* 0x000000010e00780c */ /* 0x004fda0003f05270 */
[----:B------:R-:W-:Y:S05]  /*00a0*/  @P0 BRA `(.L_x_1185) ;  /* 0x00000010005c0947 */ /* 0x000fea0003800000 */
[----:B------:R-:W0:Y:S02]  /*00b0*/  LDC.64 R2, c[0x0][0x390] ;  /* 0x0000e400ff027b82 */ /* 0x000e240000000a00 */
[----:B0-----:R-:W2:Y:S01]  /*00c0*/  LDG.E R9, desc[UR8][R2.64] ;  /* 0x0000000802097981 */ /* 0x001ea2000c1e1900 */
[----:B------:R-:W-:Y:S02]  /*00d0*/  CS2R R32, SRZ ;  /* 0x0000000000207805 */ /* 0x000fe4000001ff00 */
[C---:B--2---:R-:W-:Y:S01]  /*00e0*/  ISETP.GE.AND P0, PT, R9.reuse, 0x3, PT ;  /* 0x000000030900780c */ /* 0x044fe20003f06270 */
[----:B------:R-:W-:-:S12]  /*00f0*/  VIADD R10, R9, 0xfffffffe ;  /* 0xfffffffe090a7836 */ /* 0x000fd80000000000 */
[----:B------:R-:W-:Y:S05]  /*0100*/  @!P0 BRA `(.L_x_1186) ;  /* 0x0000000c00a48947 */ /* 0x000fea0003800000 */
[----:B------:R-:W-:Y:S01]  /*0110*/  ISETP.NE.AND P0, PT, R9, 0x3, PT ;  /* 0x000000030900780c */ /* 0x000fe20003f05270 */
[----:B------:R-:W-:Y:S01]  /*0120*/  IMAD.MOV.U32 R0, RZ, RZ, 0x2 ;  /* 0x00000002ff007424 */ /* 0x000fe200078e00ff */
[----:B------:R-:W-:-:S11]  /*0130*/  CS2R R32, SRZ ;  /* 0x0000000000207805 */ /* 0x000fd6000001ff00 */
[----:B------:R-:W-:Y:S05]  /*0140*/  @!P0 BRA `(.L_x_1187) ;  /* 0x00000008006c8947 */ /* 0x000fea0003800000 */
[----:B------:R-:W-:Y:S01]  /*0150*/  LOP3.LUT R21, R10, 0xfffffffe, RZ, 0xc0, !PT ;  /* 0xfffffffe0a157812 */ /* 0x000fe200078ec0ff */
[--C-:B------:R-:W-:Y:S01]  /*0160*/  IMAD R20, R8, R9, R9.reuse ;  /* 0x0000000908147224 */ /* 0x100fe200078e0209 */
[----:B------:R-:W-:Y:S01]  /*0170*/  CS2R R32, SRZ ;  /* 0x0000000000207805 */ /* 0x000fe2000001ff00 */
[----:B------:R-:W-:Y:S01]  /*0180*/  IMAD.MOV.U32 R11, RZ, RZ, R9 ;  /* 0x000000ffff0b7224 */ /* 0x000fe200078e0009 */
[----:B------:R-:W0:Y:S01]  /*0190*/  LDCU.64 UR6, c[0x4][0x1e0] ;  /* 0x01003c00ff0677ac */ /* 0x000e220008000a00 */
[----:B------:R-:W-:Y:S02]  /*01a0*/  VIADD R20, R20, 0xffffffff ;  /* 0xffffffff14147836 */ /* 0x000fe40000000000 */
[----:B------:R-:W-:Y:S01]  /*01b0*/  IMAD.MOV R21, RZ, RZ, -R21 ;  /* 0x000000ffff157224 */ /* 0x000fe200078e0a15 */
[----:B------:R-:W1:Y:S06]  /*01c0*/  LDCU.64 UR10, c[0x0][0x388] ;  /* 0x00007100ff0a77ac */ /* 0x000e6c0008000a00 */
.L_x_1197:
[----:B------:R-:W2:Y:S02]  /*01d0*/  LDC.64 R4, c[0x0][0x388] ;  /* 0x0000e200ff047b82 */ /* 0x000ea40000000a00 */
[----:B--2---:R-:W-:-:S06]  /*01e0*/  IMAD.WIDE R4, R20, 0x8, R4 ;  /* 0x0000000814047825 */ /* 0x004fcc00078e0204 */
[----:B------:R-:W2:Y:S01]  /*01f0*/  LDG.E.64 R4, desc[UR8][R4.64] ;  /* 0x0000000804047981 */ /* 0x000ea2000c1e1b00 */
[----:B------:R-:W-:Y:S01]  /*0200*/  UMOV UR4, 0x2955385e ;  /* 0x2955385e00047882 */ /* 0x000fe20000000000 */
[----:B------:R-:W-:Y:S01]  /*0210*/  UMOV UR5, 0x404f6a7a ;  /* 0x404f6a7a00057882 */ /* 0x000fe20000000000 */
[----:B------:R-:W-:Y:S01]  /*0220*/  BSSY.RECONVERGENT B2, `(.L_x_1188) ;  /* 0x0000020000027945 */ /* 0x000fe20003800200 */
[----:B--2---:R-:W-:-:S08]  /*0230*/  DADD R30, R4, -0.5 ;  /* 0xbfe00000041e7429 */ /* 0x004fd00000000000 */
        /* <DEDUP_REMOVED lines=12> */
[----:B------:R-:W2:Y:S08]  /*0300*/  F2I.F64 R0, R4 ;  /* 0x0000000400007311 */ /* 0x000eb00000301100 */
[----:B--2---:R-:W2:Y:S02]  /*0310*/  I2F.F64 R2, R0 ;  /* 0x0000000000027312 */ /* 0x004ea40000201c00 */
[----:B--2---:R-:W-:Y:S01]  /*0320*/  DFMA R6, R2, -UR4, R24 ;  /* 0x8000000402067c2b */ /* 0x004fe20008000018 */
        /* <DEDUP_REMOVED lines=9> */
[----:B01----:R-:W-:Y:S05]  /*03c0*/  CALL.REL.NOINC `($function$__internal_trig_reduction_slowpathd) ;  /* 0x0000026800f47944 */ /* 0x003fea0003c00000 */
[----:B------:R-:W-:Y:S02]  /*03d0*/  IMAD.MOV.U32 R0, RZ, RZ, R2 ;  /* 0x000000ffff007224 */ /* 0x000fe400078e0002 */
[----:B------:R-:W-:Y:S02]  /*03e0*/  IMAD.MOV.U32 R2, RZ, RZ, R4 ;  /* 0x000000ffff027224 */ /* 0x000fe400078e0004 */
[----:B------:R-:W-:-:S07]  /*03f0*/  IMAD.MOV.U32 R3, RZ, RZ, R5 ;  /* 0x000000ffff037224 */ /* 0x000fce00078e0005 */
.L_x_1191:
[----:B01----:R-:W-:Y:S05]  /*0400*/  BSYNC.RECONVERGENT B3 ;  /* 0x0000000000037941 */ /* 0x003fea0003800200 */
.L_x_1190:
[----:B------:R-:W-:-:S07]  /*0410*/  VIADD R0, R0, 0x1 ;  /* 0x0000000100007836 */ /* 0x000fce0000000000 */
.L_x_1189:
[----:B01----:R-:W-:Y:S05]  /*0420*/  BSYNC.RECONVERGENT B2 ;  /* 0x0000000000027941 */ /* 0x003fea0003800200 */
.L_x_1188:
[----:B------:R-:W-:-:S05]  /*0430*/  IMAD.SHL.U32 R4, R0, 0x40, RZ ;  /* 0x0000004000047824 */ /* 0x000fca00078e00ff */
[----:B------:R-:W-:-:S04]  /*0440*/  LOP3.LUT R4, R4, 0x40, RZ, 0xc0, !PT ;  /* 0x0000004004047812 */ /* 0x000fc800078ec0ff */
[----:B------:R-:W-:-:S04]  /*0450*/  IADD3 R24, P0, PT, R4, UR6, RZ ;  /* 0x0000000604187c10 */ /* 0x000fc8000ff1e0ff */
[----:B------:R-:W-:-:S05]  /*0460*/  IADD3.X R25, PT, PT, RZ, UR7, RZ, P0, !PT ;  /* 0x00000007ff197c10 */ /* 0x000fca00087fe4ff */
[----:B------:R-:W2:Y:S04]  /*0470*/  LDG.E.128.CONSTANT R4, desc[UR8][R24.64] ;  /* 0x0000000818047981 */ /* 0x000ea8000c1e9d00 */
[----:B------:R-:W3:Y:S04]  /*0480*/  LDG.E.128.CONSTANT R12, desc[UR8][R24.64+0x10] ;  /* 0x00001008180c7981 */ /* 0x000ee8000c1e9d00 */
[----:B------:R0:W4:Y:S01]  /*0490*/  LDG.E.128.CONSTANT R16, desc[UR8][R24.64+0x20] ;  /* 0x0000200818107981 */ /* 0x000122000c1e9d00 */
[----:B------:R-:W-:-:S05]  /*04a0*/  IMAD R22, R8, R9, RZ ;  /* 0x0000000908167224 */ /* 0x000fca00078e02ff */
[----:B------:R-:W-:Y:S02]  /*04b0*/  SHF.R.S32.HI R26, RZ, 0x1f, R22 ;  /* 0x0000001fff1a7819 */ /* 0x000fe40000011416 */
[----:B------:R-:W-:-:S04]  /*04c0*/  IADD3 R23, P0, PT, R22, R11, RZ ;  /* 0x0000000b16177210 */ /* 0x000fc80007f1e0ff */
[----:B------:R-:W-:Y:S02]  /*04d0*/  LEA.HI.X.SX32 R26, R11, R26, 0x1, P0 ;  /* 0x0000001a0b1a7211 */ /* 0x000fe400000f0eff */
[----:B------:R-:W-:-:S04]  /*04e0*/  LEA R22, P0, R23, UR10, 0x3 ;  /* 0x0000000a17167c11 */ /* 0x000fc8000f8018ff */
[----:B------:R-:W-:-:S06]  /*04f0*/  LEA.HI.X R23, R23, UR11, R26, 0x3, P0 ;  /* 0x0000000b17177c11 */ /* 0x000fcc00080f1c1a */
[----:B------:R-:W5:Y:S01]  /*0500*/  LDG.E.64 R22, desc[UR8][R22.64+-0x10] ;  /* 0xfffff00816167981 */ /* 0x000f62000c1e1b00 */
[----:B------:R-:W-:Y:S01]  /*0510*/  LOP3.LUT R26, R0, 0x1, RZ, 0xc0, !PT ;  /* 0x00000001001a7812 */ /* 0x000fe200078ec0ff */
[----:B------:R-:W-:Y:S01]  /*0520*/  IMAD.MOV.U32 R27, RZ, RZ, 0x3da8ff83 ;  /* 0x3da8ff83ff1b7424 */ /* 0x000fe200078e00ff */
[----:B0-----:R-:W-:Y:S01]  /*0530*/  DMUL R24, R2, R2 ;  /* 0x0000000202187228 */ /* 0x001fe20000000000 */
[----:B------:R-:W-:Y:S01]  /*0540*/  UMOV UR4, 0x2955385e ;  /* 0x2955385e00047882 */ /* 0x000fe20000000000 */
[----:B------:R-:W-:Y:S01]  /*0550*/  ISETP.NE.U32.AND P0, PT, R26, 0x1, PT ;  /* 0x000000011a00780c */ /* 0x000fe20003f05070 */
[----:B------:R-:W-:Y:S01]  /*0560*/  IMAD.MOV.U32 R26, RZ, RZ, 0x20fd8164 ;  /* 0x20fd8164ff1a7424 */ /* 0x000fe200078e00ff */
[----:B------:R-:W-:Y:S01]  /*0570*/  UMOV UR5, 0x404f6a7a ;  /* 0x404f6a7a00057882 */ /* 0x000fe20000000000 */
[----:B------:R-:W-:Y:S01]  /*0580*/  BSSY.RECONVERGENT B2, `(.L_x_1192) ;  /* 0x0000033000027945 */ /* 0x000fe20003800200 */
[----:B------:R-:W-:Y:S02]  /*0590*/  FSEL R27, -R27, 0.11223486810922622681, !P0 ;  /* 0x3de5db651b1b7808 */ /* 0x000fe40004000100 */
[----:B------:R-:W-:-:S06]  /*05a0*/  FSEL R26, R26, -8.06006814911005101289e+34, !P0 ;  /* 0xf9785eba1a1a7808 */ /* 0x000fcc0004000000 */
[----:B--2---:R-:W-:-:S08]  /*05b0*/  DFMA R4, R24, R26, R4 ;  /* 0x0000001a1804722b */ /* 0x004fd00000000004 */
[----:B------:R-:W-:-:S08]  /*05c0*/  DFMA R4, R24, R4, R6 ;  /* 0x000000041804722b */ /* 0x000fd00000000006 */
[----:B---3--:R-:W-:-:S08]  /*05d0*/  DFMA R4, R24, R4, R12 ;  /* 0x000000041804722b */ /* 0x008fd0000000000c */
[----:B------:R-:W-:-:S08]  /*05e0*/  DFMA R4, R24, R4, R14 ;  /* 0x000000041804722b */ /* 0x000fd0000000000e */
[----:B----4-:R-:W-:Y:S02]  /*05f0*/  DFMA R4, R24, R4, R16 ;  /* 0x000000041804722b */ /* 0x010fe40000000010 */
[----:B-----5:R-:W-:-:S06]  /*0600*/  DADD R22, R22, -0.5 ;  /* 0xbfe0000016167429 */ /* 0x020fcc0000000000 */
        /* <DEDUP_REMOVED lines=9> */
[----:B------:R-:W-:-:S05]  /*06a0*/  DMUL R4, R22, UR4 ;  /* 0x0000000416047c28 */ /* 0x000fca0008000000 */
[----:B------:R-:W-:-:S03]  /*06b0*/  DFMA R30, R30, R30, -R2 ;  /* 0x0000001e1e1e722b */ /* 0x000fc60000000802 */
[----:B------:R-:W-:-:S05]  /*06c0*/  DSETP.NEU.AND P0, PT, |R4|, +INF , PT ;  /* 0x7ff000000400742a */ /* 0x000fca0003f0d200 */
[----:B------:R-:W-:-:S09]  /*06d0*/  DADD R32, R30, R32 ;  /* 0x000000001e207229 */ /* 0x000fd20000000020 */
[----:B------:R-:W-:Y:S05]  /*06e0*/  @!P0 BRA `(.L_x_1193) ;  /* 0x0000000000688947 */ /* 0x000fea0003800000 */
        /* <DEDUP_REMOVED lines=19> */
[----:B------:R-:W-:Y:S05]  /*0820*/  CALL.REL.NOINC `($function$__internal_trig_reduction_slowpathd) ;  /* 0x0000026400dc7944 */ /* 0x000fea0003c00000 */
[----:B------:R-:W-:Y:S02]  /*0830*/  IMAD.MOV.U32 R0, RZ, RZ, R2 ;  /* 0x000000ffff007224 */ /* 0x000fe400078e0002 */
[----:B------:R-:W-:Y:S02]  /*0840*/  IMAD.MOV.U32 R2, RZ, RZ, R4 ;  /* 0x000000ffff027224 */ /* 0x000fe400078e0004 */
[----:B------:R-:W-:-:S07]  /*0850*/  IMAD.MOV.U32 R3, RZ, RZ, R5 ;  /* 0x000000ffff037224 */ /* 0x000fce00078e0005 */
.L_x_1195:
[----:B------:R-:W-:Y:S05]  /*0860*/  BSYNC.RECONVERGENT B3 ;  /* 0x0000000000037941 */ /* 0x000fea0003800200 */
.L_x_1194:
[----:B------:R-:W-:Y:S01]  /*0870*/  IADD3 R0, PT, PT, R0, 0x1, RZ ;  /* 0x0000000100007810 */ /* 0x000fe20007ffe0ff */
[----:B------:R-:W-:Y:S06]  /*0880*/  BRA `(.L_x_1196) ;  /* 0x0000000000087947 */ /* 0x000fec0003800000 */
.L_x_1193:
[----:B------:R-:W-:Y:S01]  /*0890*/  DMUL R2, RZ, R4 ;  /* 0x00000004ff027228 */ /* 0x000fe20000000000 */
[----:B------:R-:W-:-:S10]  /*08a0*/  IMAD.MOV.U32 R0, RZ, RZ, 0x1 ;  /* 0x00000001ff007424 */ /* 0x000fd400078e00ff */
.L_x_1196:
[----:B------:R-:W-:Y:S05]  /*08b0*/  BSYNC.RECONVERGENT B2 ;  /* 0x0000000000027941 */ /* 0x000fea0003800200 */
.L_x_1192:
        /* <DEDUP_REMOVED lines=9> */
[----:B------:R-:W-:Y:S01]  /*0950*/  IADD3 R20, PT, PT, R20, -0x2, RZ ;  /* 0xfffffffe14147810 */ /* 0x000fe20007ffe0ff */
[----:B------:R-:W-:Y:S01]  /*0960*/  IMAD.MOV.U32 R27, RZ, RZ, 0x3da8ff83 ;  /* 0x3da8ff83ff1b7424 */ /* 0x000fe200078e00ff */
[----:B------:R-:W-:Y:S01]  /*0970*/  ISETP.NE.U32.AND P0, PT, R24, 0x1, PT ;  /* 0x000000011800780c */ /* 0x000fe20003f05070 */
[----:B------:R-:W-:Y:S01]  /*0980*/  DMUL R24, R2, R2 ;  /* 0x0000000202187228 */ /* 0x000fe20000000000 */
[----:B------:R-:W-:-:S02]  /*0990*/  VIADD R21, R21, 0x2 ;  /* 0x0000000215157836 */ /* 0x000fc40000000000 */
[----:B------:R-:W-:Y:S01]  /*09a0*/  FSEL R26, R26, -8.06006814911005101289e+34, !P0 ;  /* 0xf9785eba1a1a7808 */ /* 0x000fe20004000000 */
[----:B------:R-:W-:Y:S01]  /*09b0*/  VIADD R11, R11, 0xfffffffe ;  /* 0xfffffffe0b0b7836 */ /* 0x000fe20000000000 */
        /* <DEDUP_REMOVED lines=15> */
[----:B------:R-:W-:-:S04]  /*0ab0*/  ISETP.NE.AND P0, PT, R21, RZ, PT ;  /* 0x000000ff1500720c */ /* 0x000fc80003f05270 */
[----:B------:R-:W-:-:S08]  /*0ac0*/  DFMA R22, R22, R22, -R2 ;  /* 0x000000161616722b */ /* 0x000fd00000000802 */
[----:B------:R-:W-:Y:S01]  /*0ad0*/  DADD R32, R32, R22 ;  /* 0x0000000020207229 */ /* 0x000fe20000000016 */
[----:B------:R-:W-:Y:S10]  /*0ae0*/  @P0 BRA `(.L_x_1197) ;  /* 0xfffffff400b80947 */ /* 0x000ff4000383ffff */
[----:B------:R-:W-:-:S07]  /*0af0*/  VIADD R0, R11, 0xffffffff ;  /* 0xffffffff0b007836 */ /* 0x000fce0000000000 */
.L_x_1187:
[----:B------:R-:W-:-:S04]  /*0b00*/  LOP3.LUT R2, R9, 0x1, RZ, 0xc0, !PT ;  /* 0x0000000109027812 */ /* 0x000fc800078ec0ff */
[----:B------:R-:W-:-:S13]  /*0b10*/  ISETP.NE.U32.AND P0, PT, R2, 0x1, PT ;  /* 0x000000010200780c */ /* 0x000fda0003f05070 */
[----:B------:R-:W-:Y:S05]  /*0b20*/  @P0 BRA `(.L_x_1186) ;  /* 0x00000004001c0947 */ /* 0x000fea0003800000 */
[----:B------:R-:W0:Y:S01]  /*0b30*/  LDC.64 R2, c[0x0][0x388] ;  /* 0x0000e200ff027b82 */ /* 0x000e220000000a00 */
[----:B------:R-:W-:-:S04]  /*0b40*/  IMAD R5, R8, R9, R0 ;  /* 0x0000000908057224 */ /* 0x000fc800078e0200 */
[----:B0-----:R-:W-:-:S06]  /*0b50*/  IMAD.WIDE R2, R5, 0x8, R2 ;  /* 0x0000000805027825 */ /* 0x001fcc00078e0202 */
[----:B------:R-:W2:Y:S01]  /*0b60*/  LDG.E.64 R2, desc[UR8][R2.64] ;  /* 0x0000000802027981 */ /* 0x000ea2000c1e1b00 */
[----:B------:R-:W-:Y:S01]  /*0b70*/  UMOV UR4, 0x2955385e ;  /* 0x2955385e00047882 */ /* 0x000fe20000000000 */
[----:B------:R-:W-:Y:S01]  /*0b80*/  UMOV UR5, 0x404f6a7a ;  /* 0x404f6a7a00057882 */ /* 0x000fe20000000000 */
[----:B------:R-:W-:Y:S01]  /*0b90*/  BSSY.RECONVERGENT B2, `(.L_x_1198) ;  /* 0x0000021000027945 */ /* 0x000fe20003800200 */
[----:B--2---:R-:W-:-:S08]  /*0ba0*/  DADD R18, R2, -0.5 ;  /* 0xbfe0000002127429 */ /* 0x004fd00000000000 */
[----:B------:R-:W-:-:S08]  /*0bb0*/  DMUL R24, R18, UR4 ;  /* 0x0000000412187c28 */ /* 0x000fd00008000000 */
        /* <DEDUP_REMOVED lines=25> */
.L_x_1201:
[----:B------:R-:W-:Y:S05]  /*0d50*/  BSYNC.RECONVERGENT B3 ;  /* 0x0000000000037941 */ /* 0x000fea0003800200 */
.L_x_1200:
[----:B------:R-:W-:Y:S01]  /*0d60*/  IADD3 R0, PT, PT, R0, 0x1, RZ ;  /* 0x0000000100007810 */ /* 0x000fe20007ffe0ff */
[----:B------:R-:W-:Y:S06]  /*0d70*/  BRA `(.L_x_1202) ;  /* 0x0000000000087947 */ /* 0x000fec0003800000 */
.L_x_1199:
[----:B------:R-:W-:Y:S01]  /*0d80*/  DMUL R2, RZ, R24 ;  /* 0x00000018ff027228 */ /* 0x000fe20000000000 */
[----:B------:R-:W-:-:S10]  /*0d90*/  IMAD.MOV.U32 R0, RZ, RZ, 0x1 ;  /* 0x00000001ff007424 */ /* 0x000fd400078e00ff */
.L_x_1202:
[----:B------:R-:W-:Y:S05]  /*0da0*/  BSYNC.RECONVERGENT B2 ;  /* 0x0000000000027941 */ /* 0x000fea0003800200 */
.L_x_1198:
        /* <DEDUP_REMOVED lines=31> */
.L_x_1186:
[----:B------:R-:W0:Y:S01]  /*0fa0*/  LDC.64 R2, c[0x0][0x388] ;  /* 0x0000e200ff027b82 */ /* 0x000e220000000a00 */
[----:B------:R-:W-:Y:S01]  /*0fb0*/  IMAD R13, R8, R9, RZ ;  /* 0x00000009080d7224 */ /* 0x000fe200078e02ff */
[----:B------:R-:W1:Y:S01]  /*0fc0*/  I2F.F64 R10, R10 ;  /* 0x0000000a000a7312 */ /* 0x000e620000201c00 */
[----:B------:R-:W-:Y:S01]  /*0fd0*/  IMAD.MOV.U32 R4, RZ, RZ, 0x0 ;  /* 0x00000000ff047424 */ /* 0x000fe200078e00ff */
[----:B------:R-:W-:-:S04]  /*0fe0*/  MOV R5, 0x40590000 ;  /* 0x4059000000057802 */ /* 0x000fc80000000f00 */
[----:B------:R-:W2:Y:S01]  /*0ff0*/  LDC.64 R18, c[0x0][0x398] ;  /* 0x0000e600ff127b82 */ /* 0x000ea20000000a00 */
[----:B0-----:R-:W-:-:S05]  /*1000*/  IMAD.WIDE R12, R13, 0x8, R2 ;  /* 0x000000080d0c7825 */ /* 0x001fca00078e0202 */
[----:B------:R-:W3:Y:S04]  /*1010*/  LDG.E.64 R14, desc[UR8][R12.64] ;  /* 0x000000080c0e7981 */ /* 0x000ee8000c1e1b00 */
[----:B------:R2:W3:Y:S01]  /*1020*/  LDG.E.64 R16, desc[UR8][R12.64+0x8] ;  /* 0x000008080c107981 */ /* 0x0004e2000c1e1b00 */
[----:B-1----:R-:W-:Y:S01]  /*1030*/  DADD R32, R10, R32 ;  /* 0x000000000a207229 */ /* 0x002fe20000000020 */
[----:B------:R-:W0:Y:S01]  /*1040*/  LDC.64 R6, c[0x0][0x390] ;  /* 0x0000e400ff067b82 */ /* 0x000e220000000a00 */
[----:B------:R-:W-:-:S06]  /*1050*/  IMAD R9, R8, 0x3, RZ ;  /* 0x0000000308097824 */ /* 0x000fcc00078e02ff */
[----:B------:R-:W-:Y:S01]  /*1060*/  DFMA R4, R32, R4, 1 ;  /* 0x3ff000002004742b */ /* 0x000fe20000000004 */
[----:B--2---:R-:W-:-:S07]  /*1070*/  IMAD.WIDE R12, R9, 0x8, R18 ;  /* 0x00000008090c7825 */ /* 0x004fce00078e0212 */
[----:B------:R-:W-:Y:S02]  /*1080*/  DMUL R4, R4, 0.5 ;  /* 0x3fe0000004047828 */ /* 0x000fe40000000000 */
[----:B---3--:R-:W-:-:S08]  /*1090*/  DMUL R14, R14, R16 ;  /* 0x000000100e0e7228 */ /* 0x008fd00000000000 */
[----:B------:R-:W-:-:S07]  /*10a0*/  DMUL R14, R14, R4 ;  /* 0x000000040e0e7228 */ /* 0x000fce0000000000 */
[----:B------:R1:W-:Y:S04]  /*10b0*/  STG.E.64 desc[UR8][R12.64], R14 ;  /* 0x0000000e0c007986 */ /* 0x0003e8000c101b08 */
[----:B0-----:R-:W2:Y:S02]  /*10c0*/  LDG.E R9, desc[UR8][R6.64] ;  /* 0x0000000806097981 */ /* 0x001ea4000c1e1900 */
        /* <DEDUP_REMOVED lines=15> */
[----:B------:R-:W0:Y:S01]  /*11c0*/  LDG.E.64 R2, desc[UR8][R2.64] ;  /* 0x0000000802027981 */ /* 0x000e22000c1e1b00 */
[----:B-1----:R-:W1:Y:S01]  /*11d0*/  LDC.64 R14, c[0x0][0x380] ;  /* 0x0000e000ff0e7b82 */ /* 0x002e620000000a00 */
[----:B0-----:R-:W-:-:S08]  /*11e0*/  DADD R10, -R2, 1 ;  /* 0x3ff00000020a7429 */ /* 0x001fd00000000100 */
[----:B------:R-:W-:-:S07]  /*11f0*/  DMUL R10, R4, R10 ;  /* 0x0000000a040a7228 */ /* 0x000fce0000000000 */
[----:B------:R2:W-:Y:S04]  /*1200*/  STG.E.64 desc[UR8][R12.64+0x10], R10 ;  /* 0x0000100a0c007986 */ /* 0x0005e8000c101b08 */
[----:B-1----:R2:W5:Y:S02]  /*1210*/  LDG.E R14, desc[UR8][R14.64] ;  /* 0x000000080e0e7981 */ /* 0x002564000c1e1900 */
.L_x_1185:
[----:B-----5:R-:W-:-:S13]  /*1220*/  ISETP.NE.AND P0, PT, R14, 0x2, PT ;  /* 0x000000020e00780c */ /* 0x020fda0003f05270 */
[----:B------:R-:W-:Y:S05]  /*1230*/  @P0 BRA `(.L_x_1203) ;  /* 0x0000001800fc0947 */ /* 0x000fea0003800000 */
[----:B------:R-:W0:Y:S02]  /*1240*/  LDC.64 R2, c[0x0][0x390] ;  /* 0x0000e400ff027b82 */ /* 0x000e240000000a00 */
[----:B0-----:R-:W3:Y:S01]  /*1250*/  LDG.E R9, desc[UR8][R2.64] ;  /* 0x0000000802097981 */ /* 0x001ee2000c1e1900 */
[----:B------:R-:W-:Y:S02]  /*1260*/  IMAD.MOV.U32 R20, RZ, RZ, 0x0 ;  /* 0x00000000ff147424 */ /* 0x000fe400078e00ff */
[----:B------:R-:W-:Y:S01]  /*1270*/  IMAD.MOV.U32 R21, RZ, RZ, 0x3ff00000 ;  /* 0x3ff00000ff157424 */ /* 0x000fe200078e00ff */
[----:B---3--:R-:W-:-:S13]  /*1280*/  ISETP.GE.AND P0, PT, R9, 0x3, PT ;  /* 0x000000030900780c */ /* 0x008fda0003f06270 */
[----:B------:R-:W-:Y:S05]  /*1290*/  @!P0 BRA `(.L_x_1204) ;  /* 0x00000004006c8947 */ /* 0x000fea0003800000 */
[C---:B------:R-:W-:Y:S01]  /*12a0*/  ISETP.GE.U32.AND P0, PT, R9.reuse, 0xa, PT ;  /* 0x0000000a0900780c */ /* 0x040fe20003f06070 */
[----:B------:R-:W-:Y:S01]  /*12b0*/  VIADD R0, R9, 0xfffffffe ;  /* 0xfffffffe09007836 */ /* 0x000fe20000000000 */
[----:B------:R-:W-:Y:S01]  /*12c0*/  CS2R R20, SRZ ;  /* 0x0000000000147805 */ /* 0x000fe2000001ff00 */
[----:B--2---:R-:W-:Y:S02]  /*12d0*/  IMAD R18, R8, R9, RZ ;  /* 0x0000000908127224 */ /* 0x004fe400078e02ff */
[----:B------:R-:W-:Y:S01]  /*12e0*/  IMAD.MOV.U32 R19, RZ, RZ, 0x2 ;  /* 0x00000002ff137424 */ /* 0x000fe200078e00ff */
[----:B------:R-:W-:-:S07]  /*12f0*/  LOP3.LUT R28, R0, 0x7, RZ, 0xc0, !PT ;  /* 0x00000007001c7812 */ /* 0x000fce00078ec0ff */
[----:B------:R-:W-:Y:S05]  /*1300*/  @!P0 BRA `(.L_x_1205) ;  /* 0x0000000000a48947 */ /* 0x000fea0003800000 */
[----:B------:R-:W0:Y:S01]  /*1310*/  LDCU.64 UR4, c[0x0][0x388] ;  /* 0x00007100ff0477ac */ /* 0x000e220008000a00 */
[----:B------:R-:W-:Y:S01]  /*1320*/  LOP3.LUT R22, R0, 0xfffffff8, RZ, 0xc0, !PT ;  /* 0xfffffff800167812 */ /* 0x000fe200078ec0ff */
[----:B------:R-:W-:Y:S01]  /*1330*/  VIADD R23, R18, 0x2 ;  /* 0x0000000212177836 */ /* 0x000fe20000000000 */
[----:B------:R-:W-:Y:S01]  /*1340*/  CS2R R20, SRZ ;  /* 0x0000000000147805 */ /* 0x000fe2000001ff00 */
[----:B------:R-:W-:Y:S01]  /*1350*/  IMAD.MOV.U32 R19, RZ, RZ, RZ ;  /* 0x000000ffff137224 */ /* 0x000fe200078e00ff */
[----:B------:R-:W-:Y:S01]  /*1360*/  IADD3 R22, PT, PT, -R22, RZ, RZ ;  /* 0x000000ff16167210 */ /* 0x000fe20007ffe1ff */
[----:B0-----:R-:W-:-:S04]  /*1370*/  UIADD3 UR4, UP0, UPT, UR4, 0x20, URZ ;  /* 0x0000002004047890 */ /* 0x001fc8000ff1e0ff */
[----:B------:R-:W-:-:S12]  /*1380*/  UIADD3.X UR5, UPT, UPT, URZ, UR5, URZ, UP0, !UPT ;  /* 0x00000005ff057290 */ /* 0x000fd800087fe4ff */
.L_x_1206:
        /* <DEDUP_REMOVED lines=11> */
[----:B------:R-:W-:-:S02]  /*1440*/  VIADD R22, R22, 0x8 ;  /* 0x0000000816167836 */ /* 0x000fc40000000000 */
[----:B------:R-:W-:Y:S02]  /*1450*/  VIADD R19, R19, 0x8 ;  /* 0x0000000813137836 */ /* 0x000fe40000000000 */
[----:B------:R-:W-:Y:S01]  /*1460*/  VIADD R23, R23, 0x8 ;  /* 0x0000000817177836 */ /* 0x000fe20000000000 */
[----:B------:R-:W-:Y:S01]  /*1470*/  ISETP.NE.AND P0, PT, R22, RZ, PT ;  /* 0x000000ff1600720c */ /* 0x000fe20003f05270 */
[----:B--2---:R-:W-:Y:S02]  /*1480*/  DADD R26, R26, -0.5 ;  /* 0xbfe000001a1a7429 */ /* 0x004fe40000000000 */
        /* <DEDUP_REMOVED lines=12> */
[----:B------:R-:W-:-:S08]  /*1550*/  DFMA R20, R2, R2, R20 ;  /* 0x000000020214722b */ /* 0x000fd00000000014 */
[----:B------:R-:W-:-:S08]  /*1560*/  DFMA R20, R4, R4, R20 ;  /* 0x000000040414722b */ /* 0x000fd00000000014 */
[----:B------:R-:W-:Y:S01]  /*1570*/  DFMA R20, R16, R16, R20 ;  /* 0x000000101014722b */ /* 0x000fe20000000014 */
[----:B------:R-:W-:Y:S10]  /*1580*/  @P0 BRA `(.L_x_1206) ;  /* 0xfffffffc00800947 */ /* 0x000ff4000383ffff */
[----:B------:R-:W-:-:S07]  /*1590*/  VIADD R19, R19, 0x2 ;  /* 0x0000000213137836 */ /* 0x000fce0000000000 */
.L_x_1205:
[----:B------:R-:W-:-:S13]  /*15a0*/  ISETP.NE.AND P0, PT, R28, RZ, PT ;  /* 0x000000ff1c00720c */ /* 0x000fda0003f05270 */
        /* <DEDUP_REMOVED lines=21> */
.L_x_1208:
[----:B------:R-:W-:Y:S05]  /*1700*/  @!P1 BRA `(.L_x_1207) ;  /* 0x00000000004c9947 */ /* 0x000fea0003800000 */
[----:B------:R-:W-:Y:S02]  /*1710*/  ISETP.NE.AND P0, PT, R0, 0x1, PT ;  /* 0x000000010000780c */ /* 0x000fe40003f05270 */
[----:B------:R-:W-:-:S04]  /*1720*/  LOP3.LUT R0, R9, 0x1, RZ, 0xc0, !PT ;  /* 0x0000000109007812 */ /* 0x000fc800078ec0ff */
[----:B------:R-:W-:-:S07]  /*1730*/  ISETP.NE.U32.AND P1, PT, R0, 0x1, PT ;  /* 0x000000010000780c */ /* 0x000fce0003f25070 */
[----:B------:R-:W0:Y:S01]  /*1740*/  @P0 LDC.64 R2, c[0x0][0x388] ;  /* 0x0000e200ff020b82 */ /* 0x000e220000000a00 */
[----:B------:R-:W-:-:S07]  /*1750*/  @P0 IMAD.IADD R7, R18, 0x1, R19 ;  /* 0x0000000112070824 */ /* 0x000fce00078e0213 */
[----:B------:R-:W1:Y:S01]  /*1760*/  @!P1 LDC.64 R12, c[0x0][0x388] ;  /* 0x0000e200ff0c9b82 */ /* 0x000e620000000a00 */
[----:B------:R-:W-:Y:S02]  /*1770*/  @P0 VIADD R19, R19, 0x2 ;  /* 0x0000000213130836 */ /* 0x000fe40000000000 */
[----:B0-----:R-:W-:-:S05]  /*1780*/  @P0 IMAD.WIDE R6, R7, 0x8, R2 ;  /* 0x0000000807060825 */ /* 0x001fca00078e0202 */
[----:B------:R-:W2:Y:S01]  /*1790*/  @P0 LDG.E.64 R4, desc[UR8][R6.64] ;  /* 0x0000000806040981 */ /* 0x000ea2000c1e1b00 */
[----:B------:R-:W-:-:S03]  /*17a0*/  @!P1 IMAD.IADD R3, R18, 0x1, R19 ;  /* 0x0000000112039824 */ /* 0x000fc600078e0213 */
[----:B------:R-:W3:Y:S01]  /*17b0*/  @P0 LDG.E.64 R10, desc[UR8][R6.64+0x8] ;  /* 0x00000808060a0981 */ /* 0x000ee2000c1e1b00 */
[----:B-1----:R-:W-:-:S06]  /*17c0*/  @!P1 IMAD.WIDE R2, R3, 0x8, R12 ;  /* 0x0000000803029825 */ /* 0x002fcc00078e020c */
[----:B------:R-:W4:Y:S01]  /*17d0*/  @!P1 LDG.E.64 R2, desc[UR8][R2.64] ;  /* 0x0000000802029981 */ /* 0x000f22000c1e1b00 */
[----:B--2---:R-:W-:Y:S02]  /*17e0*/  @P0 DADD R4, R4, -0.5 ;  /* 0xbfe0000004040429 */ /* 0x004fe40000000000 */
[----:B---3--:R-:W-:-:S06]  /*17f0*/  @P0 DADD R10, R10, -0.5 ;  /* 0xbfe000000a0a0429 */ /* 0x008fcc0000000000 */
[----:B------:R-:W-:-:S08]  /*1800*/  @P0 DFMA R4, R4, R4, R20 ;  /* 0x000000040404022b */ /* 0x000fd00000000014 */
[----:B------:R-:W-:Y:S02]  /*1810*/  @P0 DFMA R20, R10, R10, R4 ;  /* 0x0000000a0a14022b */ /* 0x000fe40000000004 */
[----:B----4-:R-:W-:-:S08]  /*1820*/  @!P1 DADD R4, R2, -0.5 ;  /* 0xbfe0000002049429 */ /* 0x010fd00000000000 */
[----:B------:R-:W-:-:S11]  /*1830*/  @!P1 DFMA R20, R4, R4, R20 ;  /* 0x000000040414922b */ /* 0x000fd60000000014 */
.L_x_1207:
[----:B------:R-:W-:-:S11]  /*1840*/  DADD R20, R20, 1 ;  /* 0x3ff0000014147429 */ /* 0x000fd60000000000 */
.L_x_1204:
[----:B------:R-:W0:Y:S01]  /*1850*/  LDC.64 R4, c[0x0][0x388] ;  /* 0x0000e200ff047b82 */ /* 0x000e220000000a00 */
[----:B------:R-:W-:-:S04]  /*1860*/  IMAD R9, R8, R9, RZ ;  /* 0x0000000908097224 */ /* 0x000fc800078e02ff */
[----:B0-----:R-:W-:-:S06]  /*1870*/  IMAD.WIDE R4, R9, 0x8, R4 ;  /* 0x0000000809047825 */ /* 0x001fcc00078e0204 */
        /* <DEDUP_REMOVED lines=28> */
[----:B--2---:R-:W-:Y:S05]  /*1a40*/  CALL.REL.NOINC `($function$__internal_trig_reduction_slowpathd) ;  /* 0x0000025400547944 */ /* 0x004fea0003c00000 */
[----:B------:R-:W-:Y:S01]  /*1a50*/  MOV R0, R2 ;  /* 0x0000000200007202 */ /* 0x000fe20000000f00 */
[----:B------:R-:W-:Y:S02]  /*1a60*/  IMAD.MOV.U32 R2, RZ, RZ, R4 ;  /* 0x000000ffff027224 */ /* 0x000fe400078e0004 */
[----:B------:R-:W-:-:S07]  /*1a70*/  IMAD.MOV.U32 R3, RZ, RZ, R5 ;  /* 0x000000ffff037224 */ /* 0x000fce00078e0005 */
.L_x_1212:
[----:B------:R-:W-:Y:S05]  /*1a80*/  BSYNC.RECONVERGENT B3 ;  /* 0x0000000000037941 */ /* 0x000fea0003800200 */
.L_x_1211:
[----:B------:R-:W-:-:S07]  /*1a90*/  VIADD R0, R0, 0x1 ;  /* 0x0000000100007836 */ /* 0x000fce0000000000 */
.L_x_1210:
[----:B------:R-:W-:Y:S05]  /*1aa0*/  BSYNC.RECONVERGENT B2 ;  /* 0x0000000000027941 */ /* 0x000fea0003800200 */
.L_x_1209:
[----:B------:R-:W0:Y:S01]  /*1ab0*/  LDCU.64 UR4, c[0x4][0x1e0] ;  /* 0x01003c00ff0477ac */ /* 0x000e220008000a00 */
[----:B------:R-:W-:-:S05]  /*1ac0*/  IMAD.SHL.U32 R4, R0, 0x40, RZ ;  /* 0x0000004000047824 */ /* 0x000fca00078e00ff */
[----:B------:R-:W-:-:S04]  /*1ad0*/  LOP3.LUT R4, R4, 0x40, RZ, 0xc0, !PT ;  /* 0x0000004004047812 */ /* 0x000fc800078ec0ff */
[----:B0-----:R-:W-:-:S05]  /*1ae0*/  IADD3 R22, P0, PT, R4, UR4, RZ ;  /* 0x0000000404167c10 */ /* 0x001fca000ff1e0ff */
[----:B------:R-:W-:-:S05]  /*1af0*/  IMAD.X R23, RZ, RZ, UR5, P0 ;  /* 0x00000005ff177e24 */ /* 0x000fca00080e06ff */
[----:B------:R-:W3:Y:S04]  /*1b00*/  LDG.E.128.CONSTANT R4, desc[UR8][R22.64] ;  /* 0x0000000816047981 */ /* 0x000ee8000c1e9d00 */
[----:B--2---:R-:W2:Y:S04]  /*1b10*/  LDG.E.128.CONSTANT R12, desc[UR8][R22.64+0x10] ;  /* 0x00001008160c7981 */ /* 0x004ea8000c1e9d00 */
[----:B------:R-:W4:Y:S01]  /*1b20*/  LDG.E.128.CONSTANT R16, desc[UR8][R22.64+0x20] ;  /* 0x0000200816107981 */ /* 0x000f22000c1e9d00 */
[----:B------:R-:W-:Y:S01]  /*1b30*/  LOP3.LUT R9, R0, 0x1, RZ, 0xc0, !PT ;  /* 0x0000000100097812 */ /* 0x000fe200078ec0ff */
[----:B------:R-:W-:Y:S01]  /*1b40*/  IMAD.MOV.U32 R24, RZ, RZ, 0x20fd8164 ;  /* 0x20fd8164ff187424 */ /* 0x000fe200078e00ff */
[----:B------:R-:W-:-:S02]  /*1b50*/  DMUL R10, R2, R2 ;  /* 0x00000002020a7228 */ /* 0x000fc40000000000 */
[----:B------:R-:W-:Y:S02]  /*1b60*/  ISETP.NE.U32.AND P0, PT, R9, 0x1, PT ;  /* 0x000000010900780c */ /* 0x000fe40003f05070 */
[----:B------:R-:W-:Y:S02]  /*1b70*/  MOV R9, 0x3da8ff83 ;  /* 0x3da8ff8300097802 */ /* 0x000fe40000000f00 */
[----:B------:R-:W-:Y:S02]  /*1b80*/  FSEL R24, R24, -8.06006814911005101289e+34, !P0 ;  /* 0xf9785eba18187808 */ /* 0x000fe40004000000 */
[----:B------:R-:W-:Y:S01]  /*1b90*/  FSEL R25, -R9, 0.11223486810922622681, !P0 ;  /* 0x3de5db6509197808 */ /* 0x000fe20004000100 */
[----:B------:R-:W-:-:S05]  /*1ba0*/  IMAD R9, R8, 0x3, RZ ;  /* 0x0000000308097824 */ /* 0x000fca00078e02ff */
[----:B---3--:R-:W-:-:S08]  /*1bb0*/  DFMA R4, R10, R24, R4 ;  /* 0x000000180a04722b */ /* 0x008fd00000000004 */
[C---:B------:R-:W-:Y:S01]  /*1bc0*/  DFMA R4, R10.reuse, R4, R6 ;  /* 0x000000040a04722b */ /* 0x040fe20000000006 */
[----:B------:R-:W0:Y:S07]  /*1bd0*/  LDC.64 R6, c[0x0][0x390] ;  /* 0x0000e400ff067b82 */ /* 0x000e2e0000000a00 */
[----:B--2---:R-:W-:-:S08]  /*1be0*/  DFMA R4, R10, R4, R12 ;  /* 0x000000040a04722b */ /* 0x004fd0000000000c */
[----:B------:R-:W-:-:S08]  /*1bf0*/  DFMA R4, R10, R4, R14 ;  /* 0x000000040a04722b */ /* 0x000fd0000000000e */
[----:B----4-:R-:W-:-:S08]  /*1c00*/  DFMA R4, R10, R4, R16 ;  /* 0x000000040a04722b */ /* 0x010fd00000000010 */
[----:B------:R-:W-:-:S08]  /*1c10*/  DFMA R4, R10, R4, R18 ;  /* 0x000000040a04722b */ /* 0x000fd00000000012 */
[----:B------:R-:W-:Y:S02]  /*1c20*/  DFMA R2, R4, R2, R2 ;  /* 0x000000020402722b */ /* 0x000fe40000000002 */
[----:B------:R-:W-:Y:S01]  /*1c30*/  DFMA R4, R10, R4, 1 ;  /* 0x3ff000000a04742b */ /* 0x000fe20000000004 */
[----:B------:R-:W1:Y:S09]  /*1c40*/  LDC.64 R10, c[0x0][0x398] ;  /* 0x0000e600ff0a7b82 */ /* 0x000e720000000a00 */
[----:B------:R-:W-:-:S02]  /*1c50*/  FSEL R4, R4, R2, !P0 ;  /* 0x0000000204047208 */ /* 0x000fc40004000000 */
[----:B------:R-:W-:Y:S02]  /*1c60*/  FSEL R5, R5, R3, !P0 ;  /* 0x0000000305057208 */ /* 0x000fe40004000000 */
[----:B------:R-:W-:-:S04]  /*1c70*/  LOP3.LUT P0, RZ, R0, 0x2, RZ, 0xc0, !PT ;  /* 0x0000000200ff7812 */ /* 0x000fc8000780c0ff */
[----:B------:R-:W-:Y:S01]  /*1c80*/  DADD R2, RZ, -R4 ;  /* 0x00000000ff027229 */ /* 0x000fe20000000804 */
[----:B-1----:R-:W-:-:S09]  /*1c90*/  IMAD.WIDE R10, R9, 0x8, R10 ;  /* 0x00000008090a7825 */ /* 0x002fd200078e020a */
        /* <DEDUP_REMOVED lines=39> */
.L_x_1216:
[----:B------:R-:W-:Y:S05]  /*1f10*/  BSYNC.RECONVERGENT B3 ;  /* 0x0000000000037941 */ /* 0x000fea0003800200 */
.L_x_1215:
[----:B------:R-:W-:-:S07]  /*1f20*/  VIADD R0, R0, 0x1 ;  /* 0x0000000100007836 */ /* 0x000fce0000000000 */
.L_x_1214:
[----:B------:R-:W-:Y:S05]  /*1f30*/  BSYNC.RECONVERGENT B2 ;  /* 0x0000000000027941 */ /* 0x000fea0003800200 */
.L_x_1213:
        /* <DEDUP_REMOVED lines=16> */
[C---:B------:R-:W-:Y:S01]  /*2040*/  DFMA R4, R16.reuse, R4, R6 ;  /* 0x000000041004722b */ /* 0x040fe20000000006 */
[----:B------:R-:W0:Y:S07]  /*2050*/  LDC.64 R6, c[0x0][0x390] ;  /* 0x0000e400ff067b82 */ /* 0x000e2e0000000a00 */
        /* <DEDUP_REMOVED lines=48> */
[----:B------:R-:W-:Y:S01]  /*2360*/  IMAD.MOV.U32 R0, RZ, RZ, R2 ;  /* 0x000000ffff007224 */ /* 0x000fe200078e0002 */
[----:B------:R-:W-:Y:S01]  /*2370*/  MOV R2, R4 ;  /* 0x0000000400027202 */ /* 0x000fe20000000f00 */
[----:B------:R-:W-:-:S07]  /*2380*/  IMAD.MOV.U32 R3, RZ, RZ, R5 ;  /* 0x000000ffff037224 */ /* 0x000fce00078e0005 */
.L_x_1220:
[----:B------:R-:W-:Y:S05]  /*2390*/  BSYNC.RECONVERGENT B3 ;  /* 0x0000000000037941 */ /* 0x000fea0003800200 */
.L_x_1219:
[----:B------:R-:W-:-:S07]  /*23a0*/  VIADD R0, R0, 0x1 ;  /* 0x0000000100007836 */ /* 0x000fce0000000000 */
.L_x_1218:
[----:B------:R-:W-:Y:S05]  /*23b0*/  BSYNC.RECONVERGENT B2 ;  /* 0x0000000000027941 */ /* 0x000fea0003800200 */
.L_x_1217:
        /* <DEDUP_REMOVED lines=42> */
[----:B------:R-:W-:Y:S01]  /*2660*/  @!P0 MOV R2, RZ ;  /* 0x000000ff00028202 */ /* 0x000fe20000000f00 */
        /* <DEDUP_REMOVED lines=21> */
[----:B------:R-:W-:-:S07]  /*27c0*/  IMAD.MOV.U32 R17, RZ, RZ, R5 ;  /* 0x000000ffff117224 */ /* 0x000fce00078e0005 */
.L_x_1222:
[----:B------:R-:W-:Y:S05]  /*27d0*/  BSYNC.RECONVERGENT B2 ;  /* 0x0000000000027941 */ /* 0x000fea0003800200 */
.L_x_1221:
        /* <DEDUP_REMOVED lines=67> */
.L_x_1224:
[----:B------:R-:W-:Y:S05]  /*2c10*/  BSYNC.RECONVERGENT B2 ;  /* 0x0000000000027941 */ /* 0x000fea0003800200 */
.L_x_1223:
        /* <DEDUP_REMOVED lines=33> */
.L_x_1203:
[----:B-----5:R-:W-:-:S13]  /*2e30*/  ISETP.NE.AND P0, PT, R14, 0x3, PT ;  /* 0x000000030e00780c */ /* 0x020fda0003f05270 */
[----:B------:R-:W-:Y:S05]  /*2e40*/  @P0 BRA `(.L_x_1225) ;  /* 0x0000002400480947 */ /* 0x000fea0003800000 */
[----:B------:R-:W0:Y:S02]  /*2e50*/  LDC.64 R2, c[0x0][0x390] ;  /* 0x0000e400ff027b82 */ /* 0x000e240000000a00 */
[----:B0-----:R-:W3:Y:S01]  /*2e60*/  LDG.E R9, desc[UR8][R2.64] ;  /* 0x0000000802097981 */ /* 0x001ee2000c1e1900 */
[----:B------:R-:W-:Y:S02]  /*2e70*/  CS2R R32, SRZ ;  /* 0x0000000000207805 */ /* 0x000fe4000001ff00 */
[C---:B---3--:R-:W-:Y:S01]  /*2e80*/  ISETP.GE.AND P0, PT, R9.reuse, 0x3, PT ;  /* 0x000000030900780c */ /* 0x048fe20003f06270 */
[----:B-12---:R-:W-:-:S12]  /*2e90*/  VIADD R10, R9, 0xfffffffe ;  /* 0xfffffffe090a7836 */ /* 0x006fd80000000000 */
        /* <DEDUP_REMOVED lines=13> */
.L_x_1237:
        /* <DEDUP_REMOVED lines=35> */
.L_x_1231:
[----:B01----:R-:W-:Y:S05]  /*31a0*/  BSYNC.RECONVERGENT B3 ;  /* 0x0000000000037941 */ /* 0x003fea0003800200 */
.L_x_1230:
[----:B------:R-:W-:-:S07]  /*31b0*/  VIADD R0, R0, 0x1 ;  /* 0x0000000100007836 */ /* 0x000fce0000000000 */
.L_x_1229:
[----:B01----:R-:W-:Y:S05]  /*31c0*/  BSYNC.RECONVERGENT B2 ;  /* 0x0000000000027941 */ /* 0x003fea0003800200 */
.L_x_1228:
        /* <DEDUP_REMOVED lines=67> */
.L_x_1235:
[----:B------:R-:W-:Y:S05]  /*3600*/  BSYNC.RECONVERGENT B3 ;  /* 0x0000000000037941 */ /* 0x000fea0003800200 */
.L_x_1234:
[----:B------:R-:W-:Y:S01]  /*3610*/  IADD3 R0, PT, PT, R0, 0x1, RZ ;  /* 0x0000000100007810 */ /* 0x000fe20007ffe0ff */
[----:B------:R-:W-:Y:S06]  /*3620*/  BRA `(.L_x_1236) ;  /* 0x0000000000087947 */ /* 0x000fec0003800000 */
.L_x_1233:
[----:B------:R-:W-:Y:S01]  /*3630*/  DMUL R2, RZ, R4 ;  /* 0x00000004ff027228 */ /* 0x000fe20000000000 */
[----:B------:R-:W-:-:S10]  /*3640*/  IMAD.MOV.U32 R0, RZ, RZ, 0x1 ;  /* 0x00000001ff007424 */ /* 0x000fd400078e00ff */
.L_x_1236:
[----:B------:R-:W-:Y:S05]  /*3650*/  BSYNC.RECONVERGENT B2 ;  /* 0x0000000000027941 */ /* 0x000fea0003800200 */
.L_x_1232:
        /* <DEDUP_REMOVED lines=36> */
.L_x_1227:
        /* <DEDUP_REMOVED lines=37> */
.L_x_1241:
[----:B------:R-:W-:Y:S05]  /*3af0*/  BSYNC.RECONVERGENT B3 ;  /* 0x0000000000037941 */ /* 0x000fea0003800200 */
.L_x_1240:
[----:B------:R-:W-:Y:S01]  /*3b00*/  IADD3 R0, PT, PT, R0, 0x1, RZ ;  /* 0x0000000100007810 */ /* 0x000fe20007ffe0ff */
[----:B------:R-:W-:Y:S06]  /*3b10*/  BRA `(.L_x_1242) ;  /* 0x0000000000087947 */ /* 0x000fec0003800000 */
.L_x_1239:
[----:B------:R-:W-:Y:S01]  /*3b20*/  DMUL R2, RZ, R24 ;  /* 0x00000018ff027228 */ /* 0x000fe20000000000 */
[----:B------:R-:W-:-:S10]  /*3b30*/  IMAD.MOV.U32 R0, RZ, RZ, 0x1 ;  /* 0x00000001ff007424 */ /* 0x000fd400078e00ff */
.L_x_1242:
[----:B------:R-:W-:Y:S05]  /*3b40*/  BSYNC.RECONVERGENT B2 ;  /* 0x0000000000027941 */ /* 0x000fea0003800200 */
.L_x_1238:
        /* <DEDUP_REMOVED lines=31> */
.L_x_1226:
[----:B------:R-:W0:Y:S01]  /*3d40*/  LDC.64 R4, c[0x0][0x388] ;  /* 0x0000e200ff047b82 */ /* 0x000e220000000a00 */
[----:B------:R-:W-:-:S04]  /*3d50*/  IMAD R9, R8, R9, RZ ;  /* 0x0000000908097224 */ /* 0x000fc800078e02ff */
[----:B0-----:R-:W-:-:S06]  /*3d60*/  IMAD.WIDE R4, R9, 0x8, R4 ;  /* 0x0000000809047825 */ /* 0x001fcc00078e0204 */
[----:B------:R-:W2:Y:S01]  /*3d70*/  LDG.E.64 R4, desc[UR8][R4.64] ;  /* 0x0000000804047981 */ /* 0x000ea2000c1e1b00 */
[----:B------:R-:W-:Y:S01]  /*3d80*/  UMOV UR4, 0x54442d18 ;  /* 0x54442d1800047882 */ /* 0x000fe20000000000 */
[----:B------:R-:W-:Y:S01]  /*3d90*/  UMOV UR5, 0x3ff921fb ;  /* 0x3ff921fb00057882 */ /* 0x000fe20000000000 */
[----:B------:R-:W0:Y:S01]  /*3da0*/  I2F.F64 R10, R10 ;  /* 0x0000000a000a7312 */ /* 0x000e220000201c00 */
[----:B------:R-:W-:Y:S01]  /*3db0*/  IMAD.MOV.U32 R2, RZ, RZ, 0x0 ;  /* 0x00000000ff027424 */ /* 0x000fe200078e00ff */
[----:B------:R-:W-:Y:S01]  /*3dc0*/  MOV R3, 0x40590000 ;  /* 0x4059000000037802 */ /* 0x000fe20000000f00 */
[----:B------:R-:W-:Y:S01]  /*3dd0*/  BSSY.RECONVERGENT B2, `(.L_x_1243) ;  /* 0x0000021000027945 */ /* 0x000fe20003800200 */
[----:B0-----:R-:W-:-:S08]  /*3de0*/  DADD R20, R10, R32 ;  /* 0x000000000a147229 */ /* 0x001fd00000000020 */
[----:B------:R-:W-:Y:S02]  /*3df0*/  DFMA R20, R20, R2, 1 ;  /* 0x3ff000001414742b */ /* 0x000fe40000000002 */
[----:B--2---:R-:W-:-:S08]  /*3e00*/  DMUL R24, R4, UR4 ;  /* 0x0000000404187c28 */ /* 0x004fd00008000000 */
        /* <DEDUP_REMOVED lines=27> */
.L_x_1246:
[----:B------:R-:W-:Y:S05]  /*3fc0*/  BSYNC.RECONVERGENT B3 ;  /* 0x0000000000037941 */ /* 0x000fea0003800200 */
.L_x_1245:
[----:B------:R-:W-:-:S07]  /*3fd0*/  VIADD R0, R0, 0x1 ;  /* 0x0000000100007836 */ /* 0x000fce0000000000 */
.L_x_1244:
[----:B------:R-:W-:Y:S05]  /*3fe0*/  BSYNC.RECONVERGENT B2 ;  /* 0x0000000000027941 */ /* 0x000fea0003800200 */
.L_x_1243:
        /* <DEDUP_REMOVED lines=14> */
[----:B------:R-:W-:Y:S01]  /*40d0*/  FSEL R25, -R9, 0.11223486810922622681, !P0 ;  /* 0x3de5db6509197808 */ /* 0x000fe20004000100 */
[----:B------:R-:W-:-:S05]  /*40e0*/  IMAD R9, R8, 0x3, RZ ;  /* 0x0000000308097824 */ /* 0x000fca00078e02ff */
        /* <DEDUP_REMOVED lines=54> */
.L_x_1250:
[----:B------:R-:W-:Y:S05]  /*4450*/  BSYNC.RECONVERGENT B3 ;  /* 0x0000000000037941 */ /* 0x000fea0003800200 */
.L_x_1249:
[----:B------:R-:W-:-:S07]  /*4460*/  VIADD R0, R0, 0x1 ;  /* 0x0000000100007836 */ /* 0x000fce0000000000 */
.L_x_1248:
[----:B------:R-:W-:Y:S05]  /*4470*/  BSYNC.RECONVERGENT B2 ;  /* 0x0000000000027941 */ /* 0x000fea0003800200 */
.L_x_1247:
        /* <DEDUP_REMOVED lines=44> */
[----:B------:R-:W-:Y:S01]  /*4740*/  @!P0 MOV R0, 0x1 ;  /* 0x0000000100008802 */ /* 0x000fe20000000f00 */
        /* <DEDUP_REMOVED lines=24> */
.L_x_1254:
[----:B------:R-:W-:Y:S05]  /*48d0*/  BSYNC.RECONVERGENT B3 ;  /* 0x0000000000037941 */ /* 0x000fea0003800200 */
.L_x_1253:
[----:B------:R-:W-:-:S07]  /*48e0*/  VIADD R0, R0, 0x1 ;  /* 0x0000000100007836 */ /* 0x000fce0000000000 */
.L_x_1252:
[----:B------:R-:W-:Y:S05]  /*48f0*/  BSYNC.RECONVERGENT B2 ;  /* 0x0000000000027941 */ /* 0x000fea0003800200 */
.L_x_1251:
        /* <DEDUP_REMOVED lines=65> */
.L_x_1256:
[----:B------:R-:W-:Y:S05]  /*4d10*/  BSYNC.RECONVERGENT B2 ;  /* 0x0000000000027941 */ /* 0x000fea0003800200 */
.L_x_1255:
        /* <DEDUP_REMOVED lines=66> */
[----:B------:R-:W-:-:S07]  /*5140*/  MOV R23, R5 ;  /* 0x0000000500177202 */ /* 0x000fce0000000f00 */
.L_x_1258:
[----:B------:R-:W-:Y:S05]  /*5150*/  BSYNC.RECONVERGENT B2 ;  /* 0x0000000000027941 */ /* 0x000fea0003800200 */
.L_x_1257:
        /* <DEDUP_REMOVED lines=33> */
.L_x_1225:
[----:B-----5:R-:W-:-:S13]  /*5370*/  ISETP.NE.AND P0, PT, R14, 0x4, PT ;  /* 0x000000040e00780c */ /* 0x020fda0003f05270 */
[----:B------:R-:W-:Y:S05]  /*5380*/  @P0 BRA `(.L_x_1259) ;  /* 0x0000002000f40947 */ /* 0x000fea0003800000 */
[----:B------:R-:W0:Y:S02]  /*5390*/  LDC.64 R2, c[0x0][0x390] ;  /* 0x0000e400ff027b82 */ /* 0x000e240000000a00 */
[----:B0-----:R-:W4:Y:S01]  /*53a0*/  LDG.E R9, desc[UR8][R2.64] ;  /* 0x0000000802097981 */ /* 0x001f22000c1e1900 */
[----:B-1-3--:R-:W-:Y:S02]  /*53b0*/  IMAD.MOV.U32 R20, RZ, RZ, 0x0 ;  /* 0x00000000ff147424 */ /* 0x00afe400078e00ff */
[----:B------:R-:W-:Y:S01]  /*53c0*/  IMAD.MOV.U32 R21, RZ, RZ, 0x3ff00000 ;  /* 0x3ff00000ff157424 */ /* 0x000fe200078e00ff */
[----:B----4-:R-:W-:-:S13]  /*53d0*/  ISETP.GE.AND P0, PT, R9, 0x3, PT ;  /* 0x000000030900780c */ /* 0x010fda0003f06270 */
[----:B------:R-:W-:Y:S05]  /*53e0*/  @!P0 BRA `(.L_x_1260) ;  /* 0x00000004006c8947 */ /* 0x000fea0003800000 */
[C---:B------:R-:W-:Y:S01]  /*53f0*/  ISETP.GE.U32.AND P0, PT, R9.reuse, 0xa, PT ;  /* 0x0000000a0900780c */ /* 0x040fe20003f06070 */
[----:B--2---:R-:W-:Y:S01]  /*5400*/  IMAD R18, R8, R9, RZ ;  /* 0x0000000908127224 */ /* 0x004fe200078e02ff */
[----:B------:R-:W-:Y:S01]  /*5410*/  IADD3 R0, PT, PT, R9, -0x2, RZ ;  /* 0xfffffffe09007810 */ /* 0x000fe20007ffe0ff */
[----:B------:R-:W-:Y:S01]  /*5420*/  IMAD.MOV.U32 R19, RZ, RZ, 0x2 ;  /* 0x00000002ff137424 */ /* 0x000fe200078e00ff */
[----:B------:R-:W-:Y:S02]  /*5430*/  CS2R R20, SRZ ;  /* 0x0000000000147805 */ /* 0x000fe4000001ff00 */
[----:B------:R-:W-:-:S07]  /*5440*/  LOP3.LUT R28, R0, 0x7, RZ, 0xc0, !PT ;  /* 0x00000007001c7812 */ /* 0x000fce00078ec0ff */
[----:B------:R-:W-:Y:S05]  /*5450*/  @!P0 BRA `(.L_x_1261) ;  /* 0x0000000000a48947 */ /* 0x000fea0003800000 */
[----:B------:R-:W0:Y:S01]  /*5460*/  LDCU.64 UR4, c[0x0][0x388] ;  /* 0x00007100ff0477ac */ /* 0x000e220008000a00 */
[----:B------:R-:W-:Y:S01]  /*5470*/  LOP3.LUT R22, R0, 0xfffffff8, RZ, 0xc0, !PT ;  /* 0xfffffff800167812 */ /* 0x000fe200078ec0ff */
[----:B------:R-:W-:Y:S01]  /*5480*/  VIADD R23, R18, 0x2 ;  /* 0x0000000212177836 */ /* 0x000fe20000000000 */
[----:B------:R-:W-:Y:S01]  /*5490*/  CS2R R20, SRZ ;  /* 0x0000000000147805 */ /* 0x000fe2000001ff00 */
[----:B------:R-:W-:Y:S02]  /*54a0*/  IMAD.MOV.U32 R19, RZ, RZ, RZ ;  /* 0x000000ffff137224 */ /* 0x000fe400078e00ff */
[----:B------:R-:W-:Y:S01]  /*54b0*/  IMAD.MOV R22, RZ, RZ, -R22 ;  /* 0x000000ffff167224 */ /* 0x000fe200078e0a16 */
[----:B0-----:R-:W-:-:S04]  /*54c0*/  UIADD3 UR4, UP0, UPT, UR4, 0x20, URZ ;  /* 0x0000002004047890 */ /* 0x001fc8000ff1e0ff */
[----:B------:R-:W-:-:S12]  /*54d0*/  UIADD3.X UR5, UPT, UPT, URZ, UR5, URZ, UP0, !UPT ;  /* 0x00000005ff057290 */ /* 0x000fd800087fe4ff */
.L_x_1262:
        /* <DEDUP_REMOVED lines=11> */
[----:B------:R-:W-:Y:S01]  /*5590*/  IADD3 R22, PT, PT, R22, 0x8, RZ ;  /* 0x0000000816167810 */ /* 0x000fe20007ffe0ff */
[----:B------:R-:W-:-:S02]  /*55a0*/  VIADD R19, R19, 0x8 ;  /* 0x0000000813137836 */ /* 0x000fc40000000000 */
        /* <DEDUP_REMOVED lines=20> */
.L_x_1261:
[----:B------:R-:W-:-:S13]  /*56f0*/  ISETP.NE.AND P0, PT, R28, RZ, PT ;  /* 0x000000ff1c00720c */ /* 0x000fda0003f05270 */
        /* <DEDUP_REMOVED lines=21> */
.L_x_1264:
[----:B------:R-:W-:Y:S05]  /*5850*/  @!P1 BRA `(.L_x_1263) ;  /* 0x00000000004c9947 */ /* 0x000fea0003800000 */
[----:B------:R-:W-:Y:S02]  /*5860*/  ISETP.NE.AND P0, PT, R0, 0x1, PT ;  /* 0x000000010000780c */ /* 0x000fe40003f05270 */
[----:B------:R-:W-:-:S04]  /*5870*/  LOP3.LUT R0, R9, 0x1, RZ, 0xc0, !PT ;  /* 0x0000000109007812 */ /* 0x000fc800078ec0ff */
[----:B------:R-:W-:-:S07]  /*5880*/  ISETP.NE.U32.AND P1, PT, R0, 0x1, PT ;  /* 0x000000010000780c */ /* 0x000fce0003f25070 */
[----:B------:R-:W0:Y:S01]  /*5890*/  @P0 LDC.64 R2, c[0x0][0x388] ;  /* 0x0000e200ff020b82 */ /* 0x000e220000000a00 */
[----:B------:R-:W-:-:S07]  /*58a0*/  @P0 IMAD.IADD R7, R18, 0x1, R19 ;  /* 0x0000000112070824 */ /* 0x000fce00078e0213 */
[----:B------:R-:W1:Y:S01]  /*58b0*/  @!P1 LDC.64 R12, c[0x0][0x388] ;  /* 0x0000e200ff0c9b82 */ /* 0x000e620000000a00 */
[----:B------:R-:W-:Y:S01]  /*58c0*/  @P0 IADD3 R19, PT, PT, R19, 0x2, RZ ;  /* 0x0000000213130810 */ /* 0x000fe20007ffe0ff */
        /* <DEDUP_REMOVED lines=12> */
.L_x_1263:
[----:B------:R-:W-:-:S11]  /*5990*/  DADD R20, R20, 1 ;  /* 0x3ff0000014147429 */ /* 0x000fd60000000000 */
.L_x_1260:
[----:B--2---:R-:W0:Y:S01]  /*59a0*/  LDC.64 R10, c[0x0][0x388] ;  /* 0x0000e200ff0a7b82 */ /* 0x004e220000000a00 */
[----:B------:R-:W-:-:S04]  /*59b0*/  IMAD R9, R8, R9, RZ ;  /* 0x0000000908097224 */ /* 0x000fc800078e02ff */
[----:B0-----:R-:W-:-:S06]  /*59c0*/  IMAD.WIDE R10, R9, 0x8, R10 ;  /* 0x00000008090a7825 */ /* 0x001fcc00078e020a */
[----:B------:R-:W2:Y:S01]  /*59d0*/  LDG.E.64 R10, desc[UR8][R10.64] ;  /* 0x000000080a0a7981 */ /* 0x000ea2000c1e1b00 */
[----:B------:R-:W-:Y:S01]  /*59e0*/  BSSY.RECONVERGENT B0, `(.L_x_1265) ;  /* 0x0000006000007945 */ /* 0x000fe20003800200 */
[----:B------:R-:W-:Y:S01]  /*59f0*/  IMAD.MOV.U32 R2, RZ, RZ, RZ ;  /* 0x000000ffff027224 */ /* 0x000fe200078e00ff */
[----:B------:R-:W-:Y:S01]  /*5a00*/  MOV R0, 0x5a40 ;  /* 0x00005a4000007802 */ /* 0x000fe20000000f00 */
[----:B------:R-:W-:Y:S01]  /*5a10*/  IMAD.MOV.U32 R3, RZ, RZ, 0x40590000 ;  /* 0x40590000ff037424 */ /* 0x000fe200078e00ff */
[----:B--2---:R-:W-:-:S11]  /*5a20*/  DADD R4, -RZ, |R10| ;  /* 0x00000000ff047229 */ /* 0x004fd6000000050a */
[----:B------:R-:W-:Y:S05]  /*5a30*/  CALL.REL.NOINC `($function$__internal_accurate_pow) ;  /* 0x0000020800947944 */ /* 0x000fea0003c00000 */
[----:B------:R-:W-:Y:S05]  /*5a40*/  BSYNC.RECONVERGENT B0 ;  /* 0x0000000000007941 */ /* 0x000fea0003800200 */
.L_x_1265:
[C---:B------:R-:W-:Y:S01]  /*5a50*/  DADD R4, R10.reuse, 100 ;  /* 0x405900000a047429 */ /* 0x040fe20000000000 */
[----:B------:R-:W-:Y:S01]  /*5a60*/  BSSY.RECONVERGENT B0, `(.L_x_1266) ;  /* 0x000000c000007945 */ /* 0x000fe20003800200 */
[----:B------:R-:W-:-:S08]  /*5a70*/  DSETP.NEU.AND P0, PT, R10, RZ, PT ;  /* 0x000000ff0a00722a */ /* 0x000fd00003f0d000 */
        /* <DEDUP_REMOVED lines=10> */
.L_x_1267:
[----:B------:R-:W-:Y:S05]  /*5b20*/  BSYNC.RECONVERGENT B0 ;  /* 0x0000000000007941 */ /* 0x000fea0003800200 */
.L_x_1266:
        /* <DEDUP_REMOVED lines=30> */
[----:B------:R-:W-:Y:S05]  /*5d10*/  CALL.REL.NOINC `($function$__internal_trig_reduction_slowpathd) ;  /* 0x0000021000a07944 */ /* 0x000fea0003c00000 */
[----:B------:R-:W-:Y:S02]  /*5d20*/  IMAD.MOV.U32 R0, RZ, RZ, R2 ;  /* 0x000000ffff007224 */ /* 0x000fe400078e0002 */
[----:B------:R-:W-:Y:S02]  /*5d30*/  IMAD.MOV.U32 R2, RZ, RZ, R4 ;  /* 0x000000ffff027224 */ /* 0x000fe400078e0004 */
[----:B------:R-:W-:-:S07]  /*5d40*/  IMAD.MOV.U32 R3, RZ, RZ, R5 ;  /* 0x000000ffff037224 */ /* 0x000fce00078e0005 */
.L_x_1271:
[----:B------:R-:W-:Y:S05]  /*5d50*/  BSYNC.RECONVERGENT B3 ;  /* 0x0000000000037941 */ /* 0x000fea0003800200 */
.L_x_1270:
[----:B------:R-:W-:-:S07]  /*5d60*/  VIADD R0, R0, 0x1 ;  /* 0x0000000100007836 */ /* 0x000fce0000000000 */
.L_x_1269:
[----:B------:R-:W-:Y:S05]  /*5d70*/  BSYNC.RECONVERGENT B2 ;  /* 0x0000000000027941 */ /* 0x000fea0003800200 */
.L_x_1268:
        /* <DEDUP_REMOVED lines=19> */
[C---:B---3--:R-:W-:Y:S01]  /*5eb0*/  DFMA R4, R10.reuse, R4, R12 ;  /* 0x000000040a04722b */ /* 0x048fe2000000000c */
[----:B------:R-:W1:Y:S07]  /*5ec0*/  LDC.64 R12, c[0x0][0x388] ;  /* 0x0000e200ff0c7b82 */ /* 0x000e6e0000000a00 */
[C---:B------:R-:W-:Y:S01]  /*5ed0*/  DFMA R4, R10.reuse, R4, R14 ;  /* 0x000000040a04722b */ /* 0x040fe2000000000e */
[----:B------:R-:W2:Y:S07]  /*5ee0*/  LDC.64 R14, c[0x0][0x390] ;  /* 0x0000e400ff0e7b82 */ /* 0x000eae0000000a00 */
[----:B----4-:R-:W-:Y:S01]  /*5ef0*/  DFMA R4, R10, R4, R16 ;  /* 0x000000040a04722b */ /* 0x010fe20000000010 */
[----:B0-----:R-:W-:-:S07]  /*5f00*/  IMAD.WIDE R6, R9, 0x8, R6 ;  /* 0x0000000809067825 */ /* 0x001fce00078e0206 */
        /* <DEDUP_REMOVED lines=10> */
[----:B--2---:R-:W2:Y:S02]  /*5fb0*/  LDG.E R15, desc[UR8][R14.64] ;  /* 0x000000080e0f7981 */ /* 0x004ea4000c1e1900 */
[----:B--2---:R-:W-:-:S04]  /*5fc0*/  IMAD R3, R8, R15, RZ ;  /* 0x0000000f08037224 */ /* 0x004fc800078e02ff */
[----:B-1----:R-:W-:-:S06]  /*5fd0*/  IMAD.WIDE R12, R3, 0x8, R12 ;  /* 0x00000008030c7825 */ /* 0x002fcc00078e020c */
[----:B------:R-:W2:Y:S01]  /*5fe0*/  LDG.E.64 R12, desc[UR8][R12.64+0x8] ;  /* 0x000008080c0c7981 */ /* 0x000ea2000c1e1b00 */
[----:B------:R-:W-:Y:S01]  /*5ff0*/  BSSY.RECONVERGENT B0, `(.L_x_1272) ;  /* 0x0000006000007945 */ /* 0x000fe20003800200 */
[----:B------:R-:W-:Y:S01]  /*6000*/  IMAD.MOV.U32 R2, RZ, RZ, RZ ;  /* 0x000000ffff027224 */ /* 0x000fe200078e00ff */
[----:B------:R-:W-:Y:S01]  /*6010*/  MOV R0, 0x6050 ;  /* 0x0000605000007802 */ /* 0x000fe20000000f00 */
[----:B------:R-:W-:Y:S01]  /*6020*/  IMAD.MOV.U32 R3, RZ, RZ, 0x40590000 ;  /* 0x40590000ff037424 */ /* 0x000fe200078e00ff */
[----:B0-2---:R-:W-:-:S11]  /*6030*/  DADD R4, -RZ, |R12| ;  /* 0x00000000ff047229 */ /* 0x005fd6000000050c */
[----:B------:R-:W-:Y:S05]  /*6040*/  CALL.REL.NOINC `($function$__internal_accurate_pow) ;  /* 0x0000020400107944 */ /* 0x000fea0003c00000 */
[----:B------:R-:W-:Y:S05]  /*6050*/  BSYNC.RECONVERGENT B0 ;  /* 0x0000000000007941 */ /* 0x000fea0003800200 */
.L_x_1272:
        /* <DEDUP_REMOVED lines=13> */
.L_x_1274:
[----:B------:R-:W-:Y:S05]  /*6130*/  BSYNC.RECONVERGENT B0 ;  /* 0x0000000000007941 */ /* 0x000fea0003800200 */
.L_x_1273:
        /* <DEDUP_REMOVED lines=34> */
.L_x_1278:
[----:B------:R-:W-:Y:S05]  /*6360*/  BSYNC.RECONVERGENT B3 ;  /* 0x0000000000037941 */ /* 0x000fea0003800200 */
.L_x_1277:
[----:B------:R-:W-:-:S07]  /*6370*/  VIADD R0, R0, 0x1 ;  /* 0x0000000100007836 */ /* 0x000fce0000000000 */
.L_x_1276:
[----:B------:R-:W-:Y:S05]  /*6380*/  BSYNC.RECONVERGENT B2 ;  /* 0x0000000000027941 */ /* 0x000fea0003800200 */
.L_x_1275:
        /* <DEDUP_REMOVED lines=31> */
[----:B------:R-:W-:Y:S01]  /*6580*/  DMUL R10, R10, R2 ;  /* 0x000000020a0a7228 */ /* 0x000fe20000000000 */
[----:B------:R-:W-:-:S07]  /*6590*/  IMAD R3, R8, 0x3, RZ ;  /* 0x0000000308037824 */ /* 0x000fce00078e02ff */
[----:B------:R-:W-:Y:S01]  /*65a0*/  DMUL R6, R10, R20 ;  /* 0x000000140a067228 */ /* 0x000fe20000000000 */
[----:B-1----:R-:W-:Y:S02]  /*65b0*/  IMAD.WIDE R10, R3, 0x8, R12 ;  /* 0x00000008030a7825 */ /* 0x002fe400078e020c */
[----:B------:R-:W1:Y:S04]  /*65c0*/  LDC.64 R12, c[0x0][0x388] ;  /* 0x0000e200ff0c7b82 */ /* 0x000e680000000a00 */
        /* <DEDUP_REMOVED lines=9> */
[----:B--23--:R-:W-:-:S11]  /*6660*/  DADD R4, -RZ, |R12| ;  /* 0x00000000ff047229 */ /* 0x00cfd6000000050c */
[----:B------:R-:W-:Y:S05]  /*6670*/  CALL.REL.NOINC `($function$__internal_accurate_pow) ;  /* 0x000001fc00847944 */ /* 0x000fea0003c00000 */
[----:B------:R-:W-:Y:S05]  /*6680*/  BSYNC.RECONVERGENT B0 ;  /* 0x0000000000007941 */ /* 0x000fea0003800200 */
.L_x_1279:
        /* <DEDUP_REMOVED lines=13> */
.L_x_1281:
[----:B------:R-:W-:Y:S05]  /*6760*/  BSYNC.RECONVERGENT B0 ;  /* 0x0000000000007941 */ /* 0x000fea0003800200 */
.L_x_1280:
        /* <DEDUP_REMOVED lines=34> */
.L_x_1285:
[----:B------:R-:W-:Y:S05]  /*6990*/  BSYNC.RECONVERGENT B3 ;  /* 0x0000000000037941 */ /* 0x000fea0003800200 */
.L_x_1284:
[----:B------:R-:W-:-:S07]  /*69a0*/  VIADD R0, R0, 0x1 ;  /* 0x0000000100007836 */ /* 0x000fce0000000000 */
.L_x_1283:
[----:B------:R-:W-:Y:S05]  /*69b0*/  BSYNC.RECONVERGENT B2 ;  /* 0x0000000000027941 */ /* 0x000fea0003800200 */
.L_x_1282:
        /* <DEDUP_REMOVED lines=21> */
[----:B------:R-:W-:Y:S02]  /*6b10*/  DFMA R4, R22, R4, R6 ;  /* 0x000000041604722b */ /* 0x000fe40000000006 */
[----:B------:R-:W1:Y:S06]  /*6b20*/  LDC.64 R6, c[0x0][0x390] ;  /* 0x0000e400ff067b82 */ /* 0x000e6c0000000a00 */
[----:B------:R-:W-:-:S02]  /*6b30*/  DFMA R2, R4, R2, R2 ;  /* 0x000000020402722b */ /* 0x000fc40000000002 */
        /* <DEDUP_REMOVED lines=19> */
.L_x_1286:
        /* <DEDUP_REMOVED lines=13> */
.L_x_1288:
[----:B------:R-:W-:Y:S05]  /*6d40*/  BSYNC.RECONVERGENT B0 ;  /* 0x0000000000007941 */ /* 0x000fea0003800200 */
.L_x_1287:
        /* <DEDUP_REMOVED lines=31> */
[----:B------:R-:W-:-:S07]  /*6f40*/  IMAD.MOV.U32 R11, RZ, RZ, R5 ;  /* 0x000000ffff0b7224 */ /* 0x000fce00078e0005 */
.L_x_1290:
[----:B------:R-:W-:Y:S05]  /*6f50*/  BSYNC.RECONVERGENT B2 ;  /* 0x0000000000027941 */ /* 0x000fea0003800200 */
.L_x_1289:
        /* <DEDUP_REMOVED lines=27> */
[----:B------:R-:W2:Y:S01]  /*7110*/  LDC.64 R10, c[0x0][0x398] ;  /* 0x0000e600ff0a7b82 */ /* 0x000ea20000000a00 */
[----:B------:R-:W-:-:S03]  /*7120*/  LOP3.LUT P0, RZ, R2, 0x2, RZ, 0xc0, !PT ;  /* 0x0000000202ff7812 */ /* 0x000fc6000780c0ff */
[----:B------:R-:W-:-:S10]  /*7130*/  DADD R4, RZ, -R6 ;  /* 0x00000000ff047229 */ /* 0x000fd40000000806 */
[----:B------:R-:W-:Y:S02]  /*7140*/  FSEL R2, R6, R4, !P0 ;  /* 0x0000000406027208 */ /* 0x000fe40004000000 */
[----:B------:R-:W-:-:S06]  /*7150*/  FSEL R3, R7, R5, !P0 ;  /* 0x0000000507037208 */ /* 0x000fcc0004000000 */
[----:B------:R-:W-:Y:S01]  /*7160*/  DMUL R18, R18, R2 ;  /* 0x0000000212127228 */ /* 0x000fe20000000000 */
[----:B------:R-:W-:-:S04]  /*7170*/  IMAD R3, R8, 0x3, RZ ;  /* 0x0000000308037824 */ /* 0x000fc800078e02ff */
[----:B--2---:R-:W-:-:S03]  /*7180*/  IMAD.WIDE R10, R3, 0x8, R10 ;  /* 0x00000008030a7825 */ /* 0x004fc600078e020a */
[----:B------:R-:W-:-:S07]  /*7190*/  DMUL R18, R18, R20 ;  /* 0x0000001412127228 */ /* 0x000fce0000000000 */
[----:B------:R2:W-:Y:S04]  /*71a0*/  STG.E.64 desc[UR8][R10.64+0x8], R18 ;  /* 0x000008120a007986 */ /* 0x0005e8000c101b08 */
[----:B0-----:R-:W3:Y:S02]  /*71b0*/  LDG.E R15, desc[UR8][R14.64] ;  /* 0x000000080e0f7981 */ /* 0x001ee4000c1e1900 */
[----:B---3--:R-:W-:-:S04]  /*71c0*/  IMAD R3, R8, R15, RZ ;  /* 0x0000000f08037224 */ /* 0x008fc800078e02ff */
[----:B-1----:R-:W-:-:S06]  /*71d0*/  IMAD.WIDE R12, R3, 0x8, R12 ;  /* 0x00000008030c7825 */ /* 0x002fcc00078e020c */
[----:B------:R-:W3:Y:S01]  /*71e0*/  LDG.E.64 R12, desc[UR8][R12.64] ;  /* 0x000000080c0c7981 */ /* 0x000ee2000c1e1b00 */
[----:B------:R-:W-:Y:S01]  /*71f0*/  BSSY.RECONVERGENT B0, `(.L_x_1291) ;  /* 0x0000006000007945 */ /* 0x000fe20003800200 */
[----:B------:R-:W-:Y:S01]  /*7200*/  MOV R2, RZ ;  /* 0x000000ff00027202 */ /* 0x000fe20000000f00 */
[----:B------:R-:W-:Y:S01]  /*7210*/  IMAD.MOV.U32 R3, RZ, RZ, 0x40590000 ;  /* 0x40590000ff037424 */ /* 0x000fe200078e00ff */
[----:B------:R-:W-:Y:S01]  /*7220*/  MOV R0, 0x7250 ;  /* 0x0000725000007802 */ /* 0x000fe20000000f00 */
[----:B--23--:R-:W-:-:S11]  /*7230*/  DADD R4, -RZ, |R12| ;  /* 0x00000000ff047229 */ /* 0x00cfd6000000050c */
[----:B------:R-:W-:Y:S05]  /*7240*/  CALL.REL.NOINC `($function$__internal_accurate_pow) ;  /* 0x000001f000907944 */ /* 0x000fea0003c00000 */
[----:B------:R-:W-:Y:S05]  /*7250*/  BSYNC.RECONVERGENT B0 ;  /* 0x0000000000007941 */ /* 0x000fea0003800200 */
.L_x_1291:
        /* <DEDUP_REMOVED lines=13> */
.L_x_1293:
[----:B------:R-:W-:Y:S05]  /*7330*/  BSYNC.RECONVERGENT B0 ;  /* 0x0000000000007941 */ /* 0x000fea0003800200 */
.L_x_1292:
        /* <DEDUP_REMOVED lines=32> */
.L_x_1295:
[----:B------:R-:W-:Y:S05]  /*7540*/  BSYNC.RECONVERGENT B2 ;  /* 0x0000000000027941 */ /* 0x000fea0003800200 */
.L_x_1294:
        /* <DEDUP_REMOVED lines=33> */
.L_x_1259:
[----:B-----5:R-:W-:-:S13]  /*7760*/  ISETP.NE.AND P0, PT, R14, 0x5, PT ;  /* 0x000000050e00780c */ /* 0x020fda0003f05270 */
[----:B------:R-:W-:Y:S05]  /*7770*/  @P0 BRA `(.L_x_1296) ;  /* 0x0000001800080947 */ /* 0x000fea0003800000 */
[----:B------:R-:W0:Y:S02]  /*7780*/  LDC.64 R4, c[0x0][0x390] ;  /* 0x0000e400ff047b82 */ /* 0x000e240000000a00 */
[----:B0-----:R-:W5:Y:S01]  /*7790*/  LDG.E R9, desc[UR8][R4.64] ;  /* 0x0000000804097981 */ /* 0x001f62000c1e1900 */
[----:B------:R-:W-:Y:S02]  /*77a0*/  CS2R R2, SRZ ;  /* 0x0000000000027805 */ /* 0x000fe4000001ff00 */
[----:B-----5:R-:W-:-:S13]  /*77b0*/  ISETP.GE.AND P0, PT, R9, 0x3, PT ;  /* 0x000000030900780c */ /* 0x020fda0003f06270 */
[----:B------:R-:W-:Y:S05]  /*77c0*/  @!P0 BRA `(.L_x_1297) ;  /* 0x0000000400688947 */ /* 0x000fea0003800000 */
[C---:B------:R-:W-:Y:S01]  /*77d0*/  ISETP.GE.U32.AND P0, PT, R9.reuse, 0xa, PT ;  /* 0x0000000a0900780c */ /* 0x040fe20003f06070 */
[----:B-1-34-:R-:W-:Y:S02]  /*77e0*/  VIADD R20, R9, 0xfffffffe ;  /* 0xfffffffe09147836 */ /* 0x01afe40000000000 */
[----:B------:R-:W-:Y:S02]  /*77f0*/  HFMA2 R0, -RZ, RZ, 0, 1.1920928955078125e-07 ;  /* 0x00000002ff007431 */ /* 0x000fe400000001ff */
[----:B------:R-:W-:Y:S01]  /*7800*/  IMAD R21, R8, R9, RZ ;  /* 0x0000000908157224 */ /* 0x000fe200078e02ff */
[----:B------:R-:W-:Y:S02]  /*7810*/  CS2R R2, SRZ ;  /* 0x0000000000027805 */ /* 0x000fe4000001ff00 */
[----:B------:R-:W-:-:S05]  /*7820*/  LOP3.LUT R28, R20, 0x7, RZ, 0xc0, !PT ;  /* 0x00000007141c7812 */ /* 0x000fca00078ec0ff */
        /* <DEDUP_REMOVED lines=9> */
.L_x_1299:
[----:B------:R-:W-:Y:S02]  /*78c0*/  IMAD.U32 R24, RZ, RZ, UR4 ;  /* 0x00000004ff187e24 */ /* 0x000fe4000f8e00ff */
[----:B------:R-:W-:Y:S02]  /*78d0*/  IMAD.U32 R25, RZ, RZ, UR5 ;  /* 0x00000005ff197e24 */ /* 0x000fe4000f8e00ff */
[----:B------:R-:W-:-:S05]  /*78e0*/  IMAD.WIDE R24, R23, 0x8, R24 ;  /* 0x0000000817187825 */ /* 0x000fca00078e0218 */
[----:B------:R-:W3:Y:S04]  /*78f0*/  LDG.E.64 R26, desc[UR8][R24.64+-0x20] ;  /* 0xffffe008181a7981 */ /* 0x000ee8000c1e1b00 */
[----:B------:R-:W4:Y:S04]  /*7900*/  LDG.E.64 R16, desc[UR8][R24.64+-0x18] ;  /* 0xffffe80818107981 */ /* 0x000f28000c1e1b00 */
[----:B--2---:R-:W2:Y:S04]  /*7910*/  LDG.E.64 R14, desc[UR8][R24.64+-0x10] ;  /* 0xfffff008180e7981 */ /* 0x004ea8000c1e1b00 */
        /* <DEDUP_REMOVED lines=9> */
[----:B---3--:R-:W-:Y:S02]  /*79b0*/  DADD R26, R26, -0.5 ;  /* 0xbfe000001a1a7429 */ /* 0x008fe40000000000 */
[----:B----4-:R-:W-:-:S06]  /*79c0*/  DADD R16, R16, -0.5 ;  /* 0xbfe0000010107429 */ /* 0x010fcc0000000000 */
[----:B------:R-:W-:Y:S02]  /*79d0*/  DFMA R2, R26, R26, R2 ;  /* 0x0000001a1a02722b */ /* 0x000fe40000000002 */
[----:B--2---:R-:W-:Y:S02]  /*79e0*/  DADD R14, R14, -0.5 ;  /* 0xbfe000000e0e7429 */ /* 0x004fe40000000000 */
        /* <DEDUP_REMOVED lines=14> */
.L_x_1298:
        /* <DEDUP_REMOVED lines=9> */
[----:B------:R-:W3:Y:S04]  /*7b60*/  LDG.E.64 R6, desc[UR8][R4.64] ;  /* 0x0000000804067981 */ /* 0x000ee8000c1e1b00 */
[----:B--2---:R-:W2:Y:S04]  /*7b70*/  LDG.E.64 R10, desc[UR8][R4.64+0x8] ;  /* 0x00000808040a7981 */ /* 0x004ea8000c1e1b00 */
[----:B------:R-:W4:Y:S04]  /*7b80*/  LDG.E.64 R12, desc[UR8][R4.64+0x10] ;  /* 0x00001008040c7981 */ /* 0x000f28000c1e1b00 */
[----:B------:R-:W5:Y:S01]  /*7b90*/  LDG.E.64 R14, desc[UR8][R4.64+0x18] ;  /* 0x00001808040e7981 */ /* 0x000f62000c1e1b00 */
[----:B------:R-:W-:Y:S01]  /*7ba0*/  VIADD R0, R0, 0x4 ;  /* 0x0000000400007836 */ /* 0x000fe20000000000 */
[----:B---3--:R-:W-:-:S02]  /*7bb0*/  DADD R6, R6, -0.5 ;  /* 0xbfe0000006067429 */ /* 0x008fc40000000000 */
[----:B--2---:R-:W-:-:S06]  /*7bc0*/  DADD R10, R10, -0.5 ;  /* 0xbfe000000a0a7429 */ /* 0x004fcc0000000000 */
[----:B------:R-:W-:Y:S02]  /*7bd0*/  DFMA R2, R6, R6, R2 ;  /* 0x000000060602722b */ /* 0x000fe40000000002 */
[----:B----4-:R-:W-:Y:S02]  /*7be0*/  DADD R12, R12, -0.5 ;  /* 0xbfe000000c0c7429 */ /* 0x010fe40000000000 */
[----:B-----5:R-:W-:-:S04]  /*7bf0*/  DADD R14, R14, -0.5 ;  /* 0xbfe000000e0e7429 */ /* 0x020fc80000000000 */
[----:B------:R-:W-:-:S08]  /*7c00*/  DFMA R2, R10, R10, R2 ;  /* 0x0000000a0a02722b */ /* 0x000fd00000000002 */
[----:B------:R-:W-:-:S08]  /*7c10*/  DFMA R2, R12, R12, R2 ;  /* 0x0000000c0c02722b */ /* 0x000fd00000000002 */
[----:B------:R-:W-:-:S11]  /*7c20*/  DFMA R2, R14, R14, R2 ;  /* 0x0000000e0e02722b */ /* 0x000fd60000000002 */
.L_x_1300:
[----:B------:R-:W-:Y:S05]  /*7c30*/  @!P1 BRA `(.L_x_1297) ;  /* 0x00000000004c9947 */ /* 0x000fea0003800000 */
[----:B------:R-:W-:Y:S02]  /*7c40*/  ISETP.NE.AND P0, PT, R20, 0x1, PT ;  /* 0x000000011400780c */ /* 0x000fe40003f05270 */
[----:B------:R-:W-:-:S04]  /*7c50*/  LOP3.LUT R6, R9, 0x1, RZ, 0xc0, !PT ;  /* 0x0000000109067812 */ /* 0x000fc800078ec0ff */
[----:B------:R-:W-:-:S07]  /*7c60*/  ISETP.NE.U32.AND P1, PT, R6, 0x1, PT ;  /* 0x000000010600780c */ /* 0x000fce0003f25070 */
[----:B------:R-:W0:Y:S01]  /*7c70*/  @P0 LDC.64 R4, c[0x0][0x388] ;  /* 0x0000e200ff040b82 */ /* 0x000e220000000a00 */
[----:B--2---:R-:W-:-:S07]  /*7c80*/  @P0 IADD3 R11, PT, PT, R21, R0, RZ ;  /* 0x00000000150b0210 */ /* 0x004fce0007ffe0ff */
        /* <DEDUP_REMOVED lines=14> */
.L_x_1297:
[----:B------:R-:W0:Y:S01]  /*7d70*/  LDC.64 R4, c[0x0][0x388] ;  /* 0x0000e200ff047b82 */ /* 0x000e220000000a00 */
[----:B------:R-:W-:-:S04]  /*7d80*/  IMAD R9, R8, R9, RZ ;  /* 0x0000000908097224 */ /* 0x000fc800078e02ff */
[----:B0-----:R-:W-:-:S05]  /*7d90*/  IMAD.WIDE R4, R9, 0x8, R4 ;  /* 0x0000000809047825 */ /* 0x001fca00078e0204 */
[----:B------:R-:W2:Y:S04]  /*7da0*/  LDG.E.64 R6, desc[UR8][R4.64+0x8] ;  /* 0x0000080804067981 */ /* 0x000ea8000c1e1b00 */
[----:B------:R0:W5:Y:S01]  /*7db0*/  LDG.E.64 R22, desc[UR8][R4.64] ;  /* 0x0000000804167981 */ /* 0x000162000c1e1b00 */
[C---:B-1234-:R-:W-:Y:S01]  /*7dc0*/  DADD R10, R2.reuse, 1 ;  /* 0x3ff00000020a7429 */ /* 0x05efe20000000000 */
[----:B------:R-:W-:Y:S01]  /*7dd0*/  IMAD.MOV.U32 R12, RZ, RZ, 0x1 ;  /* 0x00000001ff0c7424 */ /* 0x000fe200078e00ff */
        /* <DEDUP_REMOVED lines=8> */
[----:B------:R-:W-:-:S08]  /*7e60*/  DFMA R6, R6, R2, 1 ;  /* 0x3ff000000606742b */ /* 0x000fd00000000002 */
        /* <DEDUP_REMOVED lines=10> */
[----:B------:R-:W-:Y:S01]  /*7f10*/  MOV R4, 0x7f40 ;  /* 0x00007f4000047802 */ /* 0x000fe20000000f00 */
[----:B------:R-:W-:-:S07]  /*7f20*/  IMAD.MOV.U32 R5, RZ, RZ, R11 ;  /* 0x000000ffff057224 */ /* 0x000fce00078e000b */
[----:B-----5:R-:W-:Y:S05]  /*7f30*/  CALL.REL.NOINC `($__internal_11_$__cuda_sm20_div_rn_f64_full) ;  /* 0x000001dc00207944 */ /* 0x020fea0003c00000 */
[----:B------:R-:W-:Y:S02]  /*7f40*/  IMAD.MOV.U32 R18, RZ, RZ, R2 ;  /* 0x000000ffff127224 */ /* 0x000fe400078e0002 */
[----:B------:R-:W-:-:S07]  /*7f50*/  IMAD.MOV.U32 R19, RZ, RZ, R3 ;  /* 0x000000ffff137224 */ /* 0x000fce00078e0003 */
.L_x_1302:
[----:B------:R-:W-:Y:S05]  /*7f60*/  BSYNC.RECONVERGENT B1 ;  /* 0x0000000000017941 */ /* 0x000fea0003800200 */
.L_x_1301:
        /* <DEDUP_REMOVED lines=28> */
[----:B------:R-:W-:Y:S05]  /*8130*/  CALL.REL.NOINC `($function$__internal_trig_reduction_slowpathd) ;  /* 0x000001ec00987944 */ /* 0x000fea0003c00000 */
[----:B------:R-:W-:Y:S02]  /*8140*/  IMAD.MOV.U32 R0, RZ, RZ, R2 ;  /* 0x000000ffff007224 */ /* 0x000fe400078e0002 */
[----:B------:R-:W-:Y:S02]  /*8150*/  IMAD.MOV.U32 R2, RZ, RZ, R4 ;  /* 0x000000ffff027224 */ /* 0x000fe400078e0004 */
[----:B------:R-:W-:-:S07]  /*8160*/  IMAD.MOV.U32 R3, RZ, RZ, R5 ;  /* 0x000000ffff037224 */ /* 0x000fce00078e0005 */
.L_x_1306:
[----:B------:R-:W-:Y:S05]  /*8170*/  BSYNC.RECONVERGENT B3 ;  /* 0x0000000000037941 */ /* 0x000fea0003800200 */
.L_x_1305:
[----:B------:R-:W-:-:S07]  /*8180*/  VIADD R0, R0, 0x1 ;  /* 0x0000000100007836 */ /* 0x000fce0000000000 */
.L_x_1304:
[----:B------:R-:W-:Y:S05]  /*8190*/  BSYNC.RECONVERGENT B2 ;  /* 0x0000000000027941 */ /* 0x000fea0003800200 */
.L_x_1303:
        /* <DEDUP_REMOVED lines=20> */
[----:B------:R-:W-:Y:S02]  /*82e0*/  DSETP.NEU.AND P1, PT, |R18|, +INF , PT ;  /* 0x7ff000001200742a */ /* 0x000fe40003f2d200 */
        /* <DEDUP_REMOVED lines=11> */
[----:B------:R-:W-:Y:S01]  /*83a0*/  LOP3.LUT P0, RZ, R0, 0x2, RZ, 0xc0, !PT ;  /* 0x0000000200ff7812 */ /* 0x000fe2000780c0ff */
[----:B------:R-:W-:-:S03]  /*83b0*/  @!P1 IMAD.MOV.U32 R0, RZ, RZ, 0x1 ;  /* 0x00000001ff009424 */ /* 0x000fc600078e00ff */
        /* <DEDUP_REMOVED lines=24> */
[----:B------:R-:W-:Y:S05]  /*8540*/  CALL.REL.NOINC `($function$__internal_trig_reduction_slowpathd) ;  /* 0x000001e800947944 */ /* 0x000fea0003c00000 */
[----:B------:R-:W-:Y:S01]  /*8550*/  MOV R0, R2 ;  /* 0x0000000200007202 */ /* 0x000fe20000000f00 */
[----:B------:R-:W-:Y:S02]  /*8560*/  IMAD.MOV.U32 R2, RZ, RZ, R4 ;  /* 0x000000ffff027224 */ /* 0x000fe400078e0004 */
[----:B------:R-:W-:-:S07]  /*8570*/  IMAD.MOV.U32 R3, RZ, RZ, R5 ;  /* 0x000000ffff037224 */ /* 0x000fce00078e0005 */
.L_x_1310:
[----:B------:R-:W-:Y:S05]  /*8580*/  BSYNC.RECONVERGENT B3 ;  /* 0x0000000000037941 */ /* 0x000fea0003800200 */
.L_x_1309:
[----:B------:R-:W-:-:S07]  /*8590*/  VIADD R0, R0, 0x1 ;  /* 0x0000000100007836 */ /* 0x000fce0000000000 */
.L_x_1308:
[----:B------:R-:W-:Y:S05]  /*85a0*/  BSYNC.RECONVERGENT B2 ;  /* 0x0000000000027941 */ /* 0x000fea0003800200 */
.L_x_1307:
        /* <DEDUP_REMOVED lines=9> */
[----:B------:R-:W-:Y:S01]  /*8640*/  HFMA2 R30, -RZ, RZ, 0.00974273681640625, -2.12192535400390625e-05 ;  /* 0x20fd8164ff1e7431 */ /* 0x000fe200000001ff */
[----:B------:R-:W-:Y:S01]  /*8650*/  DMUL R16, R2, R2 ;  /* 0x0000000202107228 */ /* 0x000fe20000000000 */
[----:B------:R-:W-:Y:S01]  /*8660*/  BSSY.RECONVERGENT B2, `(.L_x_1311) ;  /* 0x0000033000027945 */ /* 0x000fe20003800200 */
[----:B------:R-:W-:Y:S01]  /*8670*/  ISETP.NE.U32.AND P0, PT, R9, 0x1, PT ;  /* 0x000000010900780c */ /* 0x000fe20003f05070 */
[----:B------:R-:W-:-:S05]  /*8680*/  IMAD.MOV.U32 R9, RZ, RZ, 0x3da8ff83 ;  /* 0x3da8ff83ff097424 */ /* 0x000fca00078e00ff */
[----:B------:R-:W-:Y:S01]  /*8690*/  FSEL R31, -R9, 0.11223486810922622681, !P0 ;  /* 0x3de5db65091f7808 */ /* 0x000fe20004000100 */
[----:B------:R-:W-:Y:S01]  /*86a0*/  IMAD R9, R8, 0x3, RZ ;  /* 0x0000000308097824 */ /* 0x000fe200078e02ff */
[----:B------:R-:W-:-:S06]  /*86b0*/  FSEL R30, R30, -8.06006814911005101289e+34, !P0 ;  /* 0xf9785eba1e1e7808 */ /* 0x000fcc0004000000 */
[----:B--2---:R-:W-:-:S08]  /*86c0*/  DFMA R4, R16, R30, R4 ;  /* 0x0000001e1004722b */ /* 0x004fd00000000004 */
[C---:B------:R-:W-:Y:S01]  /*86d0*/  DFMA R4, R16.reuse, R4, R6 ;  /* 0x000000041004722b */ /* 0x040fe20000000006 */
[----:B------:R-:W0:Y:S07]  /*86e0*/  LDC.64 R6, c[0x0][0x398] ;  /* 0x0000e600ff067b82 */ /* 0x000e2e0000000a00 */
[----:B---3--:R-:W-:-:S08]  /*86f0*/  DFMA R4, R16, R4, R12 ;  /* 0x000000041004722b */ /* 0x008fd0000000000c */
[----:B------:R-:W-:-:S08]  /*8700*/  DFMA R4, R16, R4, R14 ;  /* 0x000000041004722b */ /* 0x000fd0000000000e */
        /* <DEDUP_REMOVED lines=13> */
[----:B------:R-:W-:Y:S02]  /*87e0*/  DMUL R4, R10, R2 ;  /* 0x000000020a047228 */ /* 0x000fe40000000000 */
[----:B------:R-:W-:Y:S01]  /*87f0*/  @!P0 DMUL R24, RZ, R18 ;  /* 0x00000012ff188228 */ /* 0x000fe20000000000 */
[----:B------:R-:W-:-:S04]  /*8800*/  @!P0 IMAD.MOV.U32 R2, RZ, RZ, RZ ;  /* 0x000000ffff028224 */ /* 0x000fc800078e00ff */
        /* <DEDUP_REMOVED lines=22> */
[----:B------:R-:W-:Y:S01]  /*8970*/  IMAD.MOV.U32 R24, RZ, RZ, R4 ;  /* 0x000000ffff187224 */ /* 0x000fe200078e0004 */
[----:B------:R-:W-:-:S07]  /*8980*/  MOV R25, R5 ;  /* 0x0000000500197202 */ /* 0x000fce0000000f00 */
.L_x_1312:
[----:B------:R-:W-:Y:S05]  /*8990*/  BSYNC.RECONVERGENT B2 ;  /* 0x0000000000027941 */ /* 0x000fea0003800200 */
.L_x_1311:
[----:B------:R-:W1:Y:S01]  /*89a0*/  LDCU.64 UR4, c[0x4][0x1e0] ;  /* 0x01003c00ff0477ac */ /* 0x000e620008000a00 */
[----:B------:R-:W-:-:S05]  /*89b0*/  IMAD.SHL.U32 R0, R2, 0x40, RZ ;  /* 0x0000004002007824 */ /* 0x000fca00078e00ff */
[----:B------:R-:W-:-:S04]  /*89c0*/  LOP3.LUT R0, R0, 0x40, RZ, 0xc0, !PT ;  /* 0x0000004000007812 */ /* 0x000fc800078ec0ff */
[----:B-1----:R-:W-:-:S05]  /*89d0*/  IADD3 R28, P0, PT, R0, UR4, RZ ;  /* 0x00000004001c7c10 */ /* 0x002fca000ff1e0ff */
[----:B------:R-:W-:-:S05]  /*89e0*/  IMAD.X R29, RZ, RZ, UR5, P0 ;  /* 0x00000005ff1d7e24 */ /* 0x000fca00080e06ff */
[----:B0-----:R-:W2:Y:S04]  /*89f0*/  LDG.E.128.CONSTANT R4, desc[UR8][R28.64] ;  /* 0x000000081c047981 */ /* 0x001ea8000c1e9d00 */
        /* <DEDUP_REMOVED lines=26> */
[----:B------:R-:W-:Y:S01]  /*8ba0*/  DMUL R20, R20, R2 ;  /* 0x0000000214147228 */ /* 0x000fe20000000000 */
[----:B------:R-:W-:-:S04]  /*8bb0*/  IMAD R3, R8, 0x3, RZ ;  /* 0x0000000308037824 */ /* 0x000fc800078e02ff */
[----:B0-----:R-:W-:-:S03]  /*8bc0*/  IMAD.WIDE R18, R3, 0x8, R18 ;  /* 0x0000000803127825 */ /* 0x001fc600078e0212 */
        /* <DEDUP_REMOVED lines=24> */
[----:B0-----:R-:W-:Y:S05]  /*8d50*/  CALL.REL.NOINC `($function$__internal_trig_reduction_slowpathd) ;  /* 0x000001e000907944 */ /* 0x001fea0003c00000 */
[----:B------:R-:W-:Y:S02]  /*8d60*/  IMAD.MOV.U32 R16, RZ, RZ, R4 ;  /* 0x000000ffff107224 */ /* 0x000fe400078e0004 */
[----:B------:R-:W-:-:S07]  /*8d70*/  IMAD.MOV.U32 R17, RZ, RZ, R5 ;  /* 0x000000ffff117224 */ /* 0x000fce00078e0005 */
.L_x_1314:
[----:B------:R-:W-:Y:S05]  /*8d80*/  BSYNC.RECONVERGENT B2 ;  /* 0x0000000000027941 */ /* 0x000fea0003800200 */
.L_x_1313:
        /* <DEDUP_REMOVED lines=33> */
.L_x_1296:
[----:B-----5:R-:W-:-:S13]  /*8fa0*/  ISETP.NE.AND P0, PT, R14, 0x6, PT ;  /* 0x000000060e00780c */ /* 0x020fda0003f05270 */
[----:B------:R-:W-:Y:S05]  /*8fb0*/  @P0 BRA `(.L_x_1315) ;  /* 0x0000001c00ec0947 */ /* 0x000fea0003800000 */
[----:B------:R-:W1:Y:S02]  /*8fc0*/  LDC.64 R2, c[0x0][0x390] ;  /* 0x0000e400ff027b82 */ /* 0x000e640000000a00 */
[----:B-1234-:R-:W2:Y:S01]  /*8fd0*/  LDG.E R13, desc[UR8][R2.64] ;  /* 0x00000008020d7981 */ /* 0x01eea2000c1e1900 */
[----:B------:R-:W-:Y:S02]  /*8fe0*/  CS2R R14, SRZ ;  /* 0x00000000000e7805 */ /* 0x000fe4000001ff00 */
[----:B--2---:R-:W-:-:S13]  /*8ff0*/  ISETP.GE.AND P0, PT, R13, 0x3, PT ;  /* 0x000000030d00780c */ /* 0x004fda0003f06270 */
[----:B------:R-:W-:Y:S05]  /*9000*/  @!P0 BRA `(.L_x_1316) ;  /* 0x0000000c004c8947 */ /* 0x000fea0003800000 */
[C---:B------:R-:W-:Y:S01]  /*9010*/  ISETP.GE.U32.AND P0, PT, R13.reuse, 0x6, PT ;  /* 0x000000060d00780c */ /* 0x040fe20003f06070 */
[----:B------:R-:W-:Y:S01]  /*9020*/  UMOV UR4, 0x2 ;  /* 0x0000000200047882 */ /* 0x000fe20000000000 */
[----:B------:R-:W-:Y:S01]  /*9030*/  VIADD R11, R13, 0xfffffffe ;  /* 0xfffffffe0d0b7836 */ /* 0x000fe20000000000 */
[----:B------:R-:W-:-:S10]  /*9040*/  CS2R R14, SRZ ;  /* 0x00000000000e7805 */ /* 0x000fd4000001ff00 */
[----:B------:R-:W-:Y:S05]  /*9050*/  @!P0 BRA `(.L_x_1317) ;  /* 0x00000008007c8947 */ /* 0x000fea0003800000 */
[----:B------:R-:W0:Y:S01]  /*9060*/  LDC.64 R18, c[0x0][0x388] ;  /* 0x0000e200ff127b82 */ /* 0x000e220000000a00 */
[----:B------:R-:W-:Y:S01]  /*9070*/  LOP3.LUT R10, R11, 0xfffffffc, RZ, 0xc0, !PT ;  /* 0xfffffffc0b0a7812 */ /* 0x000fe200078ec0ff */
[----:B------:R-:W-:Y:S01]  /*9080*/  IMAD R9, R8, R13, RZ ;  /* 0x0000000d08097224 */ /* 0x000fe200078e02ff */
[----:B------:R-:W-:Y:S01]  /*9090*/  CS2R R14, SRZ ;  /* 0x00000000000e7805 */ /* 0x000fe2000001ff00 */
[----:B------:R-:W-:Y:S02]  /*90a0*/  UMOV UR4, URZ ;  /* 0x000000ff00047c82 */ /* 0x000fe40008000000 */
[----:B------:R-:W-:Y:S02]  /*90b0*/  VIADD R9, R9, 0x2 ;  /* 0x0000000209097836 */ /* 0x000fe40000000000 */
[----:B------:R-:W-:-:S07]  /*90c0*/  IMAD.MOV R10, RZ, RZ, -R10 ;  /* 0x000000ffff0a7224 */ /* 0x000fce00078e0a0a */
.L_x_1344:
[----:B0-----:R-:W-:-:S05]  /*90d0*/  IMAD.WIDE R22, R9, 0x8, R18 ;  /* 0x0000000809167825 */ /* 0x001fca00078e0212 */
        /* <DEDUP_REMOVED lines=8> */
[----:B------:R-:W-:Y:S01]  /*9160*/  IMAD.MOV.U32 R2, RZ, RZ, -0x66666666 ;  /* 0x9999999aff027424 */ /* 0x000fe200078e00ff */
[----:B------:R-:W-:Y:S02]  /*9170*/  MOV R3, 0x3fb99999 ;  /* 0x3fb9999900037802 */ /* 0x000fe40000000f00 */
[----:B------:R-:W-:-:S09]  /*9180*/  MOV R0, 0x91a0 ;  /* 0x000091a000007802 */ /* 0x000fd20000000f00 */
[----:B------:R-:W-:Y:S05]  /*9190*/  CALL.REL.NOINC `($function$__internal_accurate_pow) ;  /* 0x000001d000bc7944 */ /* 0x000fea0003c00000 */
[----:B------:R-:W-:Y:S05]  /*91a0*/  BSYNC.RECONVERGENT B1 ;  /* 0x0000000000017941 */ /* 0x000fea0003800200 */
.L_x_1320:
[----:B------:R-:W-:Y:S02]  /*91b0*/  FSEL R2, R2, RZ, P0 ;  /* 0x000000ff02027208 */ /* 0x000fe40000000000 */
[----:B------:R-:W-:-:S07]  /*91c0*/  FSEL R3, R3, -QNAN , P0 ;  /* 0xfff8000003037808 */ /* 0x000fce0000000000 */
.L_x_1319:
[----:B------:R-:W-:Y:S05]  /*91d0*/  BSYNC.RECONVERGENT B0 ;  /* 0x0000000000007941 */ /* 0x000fea0003800200 */
.L_x_1318:
        /* <DEDUP_REMOVED lines=15> */
.L_x_1322:
[----:B------:R-:W-:Y:S05]  /*92d0*/  BSYNC.RECONVERGENT B0 ;  /* 0x0000000000007941 */ /* 0x000fea0003800200 */
.L_x_1321:
        /* <DEDUP_REMOVED lines=9> */
[----:B------:R-:W-:Y:S01]  /*9370*/  IMAD.MOV.U32 R2, RZ, RZ, -0x66666666 ;  /* 0x9999999aff027424 */ /* 0x000fe200078e00ff */
[----:B------:R-:W-:Y:S01]  /*9380*/  MOV R0, 0x93b0 ;  /* 0x000093b000007802 */ /* 0x000fe20000000f00 */
[----:B------:R-:W-:-:S10]  /*9390*/  IMAD.MOV.U32 R3, RZ, RZ, 0x3fb99999 ;  /* 0x3fb99999ff037424 */ /* 0x000fd400078e00ff */
[----:B------:R-:W-:Y:S05]  /*93a0*/  CALL.REL.NOINC `($function$__internal_accurate_pow) ;  /* 0x000001d000387944 */ /* 0x000fea0003c00000 */
[----:B------:R-:W-:Y:S05]  /*93b0*/  BSYNC.RECONVERGENT B1 ;  /* 0x0000000000017941 */ /* 0x000fea0003800200 */
.L_x_1325:
[----:B------:R-:W-:Y:S02]  /*93c0*/  FSEL R2, R2, RZ, P0 ;  /* 0x000000ff02027208 */ /* 0x000fe40000000000 */
[----:B------:R-:W-:Y:S01]  /*93d0*/  FSEL R3, R3, -QNAN , P0 ;  /* 0xfff8000003037808 */ /* 0x000fe20000000000 */
[----:B------:R-:W-:Y:S06]  /*93e0*/  BRA `(.L_x_1326) ;  /* 0x0000000000047947 */ /* 0x000fec0003800000 */
.L_x_1324:
[----:B------:R-:W-:-:S07]  /*93f0*/  CS2R R2, SRZ ;  /* 0x0000000000027805 */ /* 0x000fce000001ff00 */
.L_x_1326:
[----:B------:R-:W-:Y:S05]  /*9400*/  BSYNC.RECONVERGENT B0 ;  /* 0x0000000000007941 */ /* 0x000fea0003800200 */
.L_x_1323:
        /* <DEDUP_REMOVED lines=14> */
.L_x_1329:
[----:B------:R-:W-:-:S11]  /*94f0*/  DADD R2, R20, UR6 ;  /* 0x0000000614027e29 */ /* 0x000fd60008000000 */
.L_x_1328:
[----:B------:R-:W-:Y:S05]  /*9500*/  BSYNC.RECONVERGENT B0 ;  /* 0x0000000000007941 */ /* 0x000fea0003800200 */
.L_x_1327:
        /* <DEDUP_REMOVED lines=16> */
.L_x_1332:
[----:B------:R-:W-:Y:S02]  /*9610*/  FSEL R2, R2, RZ, P0 ;  /* 0x000000ff02027208 */ /* 0x000fe40000000000 */
[----:B------:R-:W-:Y:S01]  /*9620*/  FSEL R3, R3, -QNAN , P0 ;  /* 0xfff8000003037808 */ /* 0x000fe20000000000 */
[----:B------:R-:W-:Y:S06]  /*9630*/  BRA `(.L_x_1333) ;  /* 0x0000000000047947 */ /* 0x000fec0003800000 */
.L_x_1331:
[----:B------:R-:W-:-:S07]  /*9640*/  CS2R R2, SRZ ;  /* 0x0000000000027805 */ /* 0x000fce000001ff00 */
.L_x_1333:
[----:B------:R-:W-:Y:S05]  /*9650*/  BSYNC.RECONVERGENT B0 ;  /* 0x0000000000007941 */ /* 0x000fea0003800200 */
.L_x_1330:
        /* <DEDUP_REMOVED lines=14> */
.L_x_1336:
[----:B------:R-:W-:-:S11]  /*9740*/  DADD R2, R14, UR6 ;  /* 0x000000060e027e29 */ /* 0x000fd60008000000 */
.L_x_1335:
[----:B------:R-:W-:Y:S05]  /*9750*/  BSYNC.RECONVERGENT B0 ;  /* 0x0000000000007941 */ /* 0x000fea0003800200 */
.L_x_1334:
        /* <DEDUP_REMOVED lines=16> */
.L_x_1339:
[----:B------:R-:W-:Y:S02]  /*9860*/  FSEL R2, R2, RZ, P0 ;  /* 0x000000ff02027208 */ /* 0x000fe40000000000 */
[----:B------:R-:W-:Y:S01]  /*9870*/  FSEL R3, R3, -QNAN , P0 ;  /* 0xfff8000003037808 */ /* 0x000fe20000000000 */
[----:B------:R-:W-:Y:S06]  /*9880*/  BRA `(.L_x_1340) ;  /* 0x0000000000047947 */ /* 0x000fec0003800000 */
.L_x_1338:
[----:B------:R-:W-:-:S07]  /*9890*/  CS2R R2, SRZ ;  /* 0x0000000000027805 */ /* 0x000fce000001ff00 */
.L_x_1340:
[----:B------:R-:W-:Y:S05]  /*98a0*/  BSYNC.RECONVERGENT B0 ;  /* 0x0000000000007941 */ /* 0x000fea0003800200 */
.L_x_1337:
        /* <DEDUP_REMOVED lines=14> */
.L_x_1343:
[----:B------:R-:W-:-:S11]  /*9990*/  DADD R2, R22, UR6 ;  /* 0x0000000616027e29 */ /* 0x000fd60008000000 */
.L_x_1342:
[----:B------:R-:W-:Y:S05]  /*99a0*/  BSYNC.RECONVERGENT B0 ;  /* 0x0000000000007941 */ /* 0x000fea0003800200 */
.L_x_1341:
[----:B------:R-:W-:Y:S01]  /*99b0*/  DSETP.NEU.AND P0, PT, R22, 1, PT ;  /* 0x3ff000001600742a */ /* 0x000fe20003f0d000 */
[----:B------:R-:W-:Y:S01]  /*99c0*/  VIADD R10, R10, 0x4 ;  /* 0x000000040a0a7836 */ /* 0x000fe20000000000 */
[----:B------:R-:W-:Y:S01]  /*99d0*/  UIADD3 UR4, UPT, UPT, UR4, 0x4, URZ ;  /* 0x0000000404047890 */ /* 0x000fe2000fffe0ff */
[----:B------:R-:W-:-:S03]  /*99e0*/  VIADD R9, R9, 0x4 ;  /* 0x0000000409097836 */ /* 0x000fc60000000000 */
[----:B------:R-:W-:Y:S02]  /*99f0*/  FSEL R14, R2, RZ, P0 ;  /* 0x000000ff020e7208 */ /* 0x000fe40000000000 */
[----:B------:R-:W-:Y:S02]  /*9a00*/  FSEL R15, R3, 1.875, P0 ;  /* 0x3ff00000030f7808 */ /* 0x000fe40000000000 */
[----:B------:R-:W-:-:S04]  /*9a10*/  ISETP.NE.AND P0, PT, R10, RZ, PT ;  /* 0x000000ff0a00720c */ /* 0x000fc80003f05270 */
[----:B------:R-:W-:-:S09]  /*9a20*/  DADD R14, R30, R14 ;  /* 0x000000001e0e7229 */ /* 0x000fd2000000000e */
[----:B------:R-:W-:Y:S05]  /*9a30*/  @P0 BRA `(.L_x_1344) ;  /* 0xfffffff400a40947 */ /* 0x000fea000383ffff */
[----:B------:R-:W-:-:S12]  /*9a40*/  UIADD3 UR4, UPT, UPT, UR4, 0x2, URZ ;  /* 0x0000000204047890 */ /* 0x000fd8000fffe0ff */
.L_x_1317:
[----:B------:R-:W-:-:S13]  /*9a50*/  LOP3.LUT P0, R9, R11, 0x3, RZ, 0xc0, !PT ;  /* 0x000000030b097812 */ /* 0x000fda000780c0ff */
[----:B------:R-:W-:Y:S05]  /*9a60*/  @!P0 BRA `(.L_x_1316) ;  /* 0x0000000000b48947 */ /* 0x000fea0003800000 */
[----:B------:R-:W0:Y:S01]  /*9a70*/  LDC.64 R18, c[0x0][0x388] ;  /* 0x0000e200ff127b82 */ /* 0x000e220000000a00 */
[----:B------:R-:W-:Y:S02]  /*9a80*/  IMAD.MOV R9, RZ, RZ, -R9 ;  /* 0x000000ffff097224 */ /* 0x000fe400078e0a09 */
[----:B------:R-:W-:-:S07]  /*9a90*/  IMAD R10, R8, R13, UR4 ;  /* 0x00000004080a7e24 */ /* 0x000fce000f8e020d */
.L_x_1352:
[----:B0-----:R-:W-:-:S06]  /*9aa0*/  IMAD.WIDE R20, R10, 0x8, R18 ;  /* 0x000000080a147825 */ /* 0x001fcc00078e0212 */
[----:B------:R-:W2:Y:S01]  /*9ab0*/  LDG.E.64 R20, desc[UR8][R20.64] ;  /* 0x0000000814147981 */ /* 0x000ea2000c1e1b00 */
[----:B------:R-:W-:Y:S01]  /*9ac0*/  IADD3 R9, PT, PT, R9, 0x1, RZ ;  /* 0x0000000109097810 */ /* 0x000fe20007ffe0ff */
[----:B------:R-:W-:Y:S03]  /*9ad0*/  BSSY.RECONVERGENT B0, `(.L_x_1345) ;  /* 0x0000010000007945 */ /* 0x000fe60003800200 */
[----:B------:R-:W-:Y:S01]  /*9ae0*/  ISETP.NE.AND P0, PT, R9, RZ, PT ;  /* 0x000000ff0900720c */ /* 0x000fe20003f05270 */
        /* <DEDUP_REMOVED lines=10> */
.L_x_1347:
[----:B------:R-:W-:Y:S02]  /*9b90*/  FSEL R2, R2, RZ, P1 ;  /* 0x000000ff02027208 */ /* 0x000fe40000800000 */
[----:B------:R-:W-:Y:S01]  /*9ba0*/  FSEL R3, R3, -QNAN , P1 ;  /* 0xfff8000003037808 */ /* 0x000fe20000800000 */
[----:B------:R-:W-:Y:S06]  /*9bb0*/  BRA `(.L_x_1348) ;  /* 0x0000000000047947 */ /* 0x000fec0003800000 */
.L_x_1346:
[----:B------:R-:W-:-:S07]  /*9bc0*/  CS2R R2, SRZ ;  /* 0x0000000000027805 */ /* 0x000fce000001ff00 */
.L_x_1348:
[----:B------:R-:W-:Y:S05]  /*9bd0*/  BSYNC.RECONVERGENT B0 ;  /* 0x0000000000007941 */ /* 0x000fea0003800200 */
.L_x_1345:
        /* <DEDUP_REMOVED lines=14> */
.L_x_1351:
[----:B------:R-:W-:-:S11]  /*9cc0*/  DADD R2, R20, UR4 ;  /* 0x0000000414027e29 */ /* 0x000fd60008000000 */
.L_x_1350:
[----:B------:R-:W-:Y:S05]  /*9cd0*/  BSYNC.RECONVERGENT B0 ;  /* 0x0000000000007941 */ /* 0x000fea0003800200 */
.L_x_1349:
[----:B------:R-:W-:Y:S01]  /*9ce0*/  DSETP.NEU.AND P1, PT, R20, 1, PT ;  /* 0x3ff000001400742a */ /* 0x000fe20003f2d000 */
[----:B------:R-:W-:-:S05]  /*9cf0*/  VIADD R10, R10, 0x1 ;  /* 0x000000010a0a7836 */ /* 0x000fca0000000000 */
[----:B------:R-:W-:Y:S02]  /*9d00*/  FSEL R2, R2, RZ, P1 ;  /* 0x000000ff02027208 */ /* 0x000fe40000800000 */
[----:B------:R-:W-:-:S06]  /*9d10*/  FSEL R3, R3, 1.875, P1 ;  /* 0x3ff0000003037808 */ /* 0x000fcc0000800000 */
[----:B------:R-:W-:Y:S01]  /*9d20*/  DADD R14, R14, R2 ;  /* 0x000000000e0e7229 */ /* 0x000fe20000000002 */
[----:B------:R-:W-:Y:S10]  /*9d30*/  @P0 BRA `(.L_x_1352) ;  /* 0xfffffffc00580947 */ /* 0x000ff4000383ffff */
.L_x_1316:
[----:B------:R-:W0:Y:S01]  /*9d40*/  LDC.64 R2, c[0x0][0x388] ;  /* 0x0000e200ff027b82 */ /* 0x000e220000000a00 */
[----:B------:R-:W-:-:S04]  /*9d50*/  IMAD R13, R8, R13, RZ ;  /* 0x0000000d080d7224 */ /* 0x000fc800078e02ff */
[----:B0-----:R-:W-:-:S05]  /*9d60*/  IMAD.WIDE R2, R13, 0x8, R2 ;  /* 0x000000080d027825 */ /* 0x001fca00078e0202 */
[----:B------:R-:W2:Y:S01]  /*9d70*/  LDG.E.64 R4, desc[UR8][R2.64+0x8] ;  /* 0x0000080802047981 */ /* 0x000ea2000c1e1b00 */
[C---:B------:R-:W-:Y:S01]  /*9d80*/  DADD R10, R14.reuse, 1 ;  /* 0x3ff000000e0a7429 */ /* 0x040fe20000000000 */
[----:B------:R-:W-:Y:S02]  /*9d90*/  MOV R6, 0x1 ;  /* 0x0000000100067802 */ /* 0x000fe40000000f00 */
[----:B------:R0:W5:Y:S01]  /*9da0*/  LDG.E.64 R22, desc[UR8][R2.64] ;  /* 0x0000000802167981 */ /* 0x000162000c1e1b00 */
[----:B------:R-:W-:Y:S01]  /*9db0*/  DADD R14, R14, R14 ;  /* 0x000000000e0e7229 */ /* 0x000fe2000000000e */
[----:B------:R-:W-:Y:S01]  /*9dc0*/  BSSY.RECONVERGENT B1, `(.L_x_1353) ;  /* 0x0000017000017945 */ /* 0x000fe20003800200 */
[----:B------:R-:W1:Y:S02]  /*9dd0*/  MUFU.RCP64H R7, R11 ;  /* 0x0000000b00077308 */ /* 0x000e640000001800 */
[----:B-1----:R-:W-:-:S08]  /*9de0*/  DFMA R12, -R10, R6, 1 ;  /* 0x3ff000000a0c742b */ /* 0x002fd00000000106 */
[----:B------:R-:W-:-:S08]  /*9df0*/  DFMA R12, R12, R12, R12 ;  /* 0x0000000c0c0c722b */ /* 0x000fd0000000000c */
[----:B------:R-:W-:-:S08]  /*9e00*/  DFMA R12, R6, R12, R6 ;  /* 0x0000000c060c722b */ /* 0x000fd00000000006 */
[----:B------:R-:W-:-:S08]  /*9e10*/  DFMA R6, -R10, R12, 1 ;  /* 0x3ff000000a06742b */ /* 0x000fd0000000010c */
[----:B------:R-:W-:Y:S02]  /*9e20*/  DFMA R6, R12, R6, R12 ;  /* 0x000000060c06722b */ /* 0x000fe4000000000c */
[----:B--2---:R-:W-:-:S08]  /*9e30*/  DFMA R4, R4, R14, 1 ;  /* 0x3ff000000404742b */ /* 0x004fd0000000000e */
[----:B------:R-:W-:Y:S02]  /*9e40*/  DMUL R18, R4, R6 ;  /* 0x0000000604127228 */ /* 0x000fe40000000000 */
[----:B------:R-:W-:-:S06]  /*9e50*/  FSETP.GEU.AND P1, PT, |R5|, 6.5827683646048100446e-37, PT ;  /* 0x036000000500780b */ /* 0x000fcc0003f2e200 */
[----:B0-----:R-:W-:-:S08]  /*9e60*/  DFMA R2, -R10, R18, R4 ;  /* 0x000000120a02722b */ /* 0x001fd00000000104 */
        /* <DEDUP_REMOVED lines=9> */
[----:B-----5:R-:W-:Y:S05]  /*9f00*/  CALL.REL.NOINC `($__internal_11_$__cuda_sm20_div_rn_f64_full) ;  /* 0x000001bc002c7944 */ /* 0x020fea0003c00000 */
[----:B------:R-:W-:Y:S01]  /*9f10*/  IMAD.MOV.U32 R18, RZ, RZ, R2 ;  /* 0x000000ffff127224 */ /* 0x000fe200078e0002 */
[----:B------:R-:W-:-:S07]  /*9f20*/  MOV R19, R3 ;  /* 0x0000000300137202 */ /* 0x000fce0000000f00 */
.L_x_1354:
[----:B------:R-:W-:Y:S05]  /*9f30*/  BSYNC.RECONVERGENT B1 ;  /* 0x0000000000017941 */ /* 0x000fea0003800200 */
.L_x_1353:
        /* <DEDUP_REMOVED lines=30> */
[----:B------:R-:W-:Y:S01]  /*a120*/  MOV R3, R5 ;  /* 0x0000000500037202 */ /* 0x000fe20000000f00 */
[----:B------:R-:W-:-:S07]  /*a130*/  IMAD.MOV.U32 R2, RZ, RZ, R4 ;  /* 0x000000ffff027224 */ /* 0x000fce00078e0004 */
.L_x_1358:
[----:B------:R-:W-:Y:S05]  /*a140*/  BSYNC.RECONVERGENT B3 ;  /* 0x0000000000037941 */ /* 0x000fea0003800200 */
.L_x_1357:
[----:B------:R-:W-:-:S07]  /*a150*/  VIADD R0, R0, 0x1 ;  /* 0x0000000100007836 */ /* 0x000fce0000000000 */
.L_x_1356:
[----:B------:R-:W-:Y:S05]  /*a160*/  BSYNC.RECONVERGENT B2 ;  /* 0x0000000000027941 */ /* 0x000fea0003800200 */
.L_x_1355:
        /* <DEDUP_REMOVED lines=32> */
[----:B------:R-:W-:Y:S02]  /*a370*/  LOP3.LUT P0, RZ, R0, 0x2, RZ, 0xc0, !PT ;  /* 0x0000000200ff7812 */ /* 0x000fe4000780c0ff */
[----:B------:R-:W-:Y:S02]  /*a380*/  @!P1 MOV R0, 0x1 ;  /* 0x0000000100009802 */ /* 0x000fe40000000f00 */
        /* <DEDUP_REMOVED lines=25> */
[----:B------:R-:W-:Y:S02]  /*a520*/  IMAD.MOV.U32 R0, RZ, RZ, R2 ;  /* 0x000000ffff007224 */ /* 0x000fe400078e0002 */
[----:B------:R-:W-:Y:S02]  /*a530*/  IMAD.MOV.U32 R2, RZ, RZ, R4 ;  /* 0x000000ffff027224 */ /* 0x000fe400078e0004 */
[----:B------:R-:W-:-:S07]  /*a540*/  IMAD.MOV.U32 R3, RZ, RZ, R5 ;  /* 0x000000ffff037224 */ /* 0x000fce00078e0005 */
.L_x_1362:
[----:B------:R-:W-:Y:S05]  /*a550*/  BSYNC.RECONVERGENT B3 ;  /* 0x0000000000037941 */ /* 0x000fea0003800200 */
.L_x_1361:
[----:B------:R-:W-:-:S07]  /*a560*/  IADD3 R0, PT, PT, R0, 0x1, RZ ;  /* 0x0000000100007810 */ /* 0x000fce0007ffe0ff */
.L_x_1360:
[----:B------:R-:W-:Y:S05]  /*a570*/  BSYNC.RECONVERGENT B2 ;  /* 0x0000000000027941 */ /* 0x000fea0003800200 */
.L_x_1359:
        /* <DEDUP_REMOVED lines=59> */
[----:B------:R-:W-:Y:S05]  /*a930*/  CALL.REL.NOINC `($function$__internal_trig_reduction_slowpathd) ;  /* 0x000001c400987944 */ /* 0x000fea0003c00000 */
[----:B------:R-:W-:Y:S02]  /*a940*/  IMAD.MOV.U32 R24, RZ, RZ, R4 ;  /* 0x000000ffff187224 */ /* 0x000fe400078e0004 */
[----:B------:R-:W-:-:S07]  /*a950*/  IMAD.MOV.U32 R25, RZ, RZ, R5 ;  /* 0x000000ffff197224 */ /* 0x000fce00078e0005 */
.L_x_1364:
[----:B------:R-:W-:Y:S05]  /*a960*/  BSYNC.RECONVERGENT B2 ;  /* 0x0000000000027941 */ /* 0x000fea0003800200 */
.L_x_1363:
        /* <DEDUP_REMOVED lines=59> */
[----:B0-----:R-:W-:Y:S05]  /*ad20*/  CALL.REL.NOINC `($function$__internal_trig_reduction_slowpathd) ;  /* 0x000001c0009c7944 */ /* 0x001fea0003c00000 */
[----:B------:R-:W-:Y:S01]  /*ad30*/  IMAD.MOV.U32 R16, RZ, RZ, R4 ;  /* 0x000000ffff107224 */ /* 0x000fe200078e0004 */
[----:B------:R-:W-:-:S07]  /*ad40*/  MOV R17, R5 ;  /* 0x0000000500117202 */ /* 0x000fce0000000f00 */
.L_x_1366:
[----:B------:R-:W-:Y:S05]  /*ad50*/  BSYNC.RECONVERGENT B2 ;  /* 0x0000000000027941 */ /* 0x000fea0003800200 */
.L_x_1365:
        /* <DEDUP_REMOVED lines=33> */
.L_x_1315:
        /* <DEDUP_REMOVED lines=8> */
[----:B------:R-:W-:Y:S01]  /*aff0*/  VIADD R0, R7, 0xfffffffe ;  /* 0xfffffffe07007836 */ /* 0x000fe20000000000 */
[----:B------:R-:W-:Y:S01]  /*b000*/  UMOV UR4, 0x2 ;  /* 0x0000000200047882 */ /* 0x000fe20000000000 */
[----:B------:R-:W-:Y:S01]  /*b010*/  IMAD R2, R8, R7, RZ ;  /* 0x0000000708027224 */ /* 0x000fe200078e02ff */
[----:B------:R-:W-:Y:S02]  /*b020*/  CS2R R34, SRZ ;  /* 0x0000000000227805 */ /* 0x000fe4000001ff00 */
[----:B------:R-:W-:-:S07]  /*b030*/  LOP3.LUT R6, R0, 0xf, RZ, 0xc0, !PT ;  /* 0x0000000f00067812 */ /* 0x000fce00078ec0ff */
[----:B------:R-:W-:Y:S05]  /*b040*/  @!P0 BRA `(.L_x_1369) ;  /* 0x0000000000c48947 */ /* 0x000fea0003800000 */
[----:B------:R-:W0:Y:S01]  /*b050*/  LDCU.64 UR6, c[0x0][0x388] ;  /* 0x00007100ff0677ac */ /* 0x000e220008000a00 */
[----:B------:R-:W-:Y:S02]  /*b060*/  LOP3.LUT R9, R0, 0xfffffff0, RZ, 0xc0, !PT ;  /* 0xfffffff000097812 */ /* 0x000fe400078ec0ff */
[----:B------:R-:W-:Y:S02]  /*b070*/  CS2R R34, SRZ ;  /* 0x0000000000227805 */ /* 0x000fe4000001ff00 */
[----:B------:R-:W-:Y:S01]  /*b080*/  IADD3 R3, PT, PT, R2, 0x2, RZ ;  /* 0x0000000202037810 */ /* 0x000fe20007ffe0ff */
[----:B------:R-:W-:Y:S01]  /*b090*/  UMOV UR4, URZ ;  /* 0x000000ff00047c82 */ /* 0x000fe20008000000 */
[----:B------:R-:W-:Y:S01]  /*b0a0*/  IMAD.MOV R9, RZ, RZ, -R9 ;  /* 0x000000ffff097224 */ /* 0x000fe200078e0a09 */
[----:B0-----:R-:W-:-:S04]  /*b0b0*/  UIADD3 UR5, UP0, UPT, UR6, 0x40, URZ ;  /* 0x0000004006057890 */ /* 0x001fc8000ff1e0ff */
[----:B------:R-:W-:-:S12]  /*b0c0*/  UIADD3.X UR6, UPT, UPT, URZ, UR7, URZ, UP0, !UPT ;  /* 0x00000007ff067290 */ /* 0x000fd800087fe4ff */
.L_x_1370:
[----:B------:R-:W-:Y:S02]  /*b0d0*/  IMAD.U32 R32, RZ, RZ, UR5 ;  /* 0x00000005ff207e24 */ /* 0x000fe4000f8e00ff */
[----:B------:R-:W-:Y:S02]  /*b0e0*/  IMAD.U32 R33, RZ, RZ, UR6 ;  /* 0x00000006ff217e24 */ /* 0x000fe4000f8e00ff */
[----:B------:R-:W-:-:S05]  /*b0f0*/  IMAD.WIDE R32, R3, 0x8, R32 ;  /* 0x0000000803207825 */ /* 0x000fca00078e0220 */
[----:B-1234-:R-:W2:Y:S04]  /*b100*/  LDG.E.64 R12, desc[UR8][R32.64+-0x40] ;  /* 0xffffc008200c7981 */ /* 0x01eea8000c1e1b00 */
        /* <DEDUP_REMOVED lines=14> */
[----:B------:R-:W3:Y:S06]  /*b1f0*/  LDG.E.64 R12, desc[UR8][R32.64+0x20] ;  /* 0x00002008200c7981 */ /* 0x000eec000c1e1b00 */
[----:B----4-:R-:W-:-:S02]  /*b200*/  DADD R4, R10, R4 ;  /* 0x000000000a047229 */ /* 0x010fc40000000004 */
[----:B------:R-:W4:Y:S06]  /*b210*/  LDG.E.64 R10, desc[UR8][R32.64+0x28] ;  /* 0x00002808200a7981 */ /* 0x000f2c000c1e1b00 */
[----:B-----5:R-:W-:Y:S02]  /*b220*/  DADD R28, R4, R28 ;  /* 0x00000000041c7229 */ /* 0x020fe4000000001c */
[----:B------:R-:W5:Y:S06]  /*b230*/  LDG.E.64 R4, desc[UR8][R32.64+0x30] ;  /* 0x0000300820047981 */ /* 0x000f6c000c1e1b00 */
[----:B------:R-:W-:-:S08]  /*b240*/  DADD R28, R28, R30 ;  /* 0x000000001c1c7229 */ /* 0x000fd0000000001e */
[----:B------:R-:W-:-:S08]  /*b250*/  DADD R26, R28, R26 ;  /* 0x000000001c1a7229 */ /* 0x000fd0000000001a */
[----:B------:R-:W-:-:S08]  /*b260*/  DADD R24, R26, R24 ;  /* 0x000000001a187229 */ /* 0x000fd00000000018 */
[----:B------:R-:W-:-:S08]  /*b270*/  DADD R22, R24, R22 ;  /* 0x0000000018167229 */ /* 0x000fd00000000016 */
[----:B------:R-:W-:-:S08]  /*b280*/  DADD R20, R22, R20 ;  /* 0x0000000016147229 */ /* 0x000fd00000000014 */
[----:B------:R-:W-:-:S08]  /*b290*/  DADD R18, R20, R18 ;  /* 0x0000000014127229 */ /* 0x000fd00000000012 */
[----:B------:R-:W-:-:S08]  /*b2a0*/  DADD R16, R18, R16 ;  /* 0x0000000012107229 */ /* 0x000fd00000000010 */
[----:B------:R-:W-:Y:S01]  /*b2b0*/  DADD R14, R16, R14 ;  /* 0x00000000100e7229 */ /* 0x000fe2000000000e */
[----:B------:R-:W-:-:S05]  /*b2c0*/  VIADD R9, R9, 0x10 ;  /* 0x0000001009097836 */ /* 0x000fca0000000000 */
[----:B------:R-:W-:Y:S01]  /*b2d0*/  ISETP.NE.AND P0, PT, R9, RZ, PT ;  /* 0x000000ff0900720c */ /* 0x000fe20003f05270 */
[----:B------:R-:W-:Y:S01]  /*b2e0*/  UIADD3 UR4, UPT, UPT, UR4, 0x10, URZ ;  /* 0x0000001004047890 */ /* 0x000fe2000fffe0ff */
[----:B------:R-:W-:Y:S01]  /*b2f0*/  VIADD R3, R3, 0x10 ;  /* 0x0000001003037836 */ /* 0x000fe20000000000 */
[----:B---3--:R-:W-:-:S08]  /*b300*/  DADD R12, R14, R12 ;  /* 0x000000000e0c7229 */ /* 0x008fd0000000000c */
[----:B----4-:R-:W-:-:S08]  /*b310*/  DADD R10, R12, R10 ;  /* 0x000000000c0a7229 */ /* 0x010fd0000000000a */
[----:B-----5:R-:W-:-:S08]  /*b320*/  DADD R4, R10, R4 ;  /* 0x000000000a047229 */ /* 0x020fd00000000004 */
[----:B--2---:R-:W-:Y:S01]  /*b330*/  DADD R34, R4, R34 ;  /* 0x0000000004227229 */ /* 0x004fe20000000022 */
[----:B------:R-:W-:Y:S10]  /*b340*/  @P0 BRA `(.L_x_1370) ;  /* 0xfffffffc00600947 */ /* 0x000ff4000383ffff */
[----:B------:R-:W-:-:S12]  /*b350*/  UIADD3 UR4, UPT, UPT, UR4, 0x2, URZ ;  /* 0x0000000204047890 */ /* 0x000fd8000fffe0ff */
.L_x_1369:
[----:B------:R-:W-:-:S13]  /*b360*/  ISETP.NE.AND P0, PT, R6, RZ, PT ;  /* 0x000000ff0600720c */ /* 0x000fda0003f05270 */
[----:B------:R-:W-:Y:S05]  /*b370*/  @!P0 BRA `(.L_x_1371) ;  /* 0x0000000000d08947 */ /* 0x000fea0003800000 */
[----:B------:R-:W-:Y:S02]  /*b380*/  ISETP.GE.U32.AND P0, PT, R6, 0x8, PT ;  /* 0x000000080600780c */ /* 0x000fe40003f06070 */
[----:B------:R-:W-:-:S04]  /*b390*/  LOP3.LUT R3, R0, 0x7, RZ, 0xc0, !PT ;  /* 0x0000000700037812 */ /* 0x000fc800078ec0ff */
[----:B------:R-:W-:-:S07]  /*b3a0*/  ISETP.NE.AND P1, PT, R3, RZ, PT ;  /* 0x000000ff0300720c */ /* 0x000fce0003f25270 */
[----:B------:R-:W-:Y:S06]  /*b3b0*/  @!P0 BRA `(.L_x_1372) ;  /* 0x0000000000508947 */ /* 0x000fec0003800000 */
[----:B------:R-:W0:Y:S01]  /*b3c0*/  LDC.64 R16, c[0x0][0x388] ;  /* 0x0000e200ff107b82 */ /* 0x000e220000000a00 */
[----:B------:R-:W-:-:S05]  /*b3d0*/  IADD3 R5, PT, PT, R2, UR4, RZ ;  /* 0x0000000402057c10 */ /* 0x000fca000fffe0ff */
[----:B0-----:R-:W-:-:S05]  /*b3e0*/  IMAD.WIDE R16, R5, 0x8, R16 ;  /* 0x0000000805107825 */ /* 0x001fca00078e0210 */
[----:B-12---:R-:W2:Y:S04]  /*b3f0*/  LDG.E.64 R18, desc[UR8][R16.64] ;  /* 0x0000000810127981 */ /* 0x006ea8000c1e1b00 */
[----:B---34-:R-:W3:Y:S04]  /*b400*/  LDG.E.64 R20, desc[UR8][R16.64+0x8] ;  /* 0x0000080810147981 */ /* 0x018ee8000c1e1b00 */
        /* <DEDUP_REMOVED lines=15> */
.L_x_1372:
        /* <DEDUP_REMOVED lines=8> */
[----:B-1234-:R-:W2:Y:S04]  /*b580*/  LDG.E.64 R10, desc[UR8][R4.64] ;  /* 0x00000008040a7981 */ /* 0x01eea8000c1e1b00 */
        /* <DEDUP_REMOVED lines=8> */
.L_x_1373:
[----:B------:R-:W-:Y:S05]  /*b610*/  @!P1 BRA `(.L_x_1371) ;  /* 0x0000000000289947 */ /* 0x000fea0003800000 */
[----:B------:R-:W0:Y:S01]  /*b620*/  LDC.64 R4, c[0x0][0x388] ;  /* 0x0000e200ff047b82 */ /* 0x000e220000000a00 */
[----:B------:R-:W-:Y:S02]  /*b630*/  VIADD R9, R2, UR4 ;  /* 0x0000000402097c36 */ /* 0x000fe40008000000 */
[----:B------:R-:W-:-:S07]  /*b640*/  IMAD.MOV R0, RZ, RZ, -R0 ;  /* 0x000000ffff007224 */ /* 0x000fce00078e0a00 */
.L_x_1374:
[----:B0-----:R-:W-:-:S06]  /*b650*/  IMAD.WIDE R2, R9, 0x8, R4 ;  /* 0x0000000809027825 */ /* 0x001fcc00078e0204 */
[----:B------:R-:W5:Y:S01]  /*b660*/  LDG.E.64 R2, desc[UR8][R2.64] ;  /* 0x0000000802027981 */ /* 0x000f62000c1e1b00 */
[----:B------:R-:W-:Y:S02]  /*b670*/  VIADD R0, R0, 0x1 ;  /* 0x0000000100007836 */ /* 0x000fe40000000000 */
[----:B------:R-:W-:-:S03]  /*b680*/  VIADD R9, R9, 0x1 ;  /* 0x0000000109097836 */ /* 0x000fc60000000000 */
[----:B------:R-:W-:Y:S01]  /*b690*/  ISETP.NE.AND P0, PT, R0, RZ, PT ;  /* 0x000000ff0000720c */ /* 0x000fe20003f05270 */
[----:B-----5:R-:W-:-:S12]  /*b6a0*/  DADD R34, R2, R34 ;  /* 0x0000000002227229 */ /* 0x020fd80000000022 */
[----:B------:R-:W-:Y:S05]  /*b6b0*/  @P0 BRA `(.L_x_1374) ;  /* 0xfffffffc00e40947 */ /* 0x000fea000383ffff */
.L_x_1371:
[----:B------:R-:W-:-:S11]  /*b6c0*/  DMUL R34, R34, 9 ;  /* 0x4022000022227828 */ /* 0x000fd60000000000 */
.L_x_1368:
[----:B------:R-:W-:Y:S01]  /*b6d0*/  IADD3 R4, PT, PT, R7, -0x2, RZ ;  /* 0xfffffffe07047810 */ /* 0x000fe20007ffe0ff */
[----:B------:R-:W-:Y:S01]  /*b6e0*/  IMAD.MOV.U32 R2, RZ, RZ, 0x1 ;  /* 0x00000001ff027424 */ /* 0x000fe200078e00ff */
[----:B------:R-:W-:Y:S01]  /*b6f0*/  FSETP.GEU.AND P1, PT, |R35|, 6.5827683646048100446e-37, PT ;  /* 0x036000002300780b */ /* 0x000fe20003f2e200 */
[----:B------:R-:W-:Y:S03]  /*b700*/  BSSY.RECONVERGENT B1, `(.L_x_1375) ;  /* 0x0000013000017945 */ /* 0x000fe60003800200 */
[----:B------:R-:W0:Y:S08]  /*b710*/  I2F.F64 R4, R4 ;  /* 0x0000000400047312 */ /* 0x000e300000201c00 */
[----:B0-----:R-:W1:Y:S02]  /*b720*/  MUFU.RCP64H R3, R5 ;  /* 0x0000000500037308 */ /* 0x001e640000001800 */
[----:B-1234-:R-:W-:-:S08]  /*b730*/  DFMA R10, -R4, R2, 1 ;  /* 0x3ff00000040a742b */ /* 0x01efd00000000102 */
        /* <DEDUP_REMOVED lines=14> */
[----:B------:R-:W-:Y:S05]  /*b820*/  CALL.REL.NOINC `($__internal_11_$__cuda_sm20_div_rn_f64_full) ;  /* 0x000001a000e47944 */ /* 0x000fea0003c00000 */
.L_x_1376:
[----:B------:R-:W-:Y:S05]  /*b830*/  BSYNC.RECONVERGENT B1 ;  /* 0x0000000000017941 */ /* 0x000fea0003800200 */
.L_x_1375:
[----:B------:R-:W0:Y:S01]  /*b840*/  LDC.64 R20, c[0x0][0x388] ;  /* 0x0000e200ff147b82 */ /* 0x000e220000000a00 */
[----:B------:R-:W-:-:S07]  /*b850*/  IMAD R11, R8, R7, RZ ;  /* 0x00000007080b7224 */ /* 0x000fce00078e02ff */
[----:B------:R-:W1:Y:S01]  /*b860*/  LDC.64 R4, c[0x0][0x398] ;  /* 0x0000e600ff047b82 */ /* 0x000e620000000a00 */
[----:B0-----:R-:W-:-:S06]  /*b870*/  IMAD.WIDE R10, R11, 0x8, R20 ;  /* 0x000000080b0a7825 */ /* 0x001fcc00078e0214 */
[----:B------:R-:W2:Y:S01]  /*b880*/  LDG.E.64 R10, desc[UR8][R10.64] ;  /* 0x000000080a0a7981 */ /* 0x000ea2000c1e1b00 */
[----:B------:R-:W0:Y:S01]  /*b890*/  LDC.64 R12, c[0x0][0x390] ;  /* 0x0000e400ff0c7b82 */ /* 0x000e220000000a00 */
[----:B------:R-:W-:-:S04]  /*b8a0*/  IMAD R7, R8, 0x3, RZ ;  /* 0x0000000308077824 */ /* 0x000fc800078e02ff */
[----:B-1----:R-:W-:-:S05]  /*b8b0*/  IMAD.WIDE R6, R7, 0x8, R4 ;  /* 0x0000000807067825 */ /* 0x002fca00078e0204 */
        /* <DEDUP_REMOVED lines=19> */
[----:B-1----:R-:W-:Y:S01]  /*b9f0*/  DMUL R6, R4, UR4 ;  /* 0x0000000404067c28 */ /* 0x002fe20008000000 */
        /* <DEDUP_REMOVED lines=18> */
.L_x_1378:
[----:B------:R-:W-:Y:S05]  /*bb20*/  BSYNC.RECONVERGENT B2 ;  /* 0x0000000000027941 */ /* 0x000fea0003800200 */
.L_x_1377:
[----:B------:R-:W0:Y:S01]  /*bb30*/  LDCU.64 UR4, c[0x4][0x1e0] ;  /* 0x01003c00ff0477ac */ /* 0x000e220008000a00 */
[----:B------:R-:W-:-:S05]  /*bb40*/  IMAD.SHL.U32 R4, R0, 0x40, RZ ;  /* 0x0000004000047824 */ /* 0x000fca00078e00ff */
[----:B------:R-:W-:-:S04]  /*bb50*/  LOP3.LUT R4, R4, 0x40, RZ, 0xc0, !PT ;  /* 0x0000004004047812 */ /* 0x000fc800078ec0ff */
[----:B0-----:R-:W-:-:S05]  /*bb60*/  IADD3 R28, P0, PT, R4, UR4, RZ ;  /* 0x00000004041c7c10 */ /* 0x001fca000ff1e0ff */
[----:B------:R-:W-:-:S05]  /*bb70*/  IMAD.X R29, RZ, RZ, UR5, P0 ;  /* 0x00000005ff1d7e24 */ /* 0x000fca00080e06ff */
[----:B-1----:R-:W2:Y:S04]  /*bb80*/  LDG.E.128.CONSTANT R4, desc[UR8][R28.64] ;  /* 0x000000081c047981 */ /* 0x002ea8000c1e9d00 */
        /* <DEDUP_REMOVED lines=44> */
[----:B------:R-:W-:Y:S05]  /*be50*/  CALL.REL.NOINC `($__internal_11_$__cuda_sm20_div_rn_f64_full) ;  /* 0x0000019c00587944 */ /* 0x000fea0003c00000 */
.L_x_1380:
[----:B------:R-:W-:Y:S05]  /*be60*/  BSYNC.RECONVERGENT B1 ;  /* 0x0000000000017941 */ /* 0x000fea0003800200 */
.L_x_1379:
[----:B------:R-:W-:Y:S01]  /*be70*/  UMOV UR4, 0x7f3321d2 ;  /* 0x7f3321d200047882 */ /* 0x000fe20000000000 */
[----:B------:R-:W-:Y:S01]  /*be80*/  UMOV UR5, 0x4022d97c ;  /* 0x4022d97c00057882 */ /* 0x000fe20000000000 */
[----:B------:R-:W-:Y:S01]  /*be90*/  DFMA R10, R6, R2, RZ ;  /* 0x00000002060a722b */ /* 0x000fe200000000ff */
        /* <DEDUP_REMOVED lines=28> */
.L_x_1382:
[----:B------:R-:W-:Y:S05]  /*c060*/  BSYNC.RECONVERGENT B2 ;  /* 0x0000000000027941 */ /* 0x000fea0003800200 */
.L_x_1381:
[----:B------:R-:W0:Y:S01]  /*c070*/  LDCU.64 UR4, c[0x4][0x1e0] ;  /* 0x01003c00ff0477ac */ /* 0x000e220008000a00 */
[----:B------:R-:W-:-:S04]  /*c080*/  SHF.L.U32 R4, R0, 0x6, RZ ;  /* 0x0000000600047819 */ /* 0x000fc800000006ff */
        /* <DEDUP_REMOVED lines=49> */
.L_x_1384:
[----:B------:R-:W-:Y:S05]  /*c3a0*/  BSYNC.RECONVERGENT B1 ;  /* 0x0000000000017941 */ /* 0x000fea0003800200 */
.L_x_1383:
[----:B------:R-:W0:Y:S01]  /*c3b0*/  LDC.64 R4, c[0x0][0x398] ;  /* 0x0000e600ff047b82 */ /* 0x000e220000000a00 */
[----:B------:R-:W-:Y:S01]  /*c3c0*/  DFMA R6, R6, R2, R10 ;  /* 0x000000020606722b */ /* 0x000fe2000000000a */
[----:B------:R-:W-:-:S06]  /*c3d0*/  IMAD R9, R8, 0x3, RZ ;  /* 0x0000000308097824 */ /* 0x000fcc00078e02ff */
[----:B------:R-:W1:Y:S01]  /*c3e0*/  LDC.64 R2, c[0x0][0x380] ;  /* 0x0000e000ff027b82 */ /* 0x000e620000000a00 */
[----:B------:R-:W-:-:S08]  /*c3f0*/  DADD R6, -R6, 3 ;  /* 0x4008000006067429 */ /* 0x000fd00000000100 */
[----:B------:R-:W-:Y:S01]  /*c400*/  DMUL R6, R18, R6 ;  /* 0x0000000612067228 */ /* 0x000fe20000000000 */
[----:B0-----:R-:W-:-:S06]  /*c410*/  IMAD.WIDE R4, R9, 0x8, R4 ;  /* 0x0000000809047825 */ /* 0x001fcc00078e0204 */
[----:B------:R0:W-:Y:S04]  /*c420*/  STG.E.64 desc[UR8][R4.64+0x10], R6 ;  /* 0x0000100604007986 */ /* 0x0001e8000c101b08 */
[----:B-1----:R0:W5:Y:S02]  /*c430*/  LDG.E R14, desc[UR8][R2.64] ;  /* 0x00000008020e7981 */ /* 0x002164000c1e1900 */
.L_x_1367:
[----:B0-----:R-:W0:Y:S01]  /*c440*/  LDC.64 R4, c[0x0][0x398] ;  /* 0x0000e600ff047b82 */ /* 0x001e220000000a00 */
[----:B-----5:R-:W-:Y:S01]  /*c450*/  ISETP.NE.AND P0, PT, R14, 0xb, PT ;  /* 0x0000000b0e00780c */ /* 0x020fe20003f05270 */
[C---:B------:R-:W-:Y:S02]  /*c460*/  IMAD R9, R8.reuse, 0x3, RZ ;  /* 0x0000000308097824 */ /* 0x040fe400078e02ff */
[----:B------:R-:W-:-:S04]  /*c470*/  IMAD.WIDE R2, R8, 0x8, RZ ;  /* 0x0000000808027825 */ /* 0x000fc800078e02ff */
[----:B0-----:R-:W-:-:S03]  /*c480*/  IMAD.WIDE R4, R9, 0x8, R4 ;  /* 0x0000000809047825 */ /* 0x001fc600078e0204 */
[----:B------:R-:W-:-:S05]  /*c490*/  IADD3 R30, P1, PT, R4, -R2, RZ ;  /* 0x80000002041e7210 */ /* 0x000fca0007f3e0ff */
[----:B------:R-:W-:Y:S01]  /*c4a0*/  IMAD.X R31, R5, 0x1, ~R3, P1 ;  /* 0x00000001051f7824 */ /* 0x000fe200008e0e03 */
[----:B------:R-:W-:Y:S07]  /*c4b0*/  @P0 BRA `(.L_x_1385) ;  /* 0x0000000400940947 */ /* 0x000fee0003800000 */
[----:B--2---:R-:W0:Y:S08]  /*c4c0*/  LDC.64 R14, c[0x0][0x390] ;  /* 0x0000e400ff0e7b82 */ /* 0x004e300000000a00 */
[----:B------:R-:W1:Y:S01]  /*c4d0*/  LDC.64 R6, c[0x0][0x388] ;  /* 0x0000e200ff067b82 */ /* 0x000e620000000a00 */
[----:B0-----:R-:W2:Y:S02]  /*c4e0*/  LDG.E R3, desc[UR8][R14.64] ;  /* 0x000000080e037981 */ /* 0x001ea4000c1e1900 */
[----:B--2---:R-:W-:-:S04]  /*c4f0*/  IMAD R3, R8, R3, RZ ;  /* 0x0000000308037224 */ /* 0x004fc800078e02ff */
[----:B-1-34-:R-:W-:-:S06]  /*c500*/  IMAD.WIDE R10, R3, 0x8, R6 ;  /* 0x00000008030a7825 */ /* 0x01afcc00078e0206 */
[----:B------:R-:W2:Y:S04]  /*c510*/  LDG.E.64 R10, desc[UR8][R10.64] ;  /* 0x000000080a0a7981 */ /* 0x000ea8000c1e1b00 */
[----:B------:R0:W-:Y:S04]  /*c520*/  STG.E.64 desc[UR8][R30.64+0x8], RZ ;  /* 0x000008ff1e007986 */ /* 0x0001e8000c101b08 */
[----:B--2---:R0:W-:Y:S04]  /*c530*/  STG.E.64 desc[UR8][R30.64], R10 ;  /* 0x0000000a1e007986 */ /* 0x0041e8000c101b08 */
[----:B------:R-:W2:Y:S01]  /*c540*/  LDG.E R0, desc[UR8][R14.64] ;  /* 0x000000080e007981 */ /* 0x000ea2000c1e1900 */
[----:B------:R-:W-:-:S02]  /*c550*/  CS2R R4, SRZ ;  /* 0x0000000000047805 */ /* 0x000fc4000001ff00 */
[----:B--2---:R-:W-:-:S13]  /*c560*/  ISETP.GE.AND P0, PT, R0, 0x2, PT ;  /* 0x000000020000780c */ /* 0x004fda0003f06270 */
[----:B0-----:R-:W-:Y:S05]  /*c570*/  @!P0 BRA `(.L_x_1386) ;  /* 0x0000000000308947 */ /* 0x001fea0003800000 */
[----:B------:R-:W-:Y:S01]  /*c580*/  CS2R R4, SRZ ;  /* 0x0000000000047805 */ /* 0x000fe2000001ff00 */
[----:B------:R-:W-:-:S06]  /*c590*/  UMOV UR4, 0x1 ;  /* 0x0000000100047882 */ /* 0x000fcc0000000000 */
.L_x_1387:
        /* <DEDUP_REMOVED lines=10> */
.L_x_1386:
        /* <DEDUP_REMOVED lines=24> */
[----:B------:R-:W-:Y:S05]  /*c7c0*/  CALL.REL.NOINC `($__internal_11_$__cuda_sm20_div_rn_f64_full) ;  /* 0x0000019000fc7944 */ /* 0x000fea0003c00000 */
.L_x_1389:
[----:B------:R-:W-:Y:S05]  /*c7d0*/  BSYNC.RECONVERGENT B1 ;  /* 0x0000000000017941 */ /* 0x000fea0003800200 */
.L_x_1388:
        /* <DEDUP_REMOVED lines=21> */
[----:B------:R-:W-:Y:S05]  /*c930*/  CALL.REL.NOINC `($__internal_11_$__cuda_sm20_div_rn_f64_full) ;  /* 0x0000019000a07944 */ /* 0x000fea0003c00000 */
.L_x_1391:
[----:B------:R-:W-:Y:S05]  /*c940*/  BSYNC.RECONVERGENT B1 ;  /* 0x0000000000017941 */ /* 0x000fea0003800200 */
.L_x_1390:
        /* <DEDUP_REMOVED lines=12> */
[----:B------:R-:W-:Y:S01]  /*ca10*/  IADD3 R13, PT, PT, R11, -0x100000, RZ ;  /* 0xfff000000b0d7810 */ /* 0x000fe20007ffe0ff */
[----:B------:R-:W-:-:S05]  /*ca20*/  IMAD.MOV.U32 R12, RZ, RZ, R10 ;  /* 0x000000ffff0c7224 */ /* 0x000fca00078e000a */
[----:B------:R-:W-:-:S08]  /*ca30*/  DFMA R18, R14, -R14, R2 ;  /* 0x8000000e0e12722b */ /* 0x000fd00000000002 */
[----:B------:R-:W-:Y:S01]  /*ca40*/  DFMA R4, R18, R12, R14 ;  /* 0x0000000c1204722b */ /* 0x000fe2000000000e */
[----:B------:R-:W-:Y:S10]  /*ca50*/  @!P0 BRA `(.L_x_1393) ;  /* 0x0000000000148947 */ /* 0x000ff40003800000 */
[----:B------:R-:W-:Y:S01]  /*ca60*/  IMAD.MOV.U32 R12, RZ, RZ, R10 ;  /* 0x000000ffff0c7224 */ /* 0x000fe200078e000a */
[----:B------:R-:W-:Y:S01]  /*ca70*/  MOV R0, 0xcab0 ;  /* 0x0000cab000007802 */ /* 0x000fe20000000f00 */
[----:B------:R-:W-:Y:S02]  /*ca80*/  IMAD.MOV.U32 R4, RZ, RZ, R18 ;  /* 0x000000ffff047224 */ /* 0x000fe400078e0012 */
[----:B------:R-:W-:-:S07]  /*ca90*/  IMAD.MOV.U32 R5, RZ, RZ, R19 ;  /* 0x000000ffff057224 */ /* 0x000fce00078e0013 */
[----:B------:R-:W-:Y:S05]  /*caa0*/  CALL.REL.NOINC `($__internal_12_$__cuda_sm20_dsqrt_rn_f64_mediumpath_v1) ;  /* 0x0000019400d87944 */ /* 0x000fea0003c00000 */
.L_x_1393:
[----:B------:R-:W-:Y:S05]  /*cab0*/  BSYNC.RECONVERGENT B0 ;  /* 0x0000000000007941 */ /* 0x000fea0003800200 */
.L_x_1392:
[----:B------:R-:W0:Y:S01]  /*cac0*/  LDC.64 R2, c[0x0][0x380] ;  /* 0x0000e000ff027b82 */ /* 0x000e220000000a00 */
[----:B------:R-:W-:-:S08]  /*cad0*/  DADD R4, -R4, 1 ;  /* 0x3ff0000004047429 */ /* 0x000fd00000000100 */
[----:B------:R-:W-:-:S07]  /*cae0*/  DMUL R4, R6, R4 ;  /* 0x0000000406047228 */ /* 0x000fce0000000000 */
[----:B------:R1:W-:Y:S04]  /*caf0*/  STG.E.64 desc[UR8][R30.64+0x8], R4 ;  /* 0x000008041e007986 */ /* 0x0003e8000c101b08 */
[----:B0-----:R1:W5:Y:S02]  /*cb00*/  LDG.E R14, desc[UR8][R2.64] ;  /* 0x00000008020e7981 */ /* 0x001364000c1e1900 */
.L_x_1385:
[----:B-----5:R-:W-:-:S13]  /*cb10*/  ISETP.NE.AND P0, PT, R14, 0xc, PT ;  /* 0x0000000c0e00780c */ /* 0x020fda0003f05270 */
[----:B------:R-:W-:Y:S05]  /*cb20*/  @P0 BRA `(.L_x_1394) ;  /* 0x0000000400380947 */ /* 0x000fea0003800000 */
[----:B--2---:R-:W1:Y:S08]  /*cb30*/  LDC.64 R14, c[0x0][0x390] ;  /* 0x0000e400ff0e7b82 */ /* 0x004e700000000a00 */
[----:B------:R-:W3:Y:S01]  /*cb40*/  LDC.64 R6, c[0x0][0x388] ;  /* 0x0000e200ff067b82 */ /* 0x000ee20000000a00 */
[----:B-1----:R-:W2:Y:S02]  /*cb50*/  LDG.E R3, desc[UR8][R14.64] ;  /* 0x000000080e037981 */ /* 0x002ea4000c1e1900 */
[----:B--2---:R-:W-:-:S04]  /*cb60*/  IMAD R3, R8, R3, RZ ;  /* 0x0000000308037224 */ /* 0x004fc800078e02ff */
[----:B---34-:R-:W-:-:S06]  /*cb70*/  IMAD.WIDE R10, R3, 0x8, R6 ;  /* 0x00000008030a7825 */ /* 0x018fcc00078e0206 */
        /* <DEDUP_REMOVED lines=9> */
.L_x_1396:
        /* <DEDUP_REMOVED lines=10> */
.L_x_1395:
[----:B------:R0:W-:Y:S04]  /*ccb0*/  STG.E.64 desc[UR8][R30.64+0x8], R4 ;  /* 0x000008041e007986 */ /* 0x0001e8000c101b08 */
[----:B------:R-:W2:Y:S01]  /*ccc0*/  LDG.E R14, desc[UR8][R14.64] ;  /* 0x000000080e0e7981 */ /* 0x000ea2000c1e1900 */
[----:B------:R-:W-:Y:S01]  /*ccd0*/  MOV R2, 0x1 ;  /* 0x0000000100027802 */ /* 0x000fe20000000f00 */
[----:B------:R-:W-:Y:S01]  /*cce0*/  BSSY.RECONVERGENT B1, `(.L_x_1397) ;  /* 0x0000016000017945 */ /* 0x000fe20003800200 */
[----:B------:R-:W-:Y:S01]  /*ccf0*/  FSETP.GEU.AND P1, PT, |R5|, 6.5827683646048100446e-37, PT ;  /* 0x036000000500780b */ /* 0x000fe20003f2e200 */
        /* <DEDUP_REMOVED lines=19> */
[----:B------:R-:W-:Y:S05]  /*ce30*/  CALL.REL.NOINC `($__internal_11_$__cuda_sm20_div_rn_f64_full) ;  /* 0x0000018c00607944 */ /* 0x000fea0003c00000 */
.L_x_1398:
[----:B------:R-:W-:Y:S05]  /*ce40*/  BSYNC.RECONVERGENT B1 ;  /* 0x0000000000017941 */ /* 0x000fea0003800200 */
.L_x_1397:
        /* <DEDUP_REMOVED lines=21> */
[----:B------:R-:W-:Y:S05]  /*cfa0*/  CALL.REL.NOINC `($__internal_11_$__cuda_sm20_div_rn_f64_full) ;  /* 0x0000018c00047944 */ /* 0x000fea0003c00000 */
.L_x_1400:
[----:B------:R-:W-:Y:S05]  /*cfb0*/  BSYNC.RECONVERGENT B1 ;  /* 0x0000000000017941 */ /* 0x000fea0003800200 */
.L_x_1399:
[----:B------:R-:W0:Y:S01]  /*cfc0*/  LDC.64 R4, c[0x0][0x380] ;  /* 0x0000e000ff047b82 */ /* 0x000e220000000a00 */
[----:B------:R-:W-:-:S08]  /*cfd0*/  DFMA R2, -R2, R2, 1 ;  /* 0x3ff000000202742b */ /* 0x000fd00000000102 */
[----:B------:R-:W-:-:S07]  /*cfe0*/  DMUL R2, R6, R2 ;  /* 0x0000000206027228 */ /* 0x000fce0000000000 */
[----:B------:R1:W-:Y:S04]  /*cff0*/  STG.E.64 desc[UR8][R30.64+0x8], R2 ;  /* 0x000008021e007986 */ /* 0x0003e8000c101b08 */
[----:B0-----:R1:W5:Y:S02]  /*d000*/  LDG.E R14, desc[UR8][R4.64] ;  /* 0x00000008040e7981 */ /* 0x001364000c1e1900 */
.L_x_1394:
[----:B-----5:R-:W-:-:S13]  /*d010*/  ISETP.NE.AND P0, PT, R14, 0xd, PT ;  /* 0x0000000d0e00780c */ /* 0x020fda0003f05270 */
[----:B------:R-:W-:Y:S05]  /*d020*/  @P0 BRA `(.L_x_1401) ;  /* 0x0000000800fc0947 */ /* 0x000fea0003800000 */
[----:B--2---:R-:W0:Y:S08]  /*d030*/  LDC.64 R14, c[0x0][0x390] ;  /* 0x0000e400ff0e7b82 */ /* 0x004e300000000a00 */
[----:B-1----:R-:W3:Y:S01]  /*d040*/  LDC.64 R4, c[0x0][0x388] ;  /* 0x0000e200ff047b82 */ /* 0x002ee20000000a00 */
[----:B0-----:R-:W2:Y:S02]  /*d050*/  LDG.E R3, desc[UR8][R14.64] ;  /* 0x000000080e037981 */ /* 0x001ea4000c1e1900 */
        /* <DEDUP_REMOVED lines=11> */
.L_x_1403:
        /* <DEDUP_REMOVED lines=10> */
.L_x_1402:
        /* <DEDUP_REMOVED lines=23> */
[----:B------:R-:W-:Y:S05]  /*d320*/  CALL.REL.NOINC `($__internal_11_$__cuda_sm20_div_rn_f64_full) ;  /* 0x0000018800247944 */ /* 0x000fea0003c00000 */
.L_x_1405:
[----:B------:R-:W-:Y:S05]  /*d330*/  BSYNC.RECONVERGENT B1 ;  /* 0x0000000000017941 */ /* 0x000fea0003800200 */
.L_x_1404:
        /* <DEDUP_REMOVED lines=26> */
[----:B------:R-:W-:Y:S01]  /*d4e0*/  IMAD.SHL.U32 R0, R16, 0x100, RZ ;  /* 0x0000010010007824 */ /* 0x000fe200078e00ff */
[----:B------:R-:W-:Y:S01]  /*d4f0*/  CS2R R4, SRZ ;  /* 0x0000000000047805 */ /* 0x000fe2000001ff00 */
[----:B------:R-:W-:-:S03]  /*d500*/  UMOV UR4, URZ ;  /* 0x000000ff00047c82 */ /* 0x000fc60008000000 */
[----:B------:R-:W-:-:S07]  /*d510*/  LOP3.LUT R0, R0, 0x80000000, RZ, 0xfc, !PT ;  /* 0x8000000000007812 */ /* 0x000fce00078efcff */
.L_x_1408:
[----:B0-----:R-:W-:-:S06]  /*d520*/  IMAD.WIDE.U32 R2, R5, 0x4, R14 ;  /* 0x0000000405027825 */ /* 0x001fcc00078e000e */
[----:B------:R-:W2:Y:S01]  /*d530*/  LDG.E.CONSTANT R3, desc[UR8][R2.64] ;  /* 0x0000000802037981 */ /* 0x000ea2000c1e9900 */
[C---:B-1----:R-:W-:Y:S01]  /*d540*/  IMAD R17, R5.reuse, 0x4, R1 ;  /* 0x0000000405117824 */ /* 0x042fe200078e0201 */
[----:B------:R-:W-:-:S04]  /*d550*/  IADD3 R5, PT, PT, R5, 0x1, RZ ;  /* 0x0000000105057810 */ /* 0x000fc80007ffe0ff */
[----:B------:R-:W-:Y:S01]  /*d560*/  ISETP.NE.AND P0, PT, R5, 0x6, PT ;  /* 0x000000060500780c */ /* 0x000fe20003f05270 */
[----:B--2---:R-:W-:-:S03]  /*d570*/  IMAD.WIDE.U32 R6, R3, R0, RZ ;  /* 0x0000000003067225 */ /* 0x004fc600078e00ff */
[----:B------:R-:W-:-:S04]  /*d580*/  IADD3 R6, P1, PT, R6, R4, RZ ;  /* 0x0000000406067210 */ /* 0x000fc80007f3e0ff */
[----:B------:R-:W-:Y:S01]  /*d590*/  IADD3.X R4, PT, PT, R7, UR4, RZ, P1, !PT ;  /* 0x0000000407047c10 */ /* 0x000fe20008ffe4ff */
[----:B------:R1:W-:Y:S04]  /*d5a0*/  STL [R17], R6 ;  /* 0x0000000611007387 */ /* 0x0003e80000100800 */
[----:B------:R-:W-:Y:S05]  /*d5b0*/  @P0 BRA `(.L_x_1408) ;  /* 0xfffffffc00d80947 */ /* 0x000fea000383ffff */
[----:B-1----:R-:W-:Y:S01]  /*d5c0*/  SHF.R.U32.HI R6, RZ, 0x17, R16 ;  /* 0x00000017ff067819 */ /* 0x002fe20000011610 */
        /* <DEDUP_REMOVED lines=23> */
[----:B------:R-:W0:Y:S01]  /*d740*/  I2F.F64.S64 R14, R14 ;  /* 0x0000000e000e7312 */ /* 0x000e220000301c00 */
[----:B------:R-:W-:-:S05]  /*d750*/  LEA.HI R7, R7, R0, RZ, 0x1 ;  /* 0x0000000007077211 */ /* 0x000fca00078f08ff */
[----:B------:R-:W-:-:S04]  /*d760*/  IMAD.MOV R0, RZ, RZ, -R7 ;  /* 0x000000ffff007224 */ /* 0x000fc800078e0a07 */
[----:B------:R-:W-:Y:S01]  /*d770*/  @!P0 IMAD.MOV.U32 R7, RZ, RZ, R0 ;  /* 0x000000ffff078224 */ /* 0x000fe200078e0000 */
[----:B0-----:R-:W-:-:S10]  /*d780*/  DMUL R4, R14, UR4 ;  /* 0x000000040e047c28 */ /* 0x001fd40008000000 */
[----:B------:R-:W0:Y:S02]  /*d790*/  F2F.F32.F64 R4, R4 ;  /* 0x0000000400047310 */ /* 0x000e240000301000 */
[----:B0-----:R-:W-:-:S07]  /*d7a0*/  FSEL R6, -R4, R4, !P1 ;  /* 0x0000000404067208 */ /* 0x001fce0004800100 */
.L_x_1407:
[----:B------:R-:W-:Y:S05]  /*d7b0*/  BSYNC.RECONVERGENT B0 ;  /* 0x0000000000007941 */ /* 0x000fea0003800200 */
.L_x_1406:
        /* <DEDUP_REMOVED lines=21> */
.L_x_1410:
[----:B------:R-:W-:Y:S05]  /*d910*/  BSYNC.RECONVERGENT B1 ;  /* 0x0000000000017941 */ /* 0x000fea0003800200 */
.L_x_1409:
[----:B------:R-:W0:Y:S01]  /*d920*/  MUFU.RSQ64H R17, R3 ;  /* 0x0000000300117308 */ /* 0x000e220000001c00 */
[----:B------:R-:W-:Y:S02]  /*d930*/  VIADD R16, R3, 0xfcb00000 ;  /* 0xfcb0000003107836 */ /* 0x000fe40000000000 */
[----:B------:R-:W-:Y:S01]  /*d940*/  FMUL R15, R6, R6 ;  /* 0x00000006060f7220 */ /* 0x000fe20000400000 */
[----:B------:R-:W-:Y:S01]  /*d950*/  IMAD.MOV.U32 R12, RZ, RZ, 0x37cbac00 ;  /* 0x37cbac00ff0c7424 */ /* 0x000fe200078e00ff */
[----:B------:R-:W-:Y:S01]  /*d960*/  LOP3.LUT R0, R7, 0x1, RZ, 0xc0, !PT ;  /* 0x0000000107007812 */ /* 0x000fe200078ec0ff */
[----:B------:R-:W-:Y:S01]  /*d970*/  IMAD.MOV.U32 R13, RZ, RZ, 0x3fd80000 ;  /* 0x3fd80000ff0d7424 */ /* 0x000fe200078e00ff */
[----:B------:R-:W-:Y:S01]  /*d980*/  MOV R14, 0x3d2aaabb ;  /* 0x3d2aaabb000e7802 */ /* 0x000fe20000000f00 */
[----:B------:R-:W-:Y:S01]  /*d990*/  FFMA R12, R15, R12, -0.0013887860113754868507 ;  /* 0xbab607ed0f0c7423 */ /* 0x000fe2000000000c */
[----:B------:R-:W-:Y:S01]  /*d9a0*/  ISETP.NE.U32.AND P0, PT, R0, 0x1, PT ;  /* 0x000000010000780c */ /* 0x000fe20003f05070 */
[----:B------:R-:W-:Y:S01]  /*d9b0*/  IMAD.MOV.U32 R18, RZ, RZ, 0x3effffff ;  /* 0x3effffffff127424 */ /* 0x000fe200078e00ff */
[----:B------:R-:W-:Y:S01]  /*d9c0*/  LOP3.LUT P1, RZ, R7, 0x2, RZ, 0xc0, !PT ;  /* 0x0000000207ff7812 */ /* 0x000fe2000782c0ff */
[----:B------:R-:W-:Y:S01]  /*d9d0*/  BSSY.RECONVERGENT B0, `(.L_x_1411) ;  /* 0x000001e000007945 */ /* 0x000fe20003800200 */
        /* <DEDUP_REMOVED lines=18> */
[----:B------:R-:W-:Y:S02]  /*db00*/  VIADD R13, R19, 0xfff00000 ;  /* 0xfff00000130d7836 */ /* 0x000fe40000000000 */
[----:B------:R-:W-:Y:S01]  /*db10*/  IMAD.MOV.U32 R12, RZ, RZ, R18 ;  /* 0x000000ffff0c7224 */ /* 0x000fe200078e0012 */
[----:B0-----:R-:W-:-:S03]  /*db20*/  DMUL R6, R6, R2 ;  /* 0x0000000206067228 */ /* 0x001fc60000000000 */
[----:B------:R-:W-:-:S08]  /*db30*/  DFMA R20, R14, -R14, R2 ;  /* 0x8000000e0e14722b */ /* 0x000fd00000000002 */
[----:B------:R-:W-:Y:S01]  /*db40*/  DFMA R4, R20, R12, R14 ;  /* 0x0000000c1404722b */ /* 0x000fe2000000000e */
[----:B------:R-:W-:Y:S10]  /*db50*/  @!P0 BRA `(.L_x_1412) ;  /* 0x0000000000148947 */ /* 0x000ff40003800000 */
[----:B------:R-:W-:Y:S01]  /*db60*/  MOV R12, R18 ;  /* 0x00000012000c7202 */ /* 0x000fe20000000f00 */
[----:B------:R-:W-:Y:S01]  /*db70*/  IMAD.MOV.U32 R4, RZ, RZ, R20 ;  /* 0x000000ffff047224 */ /* 0x000fe200078e0014 */
[----:B------:R-:W-:Y:S01]  /*db80*/  MOV R0, 0xdbb0 ;  /* 0x0000dbb000007802 */ /* 0x000fe20000000f00 */
[----:B------:R-:W-:-:S07]  /*db90*/  IMAD.MOV.U32 R5, RZ, RZ, R21 ;  /* 0x000000ffff057224 */ /* 0x000fce00078e0015 */
[----:B------:R-:W-:Y:S05]  /*dba0*/  CALL.REL.NOINC `($__internal_12_$__cuda_sm20_dsqrt_rn_f64_mediumpath_v1) ;  /* 0x0000018400987944 */ /* 0x000fea0003c00000 */
.L_x_1412:
[----:B------:R-:W-:Y:S05]  /*dbb0*/  BSYNC.RECONVERGENT B0 ;  /* 0x0000000000007941 */ /* 0x000fea0003800200 */
.L_x_1411:
[----:B------:R-:W-:Y:S01]  /*dbc0*/  DADD R4, -R4, 1 ;  /* 0x3ff0000004047429 */ /* 0x000fe20000000100 */
[----:B------:R-:W0:Y:S07]  /*dbd0*/  LDC.64 R2, c[0x0][0x380] ;  /* 0x0000e000ff027b82 */ /* 0x000e2e0000000a00 */
[----:B------:R-:W-:-:S08]  /*dbe0*/  DADD R4, -R6, R4 ;  /* 0x0000000006047229 */ /* 0x000fd00000000104 */
[----:B------:R-:W-:-:S07]  /*dbf0*/  DMUL R4, R10, R4 ;  /* 0x000000040a047228 */ /* 0x000fce0000000000 */
[----:B------:R1:W-:Y:S04]  /*dc00*/  STG.E.64 desc[UR8][R30.64+0x8], R4 ;  /* 0x000008041e007986 */ /* 0x0003e8000c101b08 */
[----:B0-----:R1:W5:Y:S02]  /*dc10*/  LDG.E R14, desc[UR8][R2.64] ;  /* 0x00000008020e7981 */ /* 0x001364000c1e1900 */
.L_x_1401:
[----:B-----5:R-:W-:-:S13]  /*dc20*/  ISETP.NE.AND P0, PT, R14, 0xe, PT ;  /* 0x0000000e0e00780c */ /* 0x020fda0003f05270 */
[----:B------:R-:W-:Y:S05]  /*dc30*/  @P0 BRA `(.L_x_1413) ;  /* 0x0000000800a80947 */ /* 0x000fea0003800000 */
[----:B-1----:R-:W0:Y:S08]  /*dc40*/  LDC.64 R2, c[0x0][0x390] ;  /* 0x0000e400ff027b82 */ /* 0x002e300000000a00 */
[----:B--234-:R-:W1:Y:S01]  /*dc50*/  LDC.64 R10, c[0x0][0x388] ;  /* 0x0000e200ff0a7b82 */ /* 0x01ce620000000a00 */
        /* <DEDUP_REMOVED lines=12> */
.L_x_1418:
        /* <DEDUP_REMOVED lines=22> */
[----:B------:R-:W-:Y:S01]  /*de80*/  MOV R0, R1 ;  /* 0x0000000100007202 */ /* 0x000fe20000000f00 */
[----:B------:R-:W-:Y:S01]  /*de90*/  IMAD.MOV.U32 R6, RZ, RZ, RZ ;  /* 0x000000ffff067224 */ /* 0x000fe200078e00ff */
[----:B------:R-:W0:Y:S02]  /*dea0*/  LDCU.64 UR10, c[0x4][0x1d0] ;  /* 0x01003a00ff0a77ac */ /* 0x000e240008000a00 */
[----:B------:R-:W-:Y:S01]  /*deb0*/  LOP3.LUT R19, R2, 0x80000000, RZ, 0xfc, !PT ;  /* 0x8000000002137812 */ /* 0x000fe200078efcff */
[----:B------:R-:W-:Y:S01]  /*dec0*/  UMOV UR5, URZ ;  /* 0x000000ff00057c82 */ /* 0x000fe20008000000 */
[----:B------:R-:W-:-:S05]  /*ded0*/  UMOV UR4, URZ ;  /* 0x000000ff00047c82 */ /* 0x000fca0008000000 */
.L_x_1417:
        /* <DEDUP_REMOVED lines=38> */
[----:B------:R-:W-:-:S04]  /*e140*/  LEA.HI R0, R2, R3, RZ, 0x1 ;  /* 0x0000000302007211 */ /* 0x000fc800078f08ff */
[----:B------:R-:W-:-:S05]  /*e150*/  IADD3 R2, PT, PT, -R0, RZ, RZ ;  /* 0x000000ff00027210 */ /* 0x000fca0007ffe1ff */
[----:B------:R-:W-:Y:S01]  /*e160*/  @!P0 IMAD.MOV.U32 R0, RZ, RZ, R2 ;  /* 0x000000ffff008224 */ /* 0x000fe200078e0002 */
[----:B0-----:R-:W-:-:S10]  /*e170*/  DMUL R6, R12, UR4 ;  /* 0x000000040c067c28 */ /* 0x001fd40008000000 */
[----:B------:R-:W0:Y:S02]  /*e180*/  F2F.F32.F64 R6, R6 ;  /* 0x0000000600067310 */ /* 0x000e240000301000 */
[----:B0-----:R-:W-:-:S07]  /*e190*/  FSEL R4, -R6, R6, !P1 ;  /* 0x0000000606047208 */ /* 0x001fce0004800100 */
.L_x_1416:
[----:B------:R-:W-:Y:S05]  /*e1a0*/  BSYNC.RECONVERGENT B0 ;  /* 0x0000000000007941 */ /* 0x000fea0003800200 */
.L_x_1415:
[----:B------:R-:W-:Y:S02]  /*e1b0*/  IMAD.MOV.U32 R2, RZ, RZ, 0x37cbac00 ;  /* 0x37cbac00ff027424 */ /* 0x000fe400078e00ff */
[----:B------:R-:W-:Y:S01]  /*e1c0*/  FMUL R3, R4, R4 ;  /* 0x0000000404037220 */ /* 0x000fe20000400000 */
[C---:B------:R-:W-:Y:S01]  /*e1d0*/  LOP3.LUT R5, R0.reuse, 0x1, RZ, 0xc0, !PT ;  /* 0x0000000100057812 */ /* 0x040fe200078ec0ff */
        /* <DEDUP_REMOVED lines=25> */
.L_x_1414:
[----:B------:R-:W-:Y:S01]  /*e370*/  MOV R0, 0xa ;  /* 0x0000000a00007802 */ /* 0x000fe20000000f00 */
[----:B------:R-:W-:Y:S01]  /*e380*/  BSSY.RECONVERGENT B1, `(.L_x_1419) ;  /* 0x0000019000017945 */ /* 0x000fe20003800200 */
[----:B------:R-:W-:-:S03]  /*e390*/  FSETP.GEU.AND P1, PT, |R11|, 6.5827683646048100446e-37, PT ;  /* 0x036000000b00780b */ /* 0x000fc60003f2e200 */
        /* <DEDUP_REMOVED lines=22> */
[----:B------:R-:W-:Y:S05]  /*e500*/  CALL.REL.NOINC `($__internal_11_$__cuda_sm20_div_rn_f64_full) ;  /* 0x0000017400ac7944 */ /* 0x000fea0003c00000 */
.L_x_1420:
[----:B------:R-:W-:Y:S05]  /*e510*/  BSYNC.RECONVERGENT B1 ;  /* 0x0000000000017941 */ /* 0x000fea0003800200 */
.L_x_1419:
[----:B------:R-:W0:Y:S01]  /*e520*/  MUFU.RSQ64H R17, R3 ;  /* 0x0000000300117308 */ /* 0x000e220000001c00 */
[----:B------:R-:W-:Y:S01]  /*e530*/  IADD3 R16, PT, PT, R3, -0x3500000, RZ ;  /* 0xfcb0000003107810 */ /* 0x000fe20007ffe0ff */
[----:B------:R-:W-:Y:S01]  /*e540*/  IMAD.MOV.U32 R10, RZ, RZ, 0x0 ;  /* 0x00000000ff0a7424 */ /* 0x000fe200078e00ff */
[----:B------:R-:W-:Y:S01]  /*e550*/  BSSY.RECONVERGENT B0, `(.L_x_1421) ;  /* 0x0000013000007945 */ /* 0x000fe20003800200 */
[----:B------:R-:W-:Y:S01]  /*e560*/  IMAD.MOV.U32 R11, RZ, RZ, 0x3fd80000 ;  /* 0x3fd80000ff0b7424 */ /* 0x000fe200078e00ff */
[----:B------:R-:W-:Y:S02]  /*e570*/  ISETP.GE.U32.AND P0, PT, R16, 0x7ca00000, PT ;  /* 0x7ca000001000780c */ /* 0x000fe40003f06070 */
        /* <DEDUP_REMOVED lines=14> */
[----:B------:R-:W-:-:S07]  /*e660*/  MOV R0, 0xe680 ;  /* 0x0000e68000007802 */ /* 0x000fce0000000f00 */
[----:B------:R-:W-:Y:S05]  /*e670*/  CALL.REL.NOINC `($__internal_12_$__cuda_sm20_dsqrt_rn_f64_mediumpath_v1) ;  /* 0x0000017800e47944 */ /* 0x000fea0003c00000 */
.L_x_1422:
[----:B------:R-:W-:Y:S05]  /*e680*/  BSYNC.RECONVERGENT B0 ;  /* 0x0000000000007941 */ /* 0x000fea0003800200 */
.L_x_1421:
[----:B------:R-:W0:Y:S01]  /*e690*/  LDC.64 R2, c[0x0][0x380] ;  /* 0x0000e000ff027b82 */ /* 0x000e220000000a00 */
[----:B------:R-:W-:-:S08]  /*e6a0*/  DADD R4, -R4, 1 ;  /* 0x3ff0000004047429 */ /* 0x000fd00000000100 */
[----:B------:R-:W-:-:S07]  /*e6b0*/  DMUL R4, R6, R4 ;  /* 0x0000000406047228 */ /* 0x000fce0000000000 */
[----:B------:R1:W-:Y:S04]  /*e6c0*/  STG.E.64 desc[UR8][R30.64+0x8], R4 ;  /* 0x000008041e007986 */ /* 0x0003e8000c101b08 */
[----:B0-----:R1:W5:Y:S02]  /*e6d0*/  LDG.E R14, desc[UR8][R2.64] ;  /* 0x00000008020e7981 */ /* 0x001364000c1e1900 */
.L_x_1413:
[----:B-----5:R-:W-:-:S13]  /*e6e0*/  ISETP.NE.AND P0, PT, R14, 0xf, PT ;  /* 0x0000000f0e00780c */ /* 0x020fda0003f05270 */
[----:B------:R-:W-:Y:S05]  /*e6f0*/  @P0 BRA `(.L_x_1423) ;  /* 0x0000000400140947 */ /* 0x000fea0003800000 */
[----:B-1----:R-:W0:Y:S08]  /*e700*/  LDC.64 R2, c[0x0][0x390] ;  /* 0x0000e400ff027b82 */ /* 0x002e300000000a00 */
[----:B------:R-:W1:Y:S01]  /*e710*/  LDC.64 R4, c[0x0][0x388] ;  /* 0x0000e200ff047b82 */ /* 0x000e620000000a00 */
[----:B0-----:R-:W5:Y:S02]  /*e720*/  LDG.E R7, desc[UR8][R2.64] ;  /* 0x0000000802077981 */ /* 0x001f64000c1e1900 */
[----:B-----5:R-:W-:-:S04]  /*e730*/  IMAD R7, R8, R7, RZ ;  /* 0x0000000708077224 */ /* 0x020fc800078e02ff */
[----:B-1----:R-:W-:-:S06]  /*e740*/  IMAD.WIDE R6, R7, 0x8, R4 ;  /* 0x0000000807067825 */ /* 0x002fcc00078e0204 */
[----:B------:R-:W5:Y:S04]  /*e750*/  LDG.E.64 R6, desc[UR8][R6.64] ;  /* 0x0000000806067981 */ /* 0x000f68000c1e1b00 */
[----:B------:R0:W-:Y:S01]  /*e760*/  STG.E.64 desc[UR8][R30.64+0x8], RZ ;  /* 0x000008ff1e007986 */ /* 0x0001e2000c101b08 */
[----:B-----5:R-:W-:Y:S01]  /*e770*/  SHF.R.U32.HI R0, RZ, 0x1f, R7 ;  /* 0x0000001fff007819 */ /* 0x020fe20000011607 */
[----:B--234-:R-:W1:Y:S03]  /*e780*/  F2F.F32.F64 R10, R6 ;  /* 0x00000006000a7310 */ /* 0x01ce660000301000 */
[----:B------:R-:W-:-:S04]  /*e790*/  LOP3.LUT R0, R0, 0x1, RZ, 0xc0, !PT ;  /* 0x0000000100007812 */ /* 0x000fc800078ec0ff */
[----:B------:R-:W-:Y:S01]  /*e7a0*/  ISETP.NE.U32.AND P0, PT, R0, 0x1, PT ;  /* 0x000000010000780c */ /* 0x000fe20003f05070 */
[----:B------:R-:W-:-:S03]  /*e7b0*/  IMAD.MOV.U32 R0, RZ, RZ, 0x3f000000 ;  /* 0x3f000000ff007424 */ /* 0x000fc600078e00ff */
[----:B------:R-:W-:-:S04]  /*e7c0*/  ISETP.NE.U32.AND.EX P0, PT, RZ, RZ, PT, P0 ;  /* 0x000000ffff00720c */ /* 0x000fc80003f05100 */
[----:B------:R-:W-:-:S05]  /*e7d0*/  FSEL R11, -R0, 0.5, !P0 ;  /* 0x3f000000000b7808 */ /* 0x000fca0004000100 */
[----:B-1----:R-:W-:-:S04]  /*e7e0*/  FADD.RZ R14, R10, R11 ;  /* 0x0000000b0a0e7221 */ /* 0x002fc8000000c000 */
[----:B------:R-:W1:Y:S08]  /*e7f0*/  FRND.TRUNC R10, R14 ;  /* 0x0000000e000a7307 */ /* 0x000e70000020d000 */
[----:B-1----:R-:W1:Y:S08]  /*e800*/  F2F.F64.F32 R10, R10 ;  /* 0x0000000a000a7310 */ /* 0x002e700000201800 */
[----:B-1----:R-:W1:Y:S08]  /*e810*/  F2I.U32.F64.TRUNC R11, R10 ;  /* 0x0000000a000b7311 */ /* 0x002e70000030d000 */
[----:B-1----:R-:W1:Y:S02]  /*e820*/  POPC R12, R11 ;  /* 0x0000000b000c7309 */ /* 0x002e640000000000 */
[----:B-1----:R-:W-:-:S06]  /*e830*/  VIADD R16, R12, 0x1 ;  /* 0x000000010c107836 */ /* 0x002fcc0000000000 */
[----:B------:R-:W1:Y:S02]  /*e840*/  I2F.F64.U32 R6, R16 ;  /* 0x0000001000067312 */ /* 0x000e640000201800 */
[----:B-1----:R0:W-:Y:S04]  /*e850*/  STG.E.64 desc[UR8][R30.64], R6 ;  /* 0x000000061e007986 */ /* 0x0021e8000c101b08 */
[----:B------:R-:W2:Y:S02]  /*e860*/  LDG.E R17, desc[UR8][R2.64] ;  /* 0x0000000802117981 */ /* 0x000ea4000c1e1900 */
[----:B------:R-:W1:Y:S01]  /*e870*/  MUFU.RCP64H R13, R7 ;  /* 0x00000007000d7308 */ /* 0x000e620000001800 */
[----:B------:R-:W-:-:S05]  /*e880*/  VIADD R12, R7, 0x300402 ;  /* 0x00300402070c7836 */ /* 0x000fca0000000000 */
[----:B------:R-:W-:Y:S01]  /*e890*/  FSETP.GEU.AND P1, PT, |R12|, 5.8789094863358348022e-39, PT ;  /* 0x004004020c00780b */ /* 0x000fe20003f2e200 */
[----:B-1----:R-:W-:-:S08]  /*e8a0*/  DFMA R14, -R6, R12, 1 ;  /* 0x3ff00000060e742b */ /* 0x002fd0000000010c */
[----:B------:R-:W-:-:S08]  /*e8b0*/  DFMA R14, R14, R14, R14 ;  /* 0x0000000e0e0e722b */ /* 0x000fd0000000000e */
[----:B------:R-:W-:-:S08]  /*e8c0*/  DFMA R14, R12, R14, R12 ;  /* 0x0000000e0c0e722b */ /* 0x000fd0000000000c */
[----:B------:R-:W-:-:S08]  /*e8d0*/  DFMA R10, -R6, R14, 1 ;  /* 0x3ff00000060a742b */ /* 0x000fd0000000010e */
[----:B------:R-:W-:Y:S01]  /*e8e0*/  DFMA R12, R14, R10, R14 ;  /* 0x0000000a0e0c722b */ /* 0x000fe2000000000e */
[----:B------:R-:W-:Y:S02]  /*e8f0*/  CS2R R10, SRZ ;  /* 0x00000000000a7805 */ /* 0x000fe4000001ff00 */
[----:B--2---:R-:W-:-:S13]  /*e900*/  ISETP.GE.AND P0, PT, R17, 0x2, PT ;  /* 0x000000021100780c */ /* 0x004fda0003f06270 */
[----:B0-----:R-:W-:Y:S05]  /*e910*/  @!P0 BRA `(.L_x_1424) ;  /* 0x0000000000608947 */ /* 0x001fea0003800000 */
[----:B------:R-:W-:Y:S01]  /*e920*/  CS2R R10, SRZ ;  /* 0x00000000000a7805 */ /* 0x000fe2000001ff00 */
[----:B------:R-:W-:-:S06]  /*e930*/  UMOV UR4, 0x1 ;  /* 0x0000000100047882 */ /* 0x000fcc0000000000 */
.L_x_1425:
        /* <DEDUP_REMOVED lines=12> */
[C---:B0-----:R-:W-:Y:S01]  /*ea00*/  ISETP.GE.U32.AND P0, PT, R16.reuse, 0x5, PT ;  /* 0x000000051000780c */ /* 0x041fe20003f06070 */
[----:B------:R-:W-:-:S05]  /*ea10*/  VIADD R16, R16, 0x2 ;  /* 0x0000000210107836 */ /* 0x000fca0000000000 */
        /* <DEDUP_REMOVED lines=8> */
.L_x_1424:
[----:B------:R-:W-:Y:S04]  /*eaa0*/  BSSY.RECONVERGENT B0, `(.L_x_1426) ;  /* 0x0000006000007945 */ /* 0x000fe80003800200 */
[----:B------:R-:W-:Y:S05]  /*eab0*/  @P1 BRA `(.L_x_1427) ;  /* 0x0000000000101947 */ /* 0x000fea0003800000 */
[----:B------:R-:W-:-:S04]  /*eac0*/  LOP3.LUT R0, R7, 0x7fffffff, RZ, 0xc0, !PT ;  /* 0x7fffffff07007812 */ /* 0x000fc800078ec0ff */
[----:B------:R-:W-:Y:S02]  /*ead0*/  IADD3 R13, PT, PT, R0, -0x100000, RZ ;  /* 0xfff00000000d7810 */ /* 0x000fe40007ffe0ff */
[----:B------:R-:W-:-:S07]  /*eae0*/  MOV R0, 0xeb00 ;  /* 0x0000eb0000007802 */ /* 0x000fce0000000f00 */
[----:B------:R-:W-:Y:S05]  /*eaf0*/  CALL.REL.NOINC `($__internal_10_$__cuda_sm20_dblrcp_rn_slowpath_v3) ;  /* 0x0000016c007c7944 */ /* 0x000fea0003c00000 */
.L_x_1427:
[----:B------:R-:W-:Y:S05]  /*eb00*/  BSYNC.RECONVERGENT B0 ;  /* 0x0000000000007941 */ /* 0x000fea0003800200 */
.L_x_1426:
[----:B------:R-:W0:Y:S01]  /*eb10*/  LDC.64 R2, c[0x0][0x380] ;  /* 0x0000e000ff027b82 */ /* 0x000e220000000a00 */
[----:B------:R-:W-:-:S07]  /*eb20*/  DMUL R12, R12, R10 ;  /* 0x0000000a0c0c7228 */ /* 0x000fce0000000000 */
[----:B------:R1:W-:Y:S04]  /*eb30*/  STG.E.64 desc[UR8][R30.64+0x8], R12 ;  /* 0x0000080c1e007986 */ /* 0x0003e8000c101b08 */
[----:B0-----:R1:W5:Y:S02]  /*eb40*/  LDG.E R14, desc[UR8][R2.64] ;  /* 0x00000008020e7981 */ /* 0x001364000c1e1900 */
.L_x_1423:
[----:B-----5:R-:W-:-:S13]  /*eb50*/  ISETP.NE.AND P0, PT, R14, 0x10, PT ;  /* 0x000000100e00780c */ /* 0x020fda0003f05270 */
[----:B------:R-:W-:Y:S05]  /*eb60*/  @P0 BRA `(.L_x_1428) ;  /* 0x0000001000b80947 */ /* 0x000fea0003800000 */
[----:B------:R-:W0:Y:S08]  /*eb70*/  LDC.64 R6, c[0x0][0x390] ;  /* 0x0000e400ff067b82 */ /* 0x000e300000000a00 */
[----:B-1234-:R-:W1:Y:S01]  /*eb80*/  LDC.64 R10, c[0x0][0x388] ;  /* 0x0000e200ff0a7b82 */ /* 0x01ee620000000a00 */
[----:B0-----:R-:W2:Y:S02]  /*eb90*/  LDG.E R3, desc[UR8][R6.64] ;  /* 0x0000000806037981 */ /* 0x001ea4000c1e1900 */
[----:B--2---:R-:W-:-:S04]  /*eba0*/  IMAD R3, R8, R3, RZ ;  /* 0x0000000308037224 */ /* 0x004fc800078e02ff */
[----:B-1----:R-:W-:-:S06]  /*ebb0*/  IMAD.WIDE R2, R3, 0x8, R10 ;  /* 0x0000000803027825 */ /* 0x002fcc00078e020a */
[----:B------:R-:W2:Y:S01]  /*ebc0*/  LDG.E.64 R2, desc[UR8][R2.64] ;  /* 0x0000000802027981 */ /* 0x000ea2000c1e1b00 */
[----:B------:R-:W-:Y:S01]  /*ebd0*/  UMOV UR4, 0x3d68405c ;  /* 0x3d68405c00047882 */ /* 0x000fe20000000000 */
[----:B------:R-:W-:Y:S01]  /*ebe0*/  UMOV UR5, 0x4032d97c ;  /* 0x4032d97c00057882 */ /* 0x000fe20000000000 */
[----:B------:R-:W-:Y:S01]  /*ebf0*/  BSSY.RECONVERGENT B0, `(.L_x_1429) ;  /* 0x0000044000007945 */ /* 0x000fe20003800200 */
[C---:B--2---:R-:W-:Y:S02]  /*ec00*/  DMUL R12, R2.reuse, UR4 ;  /* 0x00000004020c7c28 */ /* 0x044fe40008000000 */
[----:B------:R-:W-:-:S04]  /*ec10*/  DMUL R4, R2, -4 ;  /* 0xc010000002047828 */ /* 0x000fc80000000000 */
[----:B------:R-:W0:Y:S08]  /*ec20*/  F2F.F32.F64 R15, R12 ;  /* 0x0000000c000f7310 */ /* 0x000e300000301000 */
[----:B------:R1:W2:Y:S01]  /*ec30*/  F2F.F32.F64 R14, R4 ;  /* 0x00000004000e7310 */ /* 0x0002a20000301000 */
[C---:B0-----:R-:W-:Y:S01]  /*ec40*/  FMUL R0, R15.reuse, 0.63661974668502807617 ;  /* 0x3f22f9830f007820 */ /* 0x041fe20000400000 */
[----:B------:R-:W-:-:S06]  /*ec50*/  FSETP.GE.AND P0, PT, |R15|, 105615, PT ;  /* 0x47ce47800f00780b */ /* 0x000fcc0003f06200 */
[----:B------:R-:W0:Y:S02]  /*ec60*/  F2I.NTZ R0, R0 ;  /* 0x0000000000007305 */ /* 0x000e240000203100 */
[----:B0-----:R-:W-:-:S05]  /*ec70*/  I2FP.F32.S32 R16, R0 ;  /* 0x0000000000107245 */ /* 0x001fca0000201400 */
[----:B------:R-:W-:-:S04]  /*ec80*/  FFMA R17, R16, -1.5707962512969970703, R15 ;  /* 0xbfc90fda10117823 */ /* 0x000fc8000000000f */
[----:B------:R-:W-:-:S04]  /*ec90*/  FFMA R17, R16, -7.5497894158615963534e-08, R17 ;  /* 0xb3a2216810117823 */ /* 0x000fc80000000011 */
[----:B------:R-:W-:Y:S01]  /*eca0*/  FFMA R16, R16, -5.3903029534742383927e-15, R17 ;  /* 0xa7c234c510107823 */ /* 0x000fe20000000011 */
[----:B-12---:R-:W-:Y:S06]  /*ecb0*/  @!P0 BRA `(.L_x_1430) ;  /* 0x0000000000dc8947 */ /* 0x006fec0003800000 */
        /* <DEDUP_REMOVED lines=11> */
.L_x_1431:
[----:B0-----:R-:W-:Y:S01]  /*ed70*/  IMAD.U32 R12, RZ, RZ, UR6 ;  /* 0x00000006ff0c7e24 */ /* 0x001fe2000f8e00ff */
[----:B------:R-:W-:-:S05]  /*ed80*/  MOV R13, UR7 ;  /* 0x00000007000d7c02 */ /* 0x000fca0008000f00 */
        /* <DEDUP_REMOVED lines=31> */
[C---:B------:R-:W-:Y:S02]  /*ef80*/  LOP3.LUT R15, R0.reuse, R15, RZ, 0x3c, !PT ;  /* 0x0000000f000f7212 */ /* 0x040fe400078e3cff */
[C---:B------:R-:W-:Y:S02]  /*ef90*/  LOP3.LUT R12, R5.reuse, R2, RZ, 0x3c, !PT ;  /* 0x00000002050c7212 */ /* 0x040fe400078e3cff */
[----:B------:R-:W-:Y:S02]  /*efa0*/  LOP3.LUT R13, R5, R0, RZ, 0x3c, !PT ;  /* 0x00000000050d7212 */ /* 0x000fe400078e3cff */
[----:B------:R-:W-:Y:S02]  /*efb0*/  LEA.HI R0, R0, R3, RZ, 0x1 ;  /* 0x0000000300007211 */ /* 0x000fe400078f08ff */
[----:B------:R-:W-:Y:S02]  /*efc0*/  ISETP.GE.AND P1, PT, R15, RZ, PT ;  /* 0x000000ff0f00720c */ /* 0x000fe40003f26270 */
[----:B------:R-:W0:Y:S01]  /*efd0*/  I2F.F64.S64 R12, R12 ;  /* 0x0000000c000c7312 */ /* 0x000e220000301c00 */
[----:B------:R-:W-:-:S04]  /*efe0*/  IMAD.MOV R2, RZ, RZ, -R0 ;  /* 0x000000ffff027224 */ /* 0x000fc800078e0a00 */
[----:B------:R-:W-:Y:S01]  /*eff0*/  @!P0 IMAD.MOV.U32 R0, RZ, RZ, R2 ;  /* 0x000000ffff008224 */ /* 0x000fe200078e0002 */
[----:B0-----:R-:W-:-:S10]  /*f000*/  DMUL R4, R12, UR4 ;  /* 0x000000040c047c28 */ /* 0x001fd40008000000 */
[----:B------:R-:W0:Y:S02]  /*f010*/  F2F.F32.F64 R4, R4 ;  /* 0x0000000400047310 */ /* 0x000e240000301000 */
[----:B0-----:R-:W-:-:S07]  /*f020*/  FSEL R16, -R4, R4, !P1 ;  /* 0x0000000404107208 */ /* 0x001fce0004800100 */
.L_x_1430:
[----:B------:R-:W-:Y:S05]  /*f030*/  BSYNC.RECONVERGENT B0 ;  /* 0x0000000000007941 */ /* 0x000fea0003800200 */
.L_x_1429:
[----:B------:R-:W-:Y:S01]  /*f040*/  MOV R2, 0x37cbac00 ;  /* 0x37cbac0000027802 */ /* 0x000fe20000000f00 */
[----:B------:R-:W-:Y:S01]  /*f050*/  FMUL R3, R16, R16 ;  /* 0x0000001010037220 */ /* 0x000fe20000400000 */
[C---:B------:R-:W-:Y:S01]  /*f060*/  LOP3.LUT R12, R0.reuse, 0x1, RZ, 0xc0, !PT ;  /* 0x00000001000c7812 */ /* 0x040fe200078ec0ff */
[----:B------:R-:W-:Y:S01]  /*f070*/  IMAD.MOV.U32 R5, RZ, RZ, 0x3bbb989d ;  /* 0x3bbb989dff057424 */ /* 0x000fe200078e00ff */
[----:B------:R-:W-:Y:S01]  /*f080*/  LOP3.LUT P1, RZ, R0, 0x2, RZ, 0xc0, !PT ;  /* 0x0000000200ff7812 */ /* 0x000fe2000782c0ff */
[----:B------:R-:W-:Y:S01]  /*f090*/  IMAD.MOV.U32 R13, RZ, RZ, 0x437c0000 ;  /* 0x437c0000ff0d7424 */ /* 0x000fe200078e00ff */
[----:B------:R-:W-:Y:S01]  /*f0a0*/  ISETP.NE.U32.AND P0, PT, R12, 0x1, PT ;  /* 0x000000010c00780c */ /* 0x000fe20003f05070 */
[----:B------:R-:W-:Y:S01]  /*f0b0*/  FFMA R2, R3, R2, -0.0013887860113754868507 ;  /* 0xbab607ed03027423 */ /* 0x000fe20000000002 */
[----:B------:R-:W-:Y:S01]  /*f0c0*/  FFMA.SAT R4, R14, R5, 0.5 ;  /* 0x3f0000000e047423 */ /* 0x000fe20000002005 */
[----:B------:R-:W-:Y:S01]  /*f0d0*/  IMAD.MOV.U32 R12, RZ, RZ, 0x3d2aaabb ;  /* 0x3d2aaabbff0c7424 */ /* 0x000fe200078e00ff */
[----:B------:R-:W-:Y:S01]  /*f0e0*/  FSEL R0, R16, 1, P0 ;  /* 0x3f80000010007808 */ /* 0x000fe20000000000 */
[----:B------:R-:W-:Y:S01]  /*f0f0*/  BSSY.RECONVERGENT B0, `(.L_x_1432) ;  /* 0x0000055000007945 */ /* 0x000fe20003800200 */
[----:B------:R-:W-:Y:S01]  /*f100*/  FFMA.RM R5, R4, R13, 12582913 ;  /* 0x4b40000104057423 */ /* 0x000fe2000000400d */
[----:B------:R-:W-:-:S02]  /*f110*/  FSEL R2, R2, -0.00019574658654164522886, !P0 ;  /* 0xb94d415302027808 */ /* 0x000fc40004000000 */
[----:B------:R-:W-:Y:S01]  /*f120*/  FSEL R4, R12, 0.0083327032625675201416, !P0 ;  /* 0x3c0885e40c047808 */ /* 0x000fe20004000000 */
[----:B------:R-:W-:Y:S02]  /*f130*/  IMAD.MOV.U32 R12, RZ, RZ, 0x3effffff ;  /* 0x3effffffff0c7424 */ /* 0x000fe400078e00ff */
[----:B------:R-:W-:Y:S02]  /*f140*/  FADD R13, R5, -12583039 ;  /* 0xcb40007f050d7421 */ /* 0x000fe40000000000 */
[----:B------:R-:W-:Y:S01]  /*f150*/  FFMA R2, R3, R2, R4 ;  /* 0x0000000203027223 */ /* 0x000fe20000000004 */
[----:B------:R-:W-:Y:S01]  /*f160*/  FSEL R4, -R12, -0.16666662693023681641, !P0 ;  /* 0xbe2aaaa80c047808 */ /* 0x000fe20004000100 */
[----:B------:R-:W-:-:S04]  /*f170*/  FFMA R13, R14, 1.4426950216293334961, -R13 ;  /* 0x3fb8aa3b0e0d7823 */ /* 0x000fc8000000080d */
[C---:B------:R-:W-:Y:S01]  /*f180*/  FFMA R2, R3.reuse, R2, R4 ;  /* 0x0000000203027223 */ /* 0x040fe20000000004 */
[----:B------:R-:W-:Y:S01]  /*f190*/  FFMA R3, R3, R0, RZ ;  /* 0x0000000003037223 */ /* 0x000fe200000000ff */
[----:B------:R-:W-:-:S03]  /*f1a0*/  FFMA R13, R14, 1.925963033500011079e-08, R13 ;  /* 0x32a570600e0d7823 */ /* 0x000fc6000000000d */
[----:B------:R-:W-:Y:S01]  /*f1b0*/  FFMA R2, R3, R2, R0 ;  /* 0x0000000203027223 */ /* 0x000fe20000000000 */
[----:B------:R-:W-:Y:S02]  /*f1c0*/  IMAD.SHL.U32 R0, R5, 0x800000, RZ ;  /* 0x0080000005007824 */ /* 0x000fe400078e00ff */
[----:B------:R-:W-:Y:S01]  /*f1d0*/  HFMA2 R3, -RZ, RZ, 1.875, 0 ;  /* 0x3f800000ff037431 */ /* 0x000fe200000001ff */
[----:B------:R-:W0:Y:S01]  /*f1e0*/  MUFU.EX2 R13, R13 ;  /* 0x0000000d000d7308 */ /* 0x000e220000000800 */
[----:B------:R-:W-:-:S05]  /*f1f0*/  @P1 FADD R2, RZ, -R2 ;  /* 0x80000002ff021221 */ /* 0x000fca0000000000 */
[----:B------:R-:W-:Y:S01]  /*f200*/  FSETP.NEU.AND P0, PT, R2, 1, PT ;  /* 0x3f8000000200780b */ /* 0x000fe20003f0d000 */
[----:B0-----:R-:W-:-:S12]  /*f210*/  FMUL R0, R13, R0 ;  /* 0x000000000d007220 */ /* 0x001fd80000400000 */
        /* <DEDUP_REMOVED lines=61> */
[----:B0-----:R-:W-:Y:S02]  /*f5f0*/  LEA R12, R12, -R5, 0x17 ;  /* 0x800000050c0c7211 */ /* 0x001fe400078eb8ff */
[----:B------:R-:W-:Y:S01]  /*f600*/  FSEL R3, RZ, +INF , !P1 ;  /* 0x7f800000ff037808 */ /* 0x000fe20004800000 */
[----:B------:R-:W-:-:S04]  /*f610*/  FMUL R13, R13, R14 ;  /* 0x0000000e0d0d7220 */ /* 0x000fc80000400000 */
[----:B------:R-:W-:Y:S01]  /*f620*/  @!P2 FMUL R3, R12, R13 ;  /* 0x0000000d0c03a220 */ /* 0x000fe20000400000 */
[----:B------:R-:W-:-:S07]  /*f630*/  @!P0 LOP3.LUT R3, R2, 0x7fffffff, RZ, 0xc0, !PT ;  /* 0x7fffffff02038812 */ /* 0x000fce00078ec0ff */
.L_x_1433:
[----:B------:R-:W-:Y:S05]  /*f640*/  BSYNC.RECONVERGENT B0 ;  /* 0x0000000000007941 */ /* 0x000fea0003800200 */
.L_x_1432:
[----:B------:R-:W-:Y:S01]  /*f650*/  FFMA R0, -R0, R3, 1 ;  /* 0x3f80000000007423 */ /* 0x000fe20000000103 */
[----:B------:R0:W-:Y:S03]  /*f660*/  STG.E.64 desc[UR8][R30.64+0x8], RZ ;  /* 0x000008ff1e007986 */ /* 0x0001e6000c101b08 */
[----:B------:R-:W1:Y:S02]  /*f670*/  F2F.F64.F32 R12, R0 ;  /* 0x00000000000c7310 */ /* 0x000e640000201800 */
[----:B-1----:R0:W-:Y:S04]  /*f680*/  STG.E.64 desc[UR8][R30.64], R12 ;  /* 0x0000000c1e007986 */ /* 0x0021e8000c101b08 */
[----:B------:R-:W2:Y:S02]  /*f690*/  LDG.E R16, desc[UR8][R6.64] ;  /* 0x0000000806107981 */ /* 0x000ea4000c1e1900 */
[----:B------:R-:W1:Y:S01]  /*f6a0*/  MUFU.RCP64H R3, 9 ;  /* 0x4022000000037908 */ /* 0x000e620000001800 */
[----:B------:R-:W-:-:S02]  /*f6b0*/  IMAD.MOV.U32 R14, RZ, RZ, 0x0 ;  /* 0x00000000ff0e7424 */ /* 0x000fc400078e00ff */
[----:B------:R-:W-:Y:S02]  /*f6c0*/  IMAD.MOV.U32 R15, RZ, RZ, 0x40220000 ;  /* 0x40220000ff0f7424 */ /* 0x000fe400078e00ff */
[----:B------:R-:W-:-:S06]  /*f6d0*/  IMAD.MOV.U32 R2, RZ, RZ, 0x1 ;  /* 0x00000001ff027424 */ /* 0x000fcc00078e00ff */
[----:B-1----:R-:W-:-:S08]  /*f6e0*/  DFMA R4, R2, -R14, 1 ;  /* 0x3ff000000204742b */ /* 0x002fd0000000080e */
        /* <DEDUP_REMOVED lines=9> */
.L_x_1435:
        /* <DEDUP_REMOVED lines=9> */
.L_x_1434:
        /* <DEDUP_REMOVED lines=12> */
[----:B------:R-:W-:Y:S05]  /*f8d0*/  CALL.REL.NOINC `($__internal_11_$__cuda_sm20_div_rn_f64_full) ;  /* 0x0000016000b87944 */ /* 0x000fea0003c00000 */
[----:B------:R-:W-:Y:S02]  /*f8e0*/  IMAD.MOV.U32 R10, RZ, RZ, R2 ;  /* 0x000000ffff0a7224 */ /* 0x000fe400078e0002 */
[----:B------:R-:W-:-:S07]  /*f8f0*/  IMAD.MOV.U32 R11, RZ, RZ, R3 ;  /* 0x000000ffff0b7224 */ /* 0x000fce00078e0003 */
.L_x_1437:
[----:B------:R-:W-:Y:S05]  /*f900*/  BSYNC.RECONVERGENT B1 ;  /* 0x0000000000017941 */ /* 0x000fea0003800200 */
.L_x_1436:
[----:B------:R-:W-:Y:S01]  /*f910*/  DSETP.NEU.AND P0, PT, R10, RZ, PT ;  /* 0x000000ff0a00722a */ /* 0x000fe20003f0d000 */
[----:B------:R-:W-:-:S13]  /*f920*/  BSSY.RECONVERGENT B0, `(.L_x_1438) ;  /* 0x000000b000007945 */ /* 0x000fda0003800200 */
[----:B------:R-:W-:Y:S01]  /*f930*/  @!P0 CS2R R2, SRZ ;  /* 0x0000000000028805 */ /* 0x000fe2000001ff00 */
[----:B------:R-:W-:Y:S06]  /*f940*/  @!P0 BRA `(.L_x_1439) ;  /* 0x0000000000208947 */ /* 0x000fec0003800000 */
[----:B------:R-:W-:Y:S01]  /*f950*/  DADD R4, -RZ, |R10| ;  /* 0x00000000ff047229 */ /* 0x000fe2000000050a */
[----:B------:R-:W-:Y:S01]  /*f960*/  ISETP.GE.AND P0, PT, R11, RZ, PT ;  /* 0x000000ff0b00720c */ /* 0x000fe20003f06270 */
[----:B------:R-:W-:Y:S01]  /*f970*/  IMAD.MOV.U32 R2, RZ, RZ, RZ ;  /* 0x000000ffff027224 */ /* 0x000fe200078e00ff */
[----:B------:R-:W-:Y:S01]  /*f980*/  MOV R0, 0xf9b0 ;  /* 0x0000f9b000007802 */ /* 0x000fe20000000f00 */
[----:B------:R-:W-:-:S10]  /*f990*/  IMAD.MOV.U32 R3, RZ, RZ, 0x3fd00000 ;  /* 0x3fd00000ff037424 */ /* 0x000fd400078e00ff */
[----:B------:R-:W-:Y:S05]  /*f9a0*/  CALL.REL.NOINC `($function$__internal_accurate_pow) ;  /* 0x0000016800b87944 */ /* 0x000fea0003c00000 */
[----:B------:R-:W-:Y:S02]  /*f9b0*/  FSEL R2, R2, RZ, P0 ;  /* 0x000000ff02027208 */ /* 0x000fe40000000000 */
[----:B------:R-:W-:-:S07]  /*f9c0*/  FSEL R3, R3, -QNAN , P0 ;  /* 0xfff8000003037808 */ /* 0x000fce0000000000 */
.L_x_1439:
[----:B------:R-:W-:Y:S05]  /*f9d0*/  BSYNC.RECONVERGENT B0 ;  /* 0x0000000000007941 */ /* 0x000fea0003800200 */
.L_x_1438:
[----:B------:R-:W-:Y:S01]  /*f9e0*/  DADD R4, R10, 0.25 ;  /* 0x3fd000000a047429 */ /* 0x000fe20000000000 */
[----:B------:R-:W-:Y:S09]  /*f9f0*/  BSSY.RECONVERGENT B0, `(.L_x_1440) ;  /* 0x000000c000007945 */ /* 0x000ff20003800200 */
[----:B------:R-:W-:-:S02]  /*fa00*/  LOP3.LUT R4, R5, 0x7ff00000, RZ, 0xc0, !PT ;  /* 0x7ff0000005047812 */ /* 0x000fc400078ec0ff */
[----:B------:R-:W-:Y:S02]  /*fa10*/  MOV R5, 0x40220000 ;  /* 0x4022000000057802 */ /* 0x000fe40000000f00 */
        /* <DEDUP_REMOVED lines=9> */
.L_x_1441:
[----:B------:R-:W-:Y:S05]  /*fab0*/  BSYNC.RECONVERGENT B0 ;  /* 0x0000000000007941 */ /* 0x000fea0003800200 */
.L_x_1440:
[----:B------:R-:W-:Y:S01]  /*fac0*/  DFMA R2, R2, R4, 1 ;  /* 0x3ff000000202742b */ /* 0x000fe20000000004 */
[----:B------:R-:W-:Y:S01]  /*fad0*/  FSETP.GEU.AND P1, PT, |R13|, 6.5827683646048100446e-37, PT ;  /* 0x036000000d00780b */ /* 0x000fe20003f2e200 */
[----:B------:R-:W-:Y:S01]  /*fae0*/  DSETP.NEU.AND P0, PT, R10, 1, PT ;  /* 0x3ff000000a00742a */ /* 0x000fe20003f0d000 */
[----:B------:R-:W-:Y:S07]  /*faf0*/  BSSY.RECONVERGENT B1, `(.L_x_1442) ;  /* 0x0000018000017945 */ /* 0x000fee0003800200 */
[----:B------:R-:W-:-:S02]  /*fb00*/  FSEL R11, R3, 2.5625, P0 ;  /* 0x40240000030b7808 */ /* 0x000fc40000000000 */
[----:B------:R-:W-:Y:S01]  /*fb10*/  FSEL R10, R2, RZ, P0 ;  /* 0x000000ff020a7208 */ /* 0x000fe20000000000 */
[----:B------:R-:W-:Y:S01]  /*fb20*/  IMAD.MOV.U32 R2, RZ, RZ, 0x1 ;  /* 0x00000001ff027424 */ /* 0x000fe200078e00ff */
[----:B------:R-:W0:Y:S05]  /*fb30*/  MUFU.RCP64H R3, R11 ;  /* 0x0000000b00037308 */ /* 0x000e2a0000001800 */
        /* <DEDUP_REMOVED lines=17> */
[----:B------:R-:W-:Y:S02]  /*fc50*/  IMAD.MOV.U32 R14, RZ, RZ, R2 ;  /* 0x000000ffff0e7224 */ /* 0x000fe400078e0002 */
[----:B------:R-:W-:-:S07]  /*fc60*/  IMAD.MOV.U32 R15, RZ, RZ, R3 ;  /* 0x000000ffff0f7224 */ /* 0x000fce00078e0003 */
.L_x_1443:
[----:B------:R-:W-:Y:S05]  /*fc70*/  BSYNC.RECONVERGENT B1 ;  /* 0x0000000000017941 */ /* 0x000fea0003800200 */
.L_x_1442:
[----:B------:R-:W-:Y:S01]  /*fc80*/  DADD R4, -RZ, |R14| ;  /* 0x00000000ff047229 */ /* 0x000fe2000000050e */
[----:B------:R-:W-:Y:S01]  /*fc90*/  BSSY.RECONVERGENT B0, `(.L_x_1444) ;  /* 0x0000005000007945 */ /* 0x000fe20003800200 */
[----:B------:R-:W-:Y:S01]  /*fca0*/  IMAD.MOV.U32 R2, RZ, RZ, RZ ;  /* 0x000000ffff027224 */ /* 0x000fe200078e00ff */
[----:B------:R-:W-:Y:S01]  /*fcb0*/  MOV R0, 0xfce0 ;  /* 0x0000fce000007802 */ /* 0x000fe20000000f00 */
[----:B------:R-:W-:-:S07]  /*fcc0*/  IMAD.MOV.U32 R3, RZ, RZ, 0x40000000 ;  /* 0x40000000ff037424 */ /* 0x000fce00078e00ff */
[----:B------:R-:W-:Y:S05]  /*fcd0*/  CALL.REL.NOINC `($function$__internal_accurate_pow) ;  /* 0x0000016400ec7944 */ /* 0x000fea0003c00000 */
[----:B------:R-:W-:Y:S05]  /*fce0*/  BSYNC.RECONVERGENT B0 ;  /* 0x0000000000007941 */ /* 0x000fea0003800200 */
.L_x_1444:
        /* <DEDUP_REMOVED lines=13> */
.L_x_1446:
[----:B------:R-:W-:Y:S05]  /*fdc0*/  BSYNC.RECONVERGENT B0 ;  /* 0x0000000000007941 */ /* 0x000fea0003800200 */
.L_x_1445:
        /* <DEDUP_REMOVED lines=8> */
.L_x_1428:
[----:B-----5:R-:W-:-:S13]  /*fe50*/  ISETP.NE.AND P0, PT, R14, 0x15, PT ;  /* 0x000000150e00780c */ /* 0x020fda0003f05270 */
[----:B------:R-:W-:Y:S05]  /*fe60*/  @P0 BRA `(.L_x_1447) ;  /* 0x0000006000180947 */ /* 0x000fea0003800000 */
[----:B-1----:R-:W2:Y:S02]  /*fe70*/  LDC.64 R2, c[0x0][0x390] ;  /* 0x0000e400ff027b82 */ /* 0x002ea40000000a00 */
[----:B--234-:R-:W2:Y:S02]  /*fe80*/  LDG.E R11, desc[UR8][R2.64] ;  /* 0x00000008020b7981 */ /* 0x01cea4000c1e1900 */
[----:B--2---:R-:W-:-:S13]  /*fe90*/  ISETP.GE.AND P0, PT, R11, 0x1, PT ;  /* 0x000000010b00780c */ /* 0x004fda0003f06270 */
[----:B------:R-:W-:Y:S05]  /*fea0*/  @!P0 BRA `(.L_x_1448) ;  /* 0x0000000800848947 */ /* 0x000fea0003800000 */
[C---:B------:R-:W-:Y:S01]  /*feb0*/  ISETP.GE.U32.AND P0, PT, R11.reuse, 0x4, PT ;  /* 0x000000040b00780c */ /* 0x040fe20003f06070 */
[----:B------:R-:W-:Y:S01]  /*fec0*/  IMAD R23, R8, R11, RZ ;  /* 0x0000000b08177224 */ /* 0x000fe200078e02ff */
[----:B------:R-:W-:Y:S01]  /*fed0*/  LOP3.LUT R21, R11, 0x3, RZ, 0xc0, !PT ;  /* 0x000000030b157812 */ /* 0x000fe200078ec0ff */
[----:B------:R-:W-:-:S10]  /*fee0*/  IMAD.MOV.U32 R20, RZ, RZ, RZ ;  /* 0x000000ffff147224 */ /* 0x000fd400078e00ff */
[----:B------:R-:W-:Y:S05]  /*fef0*/  @!P0 BRA `(.L_x_1449) ;  /* 0x0000000400d88947 */ /* 0x000fea0003800000 */
[----:B------:R-:W0:Y:S01]  /*ff00*/  LDCU.64 UR4, c[0x0][0x388] ;  /* 0x00007100ff0477ac */ /* 0x000e220008000a00 */
[----:B------:R-:W-:Y:S01]  /*ff10*/  LOP3.LUT R20, R11, 0x7ffffffc, RZ, 0xc0, !PT ;  /* 0x7ffffffc0b147812 */ /* 0x000fe200078ec0ff */
[----:B------:R-:W-:Y:S02]  /*ff20*/  VIADD R7, R1, 0x10 ;  /* 0x0000001001077836 */ /* 0x000fe40000000000 */
[----:B------:R-:W-:Y:S01]  /*ff30*/  IMAD.MOV.U32 R6, RZ, RZ, R23 ;  /* 0x000000ffff067224 */ /* 0x000fe200078e0017 */
[----:B------:R-:W-:Y:S01]  /*ff40*/  UMOV UR6, 0x4 ;  /* 0x0000000400067882 */ /* 0x000fe20000000000 */
[----:B------:R-:W-:Y:S01]  /*ff50*/  IMAD.MOV R10, RZ, RZ, -R20 ;  /* 0x000000ffff0a7224 */ /* 0x000fe200078e0a14 */
[----:B0-----:R-:W-:-:S04]  /*ff60*/  UIADD3 UR4, UP0, UPT, UR4, 0x10, URZ ;  /* 0x0000001004047890 */ /* 0x001fc8000ff1e0ff */
[----:B------:R-:W-:-:S12]  /*ff70*/  UIADD3.X UR5, UPT, UPT, URZ, UR5, URZ, UP0, !UPT ;  /* 0x00000005ff057290 */ /* 0x000fd800087fe4ff */
.L_x_1458:
[----:B------:R-:W-:Y:S01]  /*ff80*/  MOV R18, UR4 ;  /* 0x0000000400127c02 */ /* 0x000fe20008000f00 */
[----:B------:R-:W-:-:S04]  /*ff90*/  IMAD.U32 R19, RZ, RZ, UR5 ;  /* 0x00000005ff137e24 */ /* 0x000fc8000f8e00ff */
[----:B------:R-:W-:-:S05]  /*ffa0*/  IMAD.WIDE R18, R6, 0x8, R18 ;  /* 0x0000000806127825 */ /* 0x000fca00078e0212 */
[----:B------:R-:W2:Y:S01]  /*ffb0*/  LDG.E.64 R2, desc[UR8][R18.64+-0x10] ;  /* 0xfffff00812027981 */ /* 0x000ea2000c1e1b00 */
[----:B------:R-:W-:Y:S01]  /*ffc0*/  UIADD3 UR7, UPT, UPT, UR6, -0x2, URZ ;  /* 0xfffffffe06077890 */ /* 0x000fe2000fffe0ff */
[----:B------:R-:W-:Y:S01]  /*ffd0*/  IMAD.MOV.U32 R12, RZ, RZ, 0x1 ;  /* 0x00000001ff0c7424 */ /* 0x000fe200078e00ff */
[----:B------:R-:W-:Y:S07]  /*ffe0*/  BSSY.RECONVERGENT B1, `(.L_x_1450) ;  /* 0x0000015000017945 */ /* 0x000fee0003800200 */
[----:B------:R-:W0:Y:S08]  /*fff0*/  I2F.F64.U32 R4, UR7 ;  /* 0x0000000700047d12 */ /* 0x000e300008201800 */
        /* <DEDUP_REMOVED lines=13> */
[----:B------:R-:W-:Y:S02]  /*100d0*/  IMAD.MOV.U32 R0, RZ, RZ, R2 ;  /* 0x000000ffff007224 */ /* 0x000fe400078e0002 */
[----:B------:R-:W-:Y:S01]  /*100e0*/  IMAD.MOV.U32 R2, RZ, RZ, R4 ;  /* 0x000000ffff027224 */ /* 0x000fe200078e0004 */
[----:B------:R-:W-:-:S07]  /*100f0*/  MOV R4, 0x10110 ;  /* 0x0001011000047802 */ /* 0x000fce0000000f00 */
[----:B------:R-:W-:Y:S05]  /*10100*/  CALL.REL.NOINC `($__internal_11_$__cuda_sm20_div_rn_f64_full) ;  /* 0x0000015800ac7944 */ /* 0x000fea0003c00000 */
[----:B------:R-:W-:Y:S01]  /*10110*/  IMAD.MOV.U32 R12, RZ, RZ, R2 ;  /* 0x000000ffff0c7224 */ /* 0x000fe200078e0002 */
[----:B------:R-:W-:-:S07]  /*10120*/  MOV R13, R3 ;  /* 0x00000003000d7202 */ /* 0x000fce0000000f00 */
.L_x_1451:
[----:B------:R-:W-:Y:S05]  /*10130*/  BSYNC.RECONVERGENT B1 ;  /* 0x0000000000017941 */ /* 0x000fea0003800200 */
.L_x_1450:
[----:B------:R-:W2:Y:S01]  /*10140*/  LDG.E.64 R2, desc[UR8][R18.64+-0x8] ;  /* 0xfffff80812027981 */ /* 0x000ea2000c1e1b00 */
[----:B------:R-:W0:Y:S01]  /*10150*/  I2F.F64.U32 R4, UR6 ;  /* 0x0000000600047d12 */ /* 0x000e220008201800 */
[----:B------:R-:W-:Y:S01]  /*10160*/  IMAD.MOV.U32 R14, RZ, RZ, 0x1 ;  /* 0x00000001ff0e7424 */ /* 0x000fe200078e00ff */
[----:B------:R-:W-:Y:S01]  /*10170*/  UIADD3 UR10, UPT, UPT, UR6, 0x4, URZ ;  /* 0x00000004060a7890 */ /* 0x000fe2000fffe0ff */
[----:B------:R-:W-:Y:S05]  /*10180*/  BSSY.RECONVERGENT B1, `(.L_x_1452) ;  /* 0x0000014000017945 */ /* 0x000fea0003800200 */
        /* <DEDUP_REMOVED lines=17> */
[----:B------:R-:W-:Y:S02]  /*102a0*/  IMAD.MOV.U32 R14, RZ, RZ, R2 ;  /* 0x000000ffff0e7224 */ /* 0x000fe400078e0002 */
[----:B------:R-:W-:-:S07]  /*102b0*/  IMAD.MOV.U32 R15, RZ, RZ, R3 ;  /* 0x000000ffff0f7224 */ /* 0x000fce00078e0003 */
.L_x_1453:
[----:B------:R-:W-:Y:S05]  /*102c0*/  BSYNC.RECONVERGENT B1 ;  /* 0x0000000000017941 */ /* 0x000fea0003800200 */
.L_x_1452:
[----:B------:R-:W2:Y:S01]  /*102d0*/  LDG.E.64 R2, desc[UR8][R18.64] ;  /* 0x0000000812027981 */ /* 0x000ea2000c1e1b00 */
[----:B------:R-:W-:Y:S01]  /*102e0*/  UIADD3 UR7, UPT, UPT, UR6, 0x2, URZ ;  /* 0x0000000206077890 */ /* 0x000fe2000fffe0ff */
[----:B------:R-:W-:Y:S01]  /*102f0*/  MOV R16, 0x1 ;  /* 0x0000000100107802 */ /* 0x000fe20000000f00 */
[----:B------:R-:W-:Y:S01]  /*10300*/  BSSY.RECONVERGENT B1, `(.L_x_1454) ;  /* 0x0000016000017945 */ /* 0x000fe20003800200 */
[----:B------:R0:W-:Y:S06]  /*10310*/  STL.128 [R7+-0x10], R12 ;  /* 0xfffff00c07007387 */ /* 0x0001ec0000100c00 */
[----:B------:R-:W1:Y:S08]  /*10320*/  I2F.F64.U32 R4, UR7 ;  /* 0x0000000700047d12 */ /* 0x000e700008201800 */
        /* <DEDUP_REMOVED lines=13> */
[----:B------:R-:W-:Y:S02]  /*10400*/  IMAD.MOV.U32 R0, RZ, RZ, R2 ;  /* 0x000000ffff007224 */ /* 0x000fe400078e0002 */
[----:B------:R-:W-:Y:S01]  /*10410*/  IMAD.MOV.U32 R2, RZ, RZ, R4 ;  /* 0x000000ffff027224 */ /* 0x000fe200078e0004 */
[----:B------:R-:W-:-:S07]  /*10420*/  MOV R4, 0x10440 ;  /* 0x0001044000047802 */ /* 0x000fce0000000f00 */
[----:B------:R-:W-:Y:S05]  /*10430*/  CALL.REL.NOINC `($__internal_11_$__cuda_sm20_div_rn_f64_full) ;  /* 0x0000015400e07944 */ /* 0x000fea0003c00000 */
[----:B------:R-:W-:Y:S02]  /*10440*/  IMAD.MOV.U32 R16, RZ, RZ, R2 ;  /* 0x000000ffff107224 */ /* 0x000fe400078e0002 */
[----:B------:R-:W-:-:S07]  /*10450*/  IMAD.MOV.U32 R17, RZ, RZ, R3 ;  /* 0x000000ffff117224 */ /* 0x000fce00078e0003 */
.L_x_1455:
[----:B------:R-:W-:Y:S05]  /*10460*/  BSYNC.RECONVERGENT B1 ;  /* 0x0000000000017941 */ /* 0x000fea0003800200 */
.L_x_1454:
[----:B------:R-:W2:Y:S01]  /*10470*/  LDG.E.64 R2, desc[UR8][R18.64+0x8] ;  /* 0x0000080812027981 */ /* 0x000ea2000c1e1b00 */
[----:B------:R-:W0:Y:S01]  /*10480*/  I2F.F64.U32 R4, UR10 ;  /* 0x0000000a00047d12 */ /* 0x000e220008201800 */
[----:B------:R-:W-:Y:S01]  /*10490*/  IMAD.MOV.U32 R12, RZ, RZ, 0x1 ;  /* 0x00000001ff0c7424 */ /* 0x000fe200078e00ff */
[----:B------:R-:W-:Y:S06]  /*104a0*/  BSSY.RECONVERGENT B1, `(.L_x_1456) ;  /* 0x0000014000017945 */ /* 0x000fec0003800200 */
        /* <DEDUP_REMOVED lines=13> */
[----:B------:R-:W-:Y:S01]  /*10580*/  MOV R0, R2 ;  /* 0x0000000200007202 */ /* 0x000fe20000000f00 */
[----:B------:R-:W-:Y:S01]  /*10590*/  IMAD.MOV.U32 R2, RZ, RZ, R4 ;  /* 0x000000ffff027224 */ /* 0x000fe200078e0004 */
[----:B------:R-:W-:-:S07]  /*105a0*/  MOV R4, 0x105c0 ;  /* 0x000105c000047802 */ /* 0x000fce0000000f00 */
[----:B------:R-:W-:Y:S05]  /*105b0*/  CALL.REL.NOINC `($__internal_11_$__cuda_sm20_div_rn_f64_full) ;  /* 0x0000015400807944 */ /* 0x000fea0003c00000 */
[----:B------:R-:W-:Y:S02]  /*105c0*/  IMAD.MOV.U32 R18, RZ, RZ, R2 ;  /* 0x000000ffff127224 */ /* 0x000fe400078e0002 */
[----:B------:R-:W-:-:S07]  /*105d0*/  IMAD.MOV.U32 R19, RZ, RZ, R3 ;  /* 0x000000ffff137224 */ /* 0x000fce00078e0003 */
.L_x_1457:
[----:B------:R-:W-:Y:S05]  /*105e0*/  BSYNC.RECONVERGENT B1 ;  /* 0x0000000000017941 */ /* 0x000fea0003800200 */
.L_x_1456:
[----:B------:R-:W-:Y:S01]  /*105f0*/  VIADD R10, R10, 0x4 ;  /* 0x000000040a0a7836 */ /* 0x000fe20000000000 */
[----:B------:R-:W-:Y:S01]  /*10600*/  UIADD3 UR6, UPT, UPT, UR6, 0x8, URZ ;  /* 0x0000000806067890 */ /* 0x000fe2000fffe0ff */
[----:B------:R0:W-:Y:S01]  /*10610*/  STL.128 [R7], R16 ;  /* 0x0000001007007387 */ /* 0x0001e20000100c00 */
[----:B------:R-:W-:Y:S02]  /*10620*/  VIADD R6, R6, 0x4 ;  /* 0x0000000406067836 */ /* 0x000fe40000000000 */
[----:B------:R-:W-:Y:S02]  /*10630*/  ISETP.NE.AND P0, PT, R10, RZ, PT ;  /* 0x000000ff0a00720c */ /* 0x000fe40003f05270 */
[----:B0-----:R-:W-:-:S11]  /*10640*/  IADD3 R7, PT, PT, R7, 0x20, RZ ;  /* 0x0000002007077810 */ /* 0x001fd60007ffe0ff */
[----:B------:R-:W-:Y:S05]  /*10650*/  @P0 BRA `(.L_x_1458) ;  /* 0xfffffff800480947 */ /* 0x000fea000383ffff */
.L_x_1449:
[----:B------:R-:W-:-:S13]  /*10660*/  ISETP.NE.AND P0, PT, R21, RZ, PT ;  /* 0x000000ff1500720c */ /* 0x000fda0003f05270 */
[----:B------:R-:W-:Y:S05]  /*10670*/  @!P0 BRA `(.L_x_1448) ;  /* 0x0000000000908947 */ /* 0x000fea0003800000 */
[----:B------:R-:W0:Y:S01]  /*10680*/  LDC.64 R12, c[0x0][0x388] ;  /* 0x0000e200ff0c7b82 */ /* 0x000e220000000a00 */
[----:B------:R-:W-:Y:S02]  /*10690*/  IMAD.IADD R23, R23, 0x1, R20 ;  /* 0x0000000117177824 */ /* 0x000fe400078e0214 */
[C---:B------:R-:W-:Y:S02]  /*106a0*/  IMAD.SHL.U32 R6, R20.reuse, 0x2, RZ ;  /* 0x0000000214067824 */ /* 0x040fe400078e00ff */
[----:B------:R-:W-:Y:S02]  /*106b0*/  IMAD.MOV R21, RZ, RZ, -R21 ;  /* 0x000000ffff157224 */ /* 0x000fe400078e0a15 */
[----:B------:R-:W-:-:S07]  /*106c0*/  IMAD R20, R20, 0x8, R1 ;  /* 0x0000000814147824 */ /* 0x000fce00078e0201 */
.L_x_1461:
[----:B0-----:R-:W-:-:S06]  /*106d0*/  IMAD.WIDE R14, R23, 0x8, R12 ;  /* 0x00000008170e7825 */ /* 0x001fcc00078e020c */
[----:B------:R-:W2:Y:S01]  /*106e0*/  LDG.E.64 R14, desc[UR8][R14.64] ;  /* 0x000000080e0e7981 */ /* 0x000ea2000c1e1b00 */
[----:B------:R-:W-:Y:S01]  /*106f0*/  VIADD R6, R6, 0x2 ;  /* 0x0000000206067836 */ /* 0x000fe20000000000 */
[----:B------:R-:W-:Y:S01]  /*10700*/  IADD3 R21, PT, PT, R21, 0x1, RZ ;  /* 0x0000000115157810 */ /* 0x000fe20007ffe0ff */
[----:B------:R-:W-:Y:S01]  /*10710*/  IMAD.MOV.U32 R2, RZ, RZ, 0x1 ;  /* 0x00000001ff027424 */ /* 0x000fe200078e00ff */
[----:B------:R-:W-:Y:S01]  /*10720*/  BSSY.RECONVERGENT B1, `(.L_x_1459) ;  /* 0x0000015000017945 */ /* 0x000fe20003800200 */
[----:B------:R-:W0:Y:S01]  /*10730*/  I2F.F64.U32 R4, R6 ;  /* 0x0000000600047312 */ /* 0x000e220000201800 */
[----:B------:R-:W-:-:S07]  /*10740*/  ISETP.NE.AND P1, PT, R21, RZ, PT ;  /* 0x000000ff1500720c */ /* 0x000fce0003f25270 */
        /* <DEDUP_REMOVED lines=18> */
.L_x_1460:
[----:B------:R-:W-:Y:S05]  /*10870*/  BSYNC.RECONVERGENT B1 ;  /* 0x0000000000017941 */ /* 0x000fea0003800200 */
.L_x_1459:
[----:B------:R0:W-:Y:S01]  /*10880*/  STL.64 [R20], R2 ;  /* 0x0000000214007387 */ /* 0x0001e20000100a00 */
[----:B------:R-:W-:Y:S02]  /*10890*/  VIADD R23, R23, 0x1 ;  /* 0x0000000117177836 */ /* 0x000fe40000000000 */
[----:B0-----:R-:W-:Y:S01]  /*108a0*/  VIADD R20, R20, 0x8 ;  /* 0x0000000814147836 */ /* 0x001fe20000000000 */
[----:B------:R-:W-:Y:S06]  /*108b0*/  @P1 BRA `(.L_x_1461) ;  /* 0xfffffffc00841947 */ /* 0x000fec000383ffff */
.L_x_1448:
[----:B------:R-:W-:-:S13]  /*108c0*/  ISETP.GE.AND P0, PT, R11, 0x5, PT ;  /* 0x000000050b00780c */ /* 0x000fda0003f06270 */
[----:B------:R-:W-:Y:S05]  /*108d0*/  @!P0 BRA `(.L_x_1462) ;  /* 0x00000024005c8947 */ /* 0x000fea0003800000 */
[C---:B------:R-:W-:Y:S02]  /*108e0*/  ISETP.GE.U32.AND P0, PT, R11.reuse, 0x8, PT ;  /* 0x000000080b00780c */ /* 0x040fe40003f06070 */
[----:B------:R-:W-:Y:S02]  /*108f0*/  LOP3.LUT R10, R11, 0x3, RZ, 0xc0, !PT ;  /* 0x000000030b0a7812 */ /* 0x000fe400078ec0ff */
[----:B------:R-:W-:-:S09]  /*10900*/  MOV R6, 0x4 ;  /* 0x0000000400067802 */ /* 0x000fd20000000f00 */
[----:B------:R-:W-:Y:S05]  /*10910*/  @!P0 BRA `(.L_x_1463) ;  /* 0x0000000800608947 */ /* 0x000fea0003800000 */
[----:B------:R-:W-:Y:S01]  /*10920*/  LOP3.LUT R22, R11, 0x7ffffffc, RZ, 0xc0, !PT ;  /* 0x7ffffffc0b167812 */ /* 0x000fe200078ec0ff */
[----:B------:R-:W-:Y:S02]  /*10930*/  VIADD R21, R1, 0x30 ;  /* 0x0000003001157836 */ /* 0x000fe40000000000 */
[----:B------:R-:W-:Y:S02]  /*10940*/  IMAD.MOV.U32 R20, RZ, RZ, RZ ;  /* 0x000000ffff147224 */ /* 0x000fe400078e00ff */
[----:B------:R-:W-:-:S07]  /*10950*/  IMAD.MOV R22, RZ, RZ, -R22 ;  /* 0x000000ffff167224 */ /* 0x000fce00078e0a16 */
.L_x_1472:
[----:B------:R-:W2:Y:S01]  /*10960*/  LDL.128 R4, [R21+-0x10] ;  /* 0xfffff00015047983 */ /* 0x000ea20000100c00 */
[----:B------:R-:W-:Y:S01]  /*10970*/  UMOV UR4, 0x66666666 ;  /* 0x6666666600047882 */ /* 0x000fe20000000000 */
[----:B------:R-:W-:Y:S01]  /*10980*/  UMOV UR5, 0x3fd66666 ;  /* 0x3fd6666600057882 */ /* 0x000fe20000000000 */
[----:B------:R-:W-:Y:S01]  /*10990*/  IMAD.MOV.U32 R16, RZ, RZ, 0x1 ;  /* 0x00000001ff107424 */ /* 0x000fe200078e00ff */
[----:B------:R-:W-:Y:S01]  /*109a0*/  BSSY.RECONVERGENT B1, `(.L_x_1464) ;  /* 0x0000021000017945 */ /* 0x000fe20003800200 */
[----:B------:R-:W-:-:S05]  /*109b0*/  VIADD R22, R22, 0x4 ;  /* 0x0000000416167836 */ /* 0x000fca0000000000 */
[----:B------:R-:W-:Y:S01]  /*109c0*/  ISETP.NE.AND P1, PT, R22, -0x4, PT ;  /* 0xfffffffc1600780c */ /* 0x000fe20003f25270 */
[C---:B--2---:R-:W-:Y:S02]  /*109d0*/  DADD R2, -R4.reuse, UR4 ;  /* 0x0000000404027e29 */ /* 0x044fe40008000100 */
[----:B------:R-:W-:-:S08]  /*109e0*/  DADD R4, R4, -UR4 ;  /* 0x8000000404047e29 */ /* 0x000fd00008000000 */
[----:B------:R-:W0:Y:S08]  /*109f0*/  F2F.F32.F64 R2, R2 ;  /* 0x0000000200027310 */ /* 0x000e300000301000 */
[----:B0-----:R0:W1:Y:S08]  /*10a00*/  FRND.FLOOR R0, R2 ;  /* 0x0000000200007307 */ /* 0x0010700000205000 */
[----:B0-----:R-:W0:Y:S08]  /*10a10*/  F2F.F32.F64 R2, R4 ;  /* 0x0000000400027310 */ /* 0x001e300000301000 */
[----:B-1----:R-:W1:Y:S08]  /*10a20*/  F2F.F64.F32 R12, R0 ;  /* 0x00000000000c7310 */ /* 0x002e700000201800 */
[----:B0-----:R-:W0:Y:S01]  /*10a30*/  F2F.F64.F32 R2, |R2| ;  /* 0x4000000200027310 */ /* 0x001e220000201800 */
[----:B-1----:R-:W-:Y:S01]  /*10a40*/  DADD R12, R12, UR4 ;  /* 0x000000040c0c7e29 */ /* 0x002fe20008000000 */
[----:B0-----:R-:W-:-:S09]  /*10a50*/  FSETP.GEU.AND P2, PT, |R3|, 6.5827683646048100446e-37, PT ;  /* 0x036000000300780b */ /* 0x001fd20003f4e200 */
        /* <DEDUP_REMOVED lines=18> */
[----:B------:R-:W-:Y:S05]  /*10b80*/  CALL.REL.NOINC `($__internal_11_$__cuda_sm20_div_rn_f64_full) ;  /* 0x00000150000c7944 */ /* 0x000fea0003c00000 */
[----:B------:R-:W-:Y:S02]  /*10b90*/  IMAD.MOV.U32 R12, RZ, RZ, R2 ;  /* 0x000000ffff0c7224 */ /* 0x000fe400078e0002 */
[----:B------:R-:W-:-:S07]  /*10ba0*/  IMAD.MOV.U32 R13, RZ, RZ, R3 ;  /* 0x000000ffff0d7224 */ /* 0x000fce00078e0003 */
.L_x_1465:
[----:B------:R-:W-:Y:S05]  /*10bb0*/  BSYNC.RECONVERGENT B1 ;  /* 0x0000000000017941 */ /* 0x000fea0003800200 */
.L_x_1464:
[----:B------:R-:W-:Y:S01]  /*10bc0*/  UMOV UR4, 0x66666666 ;  /* 0x6666666600047882 */ /* 0x000fe20000000000 */
[----:B------:R-:W-:Y:S01]  /*10bd0*/  UMOV UR5, 0x3fd66666 ;  /* 0x3fd6666600057882 */ /* 0x000fe20000000000 */
[----:B------:R-:W-:Y:S01]  /*10be0*/  IMAD.MOV.U32 R16, RZ, RZ, 0x1 ;  /* 0x00000001ff107424 */ /* 0x000fe200078e00ff */
[C---:B------:R-:W-:Y:S01]  /*10bf0*/  DADD R2, -R6.reuse, UR4 ;  /* 0x0000000406027e29 */ /* 0x040fe20008000100 */
[----:B------:R-:W-:Y:S01]  /*10c00*/  BSSY.RECONVERGENT B1, `(.L_x_1466) ;  /* 0x000001d000017945 */ /* 0x000fe20003800200 */
[----:B------:R-:W-:-:S08]  /*10c10*/  DADD R6, R6, -UR4 ;  /* 0x8000000406067e29 */ /* 0x000fd00008000000 */
[----:B------:R-:W0:Y:S08]  /*10c20*/  F2F.F32.F64 R2, R2 ;  /* 0x0000000200027310 */ /* 0x000e300000301000 */
[----:B0-----:R0:W1:Y:S08]  /*10c30*/  FRND.FLOOR R0, R2 ;  /* 0x0000000200007307 */ /* 0x0010700000205000 */
[----:B0-----:R-:W0:Y:S08]  /*10c40*/  F2F.F32.F64 R2, R6 ;  /* 0x0000000600027310 */ /* 0x001e300000301000 */
[----:B-1----:R-:W1:Y:S08]  /*10c50*/  F2F.F64.F32 R4, R0 ;  /* 0x0000000000047310 */ /* 0x002e700000201800 */
[----:B0-----:R-:W0:Y:S01]  /*10c60*/  F2F.F64.F32 R2, |R2| ;  /* 0x4000000200027310 */ /* 0x001e220000201800 */
[----:B-1----:R-:W-:-:S07]  /*10c70*/  DADD R14, R4, UR4 ;  /* 0x00000004040e7e29 */ /* 0x002fce0008000000 */
[----:B------:R-:W1:Y:S01]  /*10c80*/  F2F.F32.F64 R4, R14 ;  /* 0x0000000e00047310 */ /* 0x000e620000301000 */
[----:B0-----:R-:W-:-:S07]  /*10c90*/  FSETP.GEU.AND P2, PT, |R3|, 6.5827683646048100446e-37, PT ;  /* 0x036000000300780b */ /* 0x001fce0003f4e200 */
[----:B-1----:R-:W0:Y:S08]  /*10ca0*/  F2F.F64.F32 R4, |R4| ;  /* 0x4000000400047310 */ /* 0x002e300000201800 */
        /* <DEDUP_REMOVED lines=18> */
.L_x_1467:
[----:B------:R-:W-:Y:S05]  /*10dd0*/  BSYNC.RECONVERGENT B1 ;  /* 0x0000000000017941 */ /* 0x000fea0003800200 */
.L_x_1466:
[----:B------:R-:W2:Y:S01]  /*10de0*/  LDL.128 R4, [R21] ;  /* 0x0000000015047983 */ /* 0x000ea20000100c00 */
[----:B------:R-:W-:Y:S01]  /*10df0*/  UMOV UR4, 0x66666666 ;  /* 0x6666666600047882 */ /* 0x000fe20000000000 */
[----:B------:R-:W-:Y:S01]  /*10e00*/  UMOV UR5, 0x3fd66666 ;  /* 0x3fd6666600057882 */ /* 0x000fe20000000000 */
[----:B------:R-:W-:Y:S01]  /*10e10*/  BSSY.RECONVERGENT B1, `(.L_x_1468) ;  /* 0x0000021000017945 */ /* 0x000fe20003800200 */
[----:B------:R0:W-:Y:S01]  /*10e20*/  STL.128 [R21+-0x10], R12 ;  /* 0xfffff00c15007387 */ /* 0x0001e20000100c00 */
[C---:B--2---:R-:W-:Y:S02]  /*10e30*/  DADD R16, -R4.reuse, UR4 ;  /* 0x0000000404107e29 */ /* 0x044fe40008000100 */
[----:B------:R-:W-:-:S08]  /*10e40*/  DADD R4, R4, -UR4 ;  /* 0x8000000404047e29 */ /* 0x000fd00008000000 */
[----:B------:R-:W1:Y:S08]  /*10e50*/  F2F.F32.F64 R16, R16 ;  /* 0x0000001000107310 */ /* 0x000e700000301000 */
[----:B------:R-:W-:Y:S08]  /*10e60*/  F2F.F32.F64 R4, R4 ;  /* 0x0000000400047310 */ /* 0x000ff00000301000 */
[----:B-1----:R-:W1:Y:S08]  /*10e70*/  FRND.FLOOR R0, R16 ;  /* 0x0000001000007307 */ /* 0x002e700000205000 */
[----:B-1----:R-:W1:Y:S02]  /*10e80*/  F2F.F64.F32 R2, R0 ;  /* 0x0000000000027310 */ /* 0x002e640000201800 */
[----:B-1----:R-:W-:Y:S01]  /*10e90*/  DADD R24, R2, UR4 ;  /* 0x0000000402187e29 */ /* 0x002fe20008000000 */
[----:B------:R-:W-:-:S05]  /*10ea0*/  IMAD.MOV.U32 R2, RZ, RZ, 0x1 ;  /* 0x00000001ff027424 */ /* 0x000fca00078e00ff */
[----:B------:R-:W1:Y:S08]  /*10eb0*/  F2F.F32.F64 R18, R24 ;  /* 0x0000001800127310 */ /* 0x000e700000301000 */
[----:B-1----:R-:W1:Y:S08]  /*10ec0*/  F2F.F64.F32 R18, |R18| ;  /* 0x4000001200127310 */ /* 0x002e700000201800 */
[----:B-1----:R-:W1:Y:S02]  /*10ed0*/  MUFU.RCP64H R3, R19 ;  /* 0x0000001300037308 */ /* 0x002e640000001800 */
[----:B-1----:R-:W-:-:S08]  /*10ee0*/  DFMA R26, -R18, R2, 1 ;  /* 0x3ff00000121a742b */ /* 0x002fd00000000102 */
[----:B------:R-:W-:-:S08]  /*10ef0*/  DFMA R26, R26, R26, R26 ;  /* 0x0000001a1a1a722b */ /* 0x000fd0000000001a */
[----:B------:R-:W-:Y:S01]  /*10f00*/  DFMA R26, R2, R26, R2 ;  /* 0x0000001a021a722b */ /* 0x000fe20000000002 */
[----:B------:R-:W1:Y:S07]  /*10f10*/  F2F.F64.F32 R2, |R4| ;  /* 0x4000000400027310 */ /* 0x000e6e0000201800 */
[----:B------:R-:W-:-:S08]  /*10f20*/  DFMA R16, -R18, R26, 1 ;  /* 0x3ff000001210742b */ /* 0x000fd0000000011a */
[----:B------:R-:W-:Y:S01]  /*10f30*/  DFMA R16, R26, R16, R26 ;  /* 0x000000101a10722b */ /* 0x000fe2000000001a */
[----:B-1----:R-:W-:-:S07]  /*10f40*/  FSETP.GEU.AND P2, PT, |R3|, 6.5827683646048100446e-37, PT ;  /* 0x036000000300780b */ /* 0x002fce0003f4e200 */
        /* <DEDUP_REMOVED lines=11> */
[----:B------:R-:W-:Y:S02]  /*11000*/  IMAD.MOV.U32 R16, RZ, RZ, R2 ;  /* 0x000000ffff107224 */ /* 0x000fe400078e0002 */
[----:B------:R-:W-:-:S07]  /*11010*/  IMAD.MOV.U32 R17, RZ, RZ, R3 ;  /* 0x000000ffff117224 */ /* 0x000fce00078e0003 */
.L_x_1469:
[----:B------:R-:W-:Y:S05]  /*11020*/  BSYNC.RECONVERGENT B1 ;  /* 0x0000000000017941 */ /* 0x000fea0003800200 */
.L_x_1468:
        /* <DEDUP_REMOVED lines=28> */
[----:B------:R-:W-:Y:S02]  /*111f0*/  MOV R2, R4 ;  /* 0x0000000400027202 */ /* 0x000fe40000000f00 */
[----:B------:R-:W-:-:S07]  /*11200*/  MOV R4, 0x11220 ;  /* 0x0001122000047802 */ /* 0x000fce0000000f00 */
[----:B------:R-:W-:Y:S05]  /*11210*/  CALL.REL.NOINC `($__internal_11_$__cuda_sm20_div_rn_f64_full) ;  /* 0x0000014800687944 */ /* 0x000fea0003c00000 */
[----:B------:R-:W-:Y:S02]  /*11220*/  IMAD.MOV.U32 R18, RZ, RZ, R2 ;  /* 0x000000ffff127224 */ /* 0x000fe400078e0002 */
[----:B------:R-:W-:-:S07]  /*11230*/  IMAD.MOV.U32 R19, RZ, RZ, R3 ;  /* 0x000000ffff137224 */ /* 0x000fce00078e0003 */
.L_x_1471:
[----:B------:R-:W-:Y:S05]  /*11240*/  BSYNC.RECONVERGENT B1 ;  /* 0x0000000000017941 */ /* 0x000fea0003800200 */
.L_x_1470:
[----:B------:R0:W-:Y:S01]  /*11250*/  STL.128 [R21], R16 ;  /* 0x0000001015007387 */ /* 0x0001e20000100c00 */
[----:B------:R-:W-:Y:S02]  /*11260*/  VIADD R20, R20, 0x4 ;  /* 0x0000000414147836 */ /* 0x000fe40000000000 */
[----:B0-----:R-:W-:Y:S01]  /*11270*/  VIADD R21, R21, 0x20 ;  /* 0x0000002015157836 */ /* 0x001fe20000000000 */
[----:B------:R-:W-:Y:S06]  /*11280*/  @P1 BRA `(.L_x_1472) ;  /* 0xfffffff400b41947 */ /* 0x000fec000383ffff */
[----:B------:R-:W-:-:S07]  /*11290*/  VIADD R6, R20, 0x4 ;  /* 0x0000000414067836 */ /* 0x000fce0000000000 */
.L_x_1463:
[----:B------:R-:W-:-:S13]  /*112a0*/  ISETP.NE.AND P0, PT, R10, RZ, PT ;  /* 0x000000ff0a00720c */ /* 0x000fda0003f05270 */
[----:B------:R-:W-:Y:S05]  /*112b0*/  @!P0 BRA `(.L_x_1473) ;  /* 0x0000000000a48947 */ /* 0x000fea0003800000 */
[----:B------:R-:W-:Y:S01]  /*112c0*/  IMAD R6, R6, 0x8, R1 ;  /* 0x0000000806067824 */ /* 0x000fe200078e0201 */
[----:B------:R-:W-:-:S07]  /*112d0*/  IADD3 R7, PT, PT, -R10, RZ, RZ ;  /* 0x000000ff0a077210 */ /* 0x000fce0007ffe1ff */
.L_x_1476:
[----:B------:R-:W2:Y:S01]  /*112e0*/  LDL.64 R2, [R6] ;  /* 0x0000000006027983 */ /* 0x000ea20000100a00 */
[----:B------:R-:W-:Y:S01]  /*112f0*/  UMOV UR4, 0x66666666 ;  /* 0x6666666600047882 */ /* 0x000fe20000000000 */
[----:B------:R-:W-:Y:S01]  /*11300*/  UMOV UR5, 0x3fd66666 ;  /* 0x3fd6666600057882 */ /* 0x000fe20000000000 */
[----:B------:R-:W-:Y:S01]  /*11310*/  IMAD.MOV.U32 R18, RZ, RZ, 0x1 ;  /* 0x00000001ff127424 */ /* 0x000fe200078e00ff */
[----:B------:R-:W-:Y:S01]  /*11320*/  BSSY.RECONVERGENT B1, `(.L_x_1474) ;  /* 0x000001f000017945 */ /* 0x000fe20003800200 */
[----:B------:R-:W-:-:S05]  /*11330*/  VIADD R7, R7, 0x1 ;  /* 0x0000000107077836 */ /* 0x000fca0000000000 */
[----:B------:R-:W-:Y:S01]  /*11340*/  ISETP.NE.AND P1, PT, R7, RZ, PT ;  /* 0x000000ff0700720c */ /* 0x000fe20003f25270 */
[C---:B--2---:R-:W-:Y:S02]  /*11350*/  DADD R12, -R2.reuse, UR4 ;  /* 0x00000004020c7e29 */ /* 0x044fe40008000100 */
        /* <DEDUP_REMOVED lines=27> */
.L_x_1475:
[----:B------:R-:W-:Y:S05]  /*11510*/  BSYNC.RECONVERGENT B1 ;  /* 0x0000000000017941 */ /* 0x000fea0003800200 */
.L_x_1474:
[----:B------:R0:W-:Y:S02]  /*11520*/  STL.64 [R6], R2 ;  /* 0x0000000206007387 */ /* 0x0001e40000100a00 */
[----:B0-----:R-:W-:Y:S01]  /*11530*/  IADD3 R6, PT, PT, R6, 0x8, RZ ;  /* 0x0000000806067810 */ /* 0x001fe20007ffe0ff */
[----:B------:R-:W-:Y:S06]  /*11540*/  @P1 BRA `(.L_x_1476) ;  /* 0xfffffffc00641947 */ /* 0x000fec000383ffff */
.L_x_1473:
[----:B------:R-:W-:Y:S01]  /*11550*/  ISETP.GE.U32.AND P0, PT, R11, 0x8, PT ;  /* 0x000000080b00780c */ /* 0x000fe20003f06070 */
[----:B------:R-:W-:-:S12]  /*11560*/  IMAD.MOV.U32 R6, RZ, RZ, 0x4 ;  /* 0x00000004ff067424 */ /* 0x000fd800078e00ff */
[----:B------:R-:W-:Y:S05]  /*11570*/  @!P0 BRA `(.L_x_1477) ;  /* 0x0000001000dc8947 */ /* 0x000fea0003800000 */
[----:B------:R-:W-:Y:S01]  /*11580*/  LOP3.LUT R20, R11, 0x7ffffffc, RZ, 0xc0, !PT ;  /* 0x7ffffffc0b147812 */ /* 0x000fe200078ec0ff */
[----:B------:R-:W-:Y:S02]  /*11590*/  VIADD R7, R1, 0x30 ;  /* 0x0000003001077836 */ /* 0x000fe40000000000 */
[----:B------:R-:W-:Y:S02]  /*115a0*/  IMAD.MOV.U32 R6, RZ, RZ, RZ ;  /* 0x000000ffff067224 */ /* 0x000fe400078e00ff */
[----:B------:R-:W-:-:S07]  /*115b0*/  IMAD.MOV R20, RZ, RZ, -R20 ;  /* 0x000000ffff147224 */ /* 0x000fce00078e0a14 */
.L_x_1494:
[----:B------:R-:W2:Y:S01]  /*115c0*/  LDL.128 R16, [R7+-0x10] ;  /* 0xfffff00007107983 */ /* 0x000ea20000100c00 */
[----:B------:R-:W0:Y:S01]  /*115d0*/  MUFU.RCP64H R3, 0.75 ;  /* 0x3fe8000000037908 */ /* 0x000e220000001800 */
[----:B------:R-:W-:Y:S01]  /*115e0*/  IMAD.MOV.U32 R12, RZ, RZ, 0x0 ;  /* 0x00000000ff0c7424 */ /* 0x000fe200078e00ff */
[----:B------:R-:W-:Y:S01]  /*115f0*/  MOV R13, 0x3fe80000 ;  /* 0x3fe80000000d7802 */ /* 0x000fe20000000f00 */
[----:B------:R-:W-:Y:S01]  /*11600*/  IMAD.MOV.U32 R2, RZ, RZ, 0x1 ;  /* 0x00000001ff027424 */ /* 0x000fe200078e00ff */
[----:B------:R-:W-:Y:S01]  /*11610*/  UMOV UR4, 0x9999999a ;  /* 0x9999999a00047882 */ /* 0x000fe20000000000 */
[----:B------:R-:W-:Y:S01]  /*11620*/  UMOV UR5, 0x3fe99999 ;  /* 0x3fe9999900057882 */ /* 0x000fe20000000000 */
[----:B------:R-:W-:Y:S03]  /*11630*/  BSSY.RECONVERGENT B1, `(.L_x_1478) ;  /* 0x0000016000017945 */ /* 0x000fe60003800200 */
        /* <DEDUP_REMOVED lines=18> */
[----:B------:R-:W-:Y:S05]  /*11760*/  CALL.REL.NOINC `($__internal_11_$__cuda_sm20_div_rn_f64_full) ;  /* 0x0000014400147944 */ /* 0x000fea0003c00000 */
[----:B------:R-:W-:Y:S01]  /*11770*/  IMAD.MOV.U32 R14, RZ, RZ, R2 ;  /* 0x000000ffff0e7224 */ /* 0x000fe200078e0002 */
[----:B------:R-:W-:-:S07]  /*11780*/  MOV R15, R3 ;  /* 0x00000003000f7202 */ /* 0x000fce0000000f00 */
.L_x_1479:
[----:B------:R-:W-:Y:S05]  /*11790*/  BSYNC.RECONVERGENT B1 ;  /* 0x0000000000017941 */ /* 0x000fea0003800200 */
.L_x_1478:
[----:B------:R-:W0:Y:S01]  /*117a0*/  MUFU.RCP64H R5, 0.14999997615814208984 ;  /* 0x3fc3333300057908 */ /* 0x000e220000001800 */
[----:B------:R-:W-:Y:S01]  /*117b0*/  IMAD.MOV.U32 R2, RZ, RZ, 0x33333334 ;  /* 0x33333334ff027424 */ /* 0x000fe200078e00ff */
[----:B------:R-:W-:Y:S01]  /*117c0*/  UMOV UR4, 0x33333333 ;  /* 0x3333333300047882 */ /* 0x000fe20000000000 */
[----:B------:R-:W-:Y:S01]  /*117d0*/  IMAD.MOV.U32 R3, RZ, RZ, 0x3fc33333 ;  /* 0x3fc33333ff037424 */ /* 0x000fe200078e00ff */
[----:B------:R-:W-:Y:S01]  /*117e0*/  UMOV UR5, 0x3feb3333 ;  /* 0x3feb333300057882 */ /* 0x000fe20000000000 */
[----:B------:R-:W-:Y:S01]  /*117f0*/  IMAD.MOV.U32 R4, RZ, RZ, 0x1 ;  /* 0x00000001ff047424 */ /* 0x000fe200078e00ff */
        /* <DEDUP_REMOVED lines=11> */
[----:B------:R-:W-:Y:S01]  /*118b0*/  DMUL R4, R4, UR4 ;  /* 0x0000000404047c28 */ /* 0x000fe20008000000 */
[----:B0-----:R-:W-:-:S05]  /*118c0*/  FMNMX R0, RZ, R0, PT ;  /* 0x00000000ff007209 */ /* 0x001fca0003800000 */
[----:B------:R-:W-:-:S04]  /*118d0*/  DFMA R12, R12, R24, R12 ;  /* 0x000000180c0c722b */ /* 0x000fc8000000000c */
[----:B------:R-:W-:-:S04]  /*118e0*/  FSETP.GEU.AND P1, PT, |R5|, 6.5827683646048100446e-37, PT ;  /* 0x036000000500780b */ /* 0x000fc80003f2e200 */
[----:B------:R-:W-:-:S08]  /*118f0*/  DMUL R24, R4, R12 ;  /* 0x0000000c04187228 */ /* 0x000fd00000000000 */
[----:B------:R-:W-:-:S08]  /*11900*/  DFMA R2, R24, -R2, R4 ;  /* 0x800000021802722b */ /* 0x000fd00000000004 */
[----:B------:R-:W-:Y:S01]  /*11910*/  DFMA R2, R12, R2, R24 ;  /* 0x000000020c02722b */ /* 0x000fe20000000018 */
[----:B------:R0:W1:Y:S09]  /*11920*/  F2F.F64.F32 R12, R0 ;  /* 0x00000000000c7310 */ /* 0x0000720000201800 */
[----:B------:R-:W-:-:S05]  /*11930*/  FFMA R21, RZ, 1.5249999761581420898, R3 ;  /* 0x3fc33333ff157823 */ /* 0x000fca0000000003 */
[----:B------:R-:W-:-:S13]  /*11940*/  FSETP.GT.AND P0, PT, |R21|, 1.469367938527859385e-39, PT ;  /* 0x001000001500780b */ /* 0x000fda0003f04200 */
[----:B01----:R-:W-:Y:S05]  /*11950*/  @P0 BRA P1, `(.L_x_1481) ;  /* 0x0000000000180947 */ /* 0x003fea0000800000 */
[----:B------:R-:W-:Y:S01]  /*11960*/  IMAD.MOV.U32 R0, RZ, RZ, R4 ;  /* 0x000000ffff007224 */ /* 0x000fe200078e0004 */
[----:B------:R-:W-:Y:S01]  /*11970*/  MOV R2, 0x33333334 ;  /* 0x3333333400027802 */ /* 0x000fe20000000f00 */
[----:B------:R-:W-:Y:S01]  /*11980*/  IMAD.MOV.U32 R3, RZ, RZ, R5 ;  /* 0x000000ffff037224 */ /* 0x000fe200078e0005 */
[----:B------:R-:W-:Y:S01]  /*11990*/  MOV R4, 0x119c0 ;  /* 0x000119c000047802 */ /* 0x000fe20000000f00 */
[----:B------:R-:W-:-:S07]  /*119a0*/  IMAD.MOV.U32 R5, RZ, RZ, 0x3fc33333 ;  /* 0x3fc33333ff057424 */ /* 0x000fce00078e00ff */
[----:B------:R-:W-:Y:S05]  /*119b0*/  CALL.REL.NOINC `($__internal_11_$__cuda_sm20_div_rn_f64_full) ;  /* 0x0000014000807944 */ /* 0x000fea0003c00000 */
.L_x_1481:
[----:B------:R-:W-:Y:S05]  /*119c0*/  BSYNC.RECONVERGENT B1 ;  /* 0x0000000000017941 */ /* 0x000fea0003800200 */
.L_x_1480:
[----:B------:R-:W0:Y:S01]  /*119d0*/  MUFU.RCP64H R23, 0.75 ;  /* 0x3fe8000000177908 */ /* 0x000e220000001800 */
        /* <DEDUP_REMOVED lines=9> */
[----:B------:R-:W-:Y:S01]  /*11a70*/  DADD R24, -R16, UR4 ;  /* 0x0000000410187e29 */ /* 0x000fe20008000100 */
[----:B------:R-:W-:Y:S01]  /*11a80*/  UMOV UR4, 0x9999999a ;  /* 0x9999999a00047882 */ /* 0x000fe20000000000 */
[----:B------:R-:W-:Y:S01]  /*11a90*/  DADD R16, -R18, 0.75 ;  /* 0x3fe8000012107429 */ /* 0x000fe20000000100 */
[----:B------:R-:W-:Y:S02]  /*11aa0*/  UMOV UR5, 0x3fe99999 ;  /* 0x3fe9999900057882 */ /* 0x000fe40000000000 */
[----:B------:R-:W-:Y:S02]  /*11ab0*/  DFMA R12, R12, R14, UR4 ;  /* 0x000000040c0c7e2b */ /* 0x000fe4000800000e */
[----:B------:R-:W-:-:S03]  /*11ac0*/  DFMA R26, R22, -R4, 1 ;  /* 0x3ff00000161a742b */ /* 0x000fc60000000804 */
[----:B------:R-:W-:Y:S01]  /*11ad0*/  DMUL R4, R16, UR4 ;  /* 0x0000000410047c28 */ /* 0x000fe20008000000 */
[----:B------:R-:W0:Y:S04]  /*11ae0*/  F2F.F32.F64 R24, R24 ;  /* 0x0000001800187310 */ /* 0x000e280000301000 */
[----:B------:R-:W-:-:S05]  /*11af0*/  DFMA R22, R22, R26, R22 ;  /* 0x0000001a1616722b */ /* 0x000fca0000000016 */
[----:B------:R-:W-:-:S03]  /*11b00*/  FSETP.GEU.AND P1, PT, |R5|, 6.5827683646048100446e-37, PT ;  /* 0x036000000500780b */ /* 0x000fc60003f2e200 */
[----:B------:R-:W-:Y:S01]  /*11b10*/  DMUL R16, R22, R4 ;  /* 0x0000000416107228 */ /* 0x000fe20000000000 */
[----:B0-----:R-:W0:Y:S07]  /*11b20*/  FRND.FLOOR R0, R24 ;  /* 0x0000001800007307 */ /* 0x001e2e0000205000 */
[----:B------:R-:W-:-:S08]  /*11b30*/  DFMA R32, R16, -0.75, R4 ;  /* 0xbfe800001020782b */ /* 0x000fd00000000004 */
[----:B------:R-:W-:Y:S01]  /*11b40*/  DFMA R32, R22, R32, R16 ;  /* 0x000000201620722b */ /* 0x000fe20000000010 */
[----:B0-----:R-:W-:-:S04]  /*11b50*/  FMNMX R0, RZ, R0, PT ;  /* 0x00000000ff007209 */ /* 0x001fc80003800000 */
[----:B------:R-:W0:Y:S05]  /*11b60*/  F2F.F64.F32 R16, R0 ;  /* 0x0000000000107310 */ /* 0x000e2a0000201800 */
[----:B------:R-:W-:-:S05]  /*11b70*/  FFMA R14, RZ, 1.8125, R33 ;  /* 0x3fe80000ff0e7823 */ /* 0x000fca0000000021 */
[----:B------:R-:W-:Y:S01]  /*11b80*/  FSETP.GT.AND P0, PT, |R14|, 1.469367938527859385e-39, PT ;  /* 0x001000000e00780b */ /* 0x000fe20003f04200 */
[----:B0-----:R-:W-:-:S12]  /*11b90*/  DFMA R16, R16, -R2, R12 ;  /* 0x800000021010722b */ /* 0x001fd8000000000c */
[----:B------:R-:W-:Y:S05]  /*11ba0*/  @P0 BRA P1, `(.L_x_1483) ;  /* 0x0000000000200947 */ /* 0x000fea0000800000 */
[----:B------:R-:W-:Y:S01]  /*11bb0*/  IMAD.MOV.U32 R0, RZ, RZ, R4 ;  /* 0x000000ffff007224 */ /* 0x000fe200078e0004 */
[----:B------:R-:W-:Y:S01]  /*11bc0*/  MOV R3, R5 ;  /* 0x0000000500037202 */ /* 0x000fe20000000f00 */
[----:B------:R-:W-:Y:S01]  /*11bd0*/  IMAD.MOV.U32 R2, RZ, RZ, RZ ;  /* 0x000000ffff027224 */ /* 0x000fe200078e00ff */
[----:B------:R-:W-:Y:S01]  /*11be0*/  MOV R4, 0x11c10 ;  /* 0x00011c1000047802 */ /* 0x000fe20000000f00 */
[----:B------:R-:W-:-:S07]  /*11bf0*/  IMAD.MOV.U32 R5, RZ, RZ, 0x3fe80000 ;  /* 0x3fe80000ff057424 */ /* 0x000fce00078e00ff */
[----:B------:R-:W-:Y:S05]  /*11c00*/  CALL.REL.NOINC `($__internal_11_$__cuda_sm20_div_rn_f64_full) ;  /* 0x0000013c00ec7944 */ /* 0x000fea0003c00000 */
[----:B------:R-:W-:Y:S02]  /*11c10*/  IMAD.MOV.U32 R32, RZ, RZ, R2 ;  /* 0x000000ffff207224 */ /* 0x000fe400078e0002 */
[----:B------:R-:W-:-:S07]  /*11c20*/  IMAD.MOV.U32 R33, RZ, RZ, R3 ;  /* 0x000000ffff217224 */ /* 0x000fce00078e0003 */
.L_x_1483:
[----:B------:R-:W-:Y:S05]  /*11c30*/  BSYNC.RECONVERGENT B1 ;  /* 0x0000000000017941 */ /* 0x000fea0003800200 */
.L_x_1482:
[----:B------:R-:W0:Y:S01]  /*11c40*/  MUFU.RCP64H R3, 0.14999997615814208984 ;  /* 0x3fc3333300037908 */ /* 0x000e220000001800 */
        /* <DEDUP_REMOVED lines=8> */
[----:B------:R-:W-:Y:S02]  /*11cd0*/  DFMA R26, R2, R12, R2 ;  /* 0x0000000c021a722b */ /* 0x000fe40000000002 */
[C---:B------:R-:W-:Y:S01]  /*11ce0*/  DADD R2, R18.reuse, -UR4 ;  /* 0x8000000412027e29 */ /* 0x040fe20008000000 */
[----:B------:R-:W-:Y:S01]  /*11cf0*/  UMOV UR4, 0x99999998 ;  /* 0x9999999800047882 */ /* 0x000fe20000000000 */
[----:B------:R-:W-:Y:S01]  /*11d00*/  UMOV UR5, 0x3fc99999 ;  /* 0x3fc9999900057882 */ /* 0x000fe20000000000 */
[----:B------:R-:W-:-:S03]  /*11d10*/  DADD R12, R18, -0.75 ;  /* 0xbfe80000120c7429 */ /* 0x000fc60000000000 */
[----:B------:R-:W-:Y:S02]  /*11d20*/  DFMA R14, R26, -R4, 1 ;  /* 0x3ff000001a0e742b */ /* 0x000fe40000000804 */
[----:B------:R-:W-:-:S05]  /*11d30*/  DMUL R2, R2, UR4 ;  /* 0x0000000402027c28 */ /* 0x000fca0008000000 */
[----:B------:R-:W0:Y:S01]  /*11d40*/  F2F.F32.F64 R12, R12 ;  /* 0x0000000c000c7310 */ /* 0x000e220000301000 */
[----:B------:R-:W-:-:S04]  /*11d50*/  DFMA R26, R26, R14, R26 ;  /* 0x0000000e1a1a722b */ /* 0x000fc8000000001a */
[----:B------:R-:W-:-:S04]  /*11d60*/  FSETP.GEU.AND P1, PT, |R3|, 6.5827683646048100446e-37, PT ;  /* 0x036000000300780b */ /* 0x000fc80003f2e200 */
[----:B------:R-:W-:Y:S01]  /*11d70*/  DMUL R14, R26, R2 ;  /* 0x000000021a0e7228 */ /* 0x000fe20000000000 */
[----:B0-----:R-:W0:Y:S07]  /*11d80*/  FRND.FLOOR R0, R12 ;  /* 0x0000000c00007307 */ /* 0x001e2e0000205000 */
[----:B------:R-:W-:-:S08]  /*11d90*/  DFMA R4, R14, -R4, R2 ;  /* 0x800000040e04722b */ /* 0x000fd00000000002 */
[----:B------:R-:W-:Y:S01]  /*11da0*/  DFMA R26, R26, R4, R14 ;  /* 0x000000041a1a722b */ /* 0x000fe2000000000e */
[----:B0-----:R-:W-:-:S04]  /*11db0*/  FMNMX R0, RZ, R0, PT ;  /* 0x00000000ff007209 */ /* 0x001fc80003800000 */
[----:B------:R0:W1:Y:S05]  /*11dc0*/  F2F.F64.F32 R22, R0 ;  /* 0x0000000000167310 */ /* 0x00006a0000201800 */
[----:B------:R-:W-:-:S05]  /*11dd0*/  FFMA R4, RZ, 1.5249999761581420898, R27 ;  /* 0x3fc33333ff047823 */ /* 0x000fca000000001b */
[----:B------:R-:W-:-:S13]  /*11de0*/  FSETP.GT.AND P0, PT, |R4|, 1.469367938527859385e-39, PT ;  /* 0x001000000400780b */ /* 0x000fda0003f04200 */
[----:B01----:R-:W-:Y:S05]  /*11df0*/  @P0 BRA P1, `(.L_x_1485) ;  /* 0x00000000001c0947 */ /* 0x003fea0000800000 */
[----:B------:R-:W-:Y:S01]  /*11e00*/  IMAD.MOV.U32 R0, RZ, RZ, R2 ;  /* 0x000000ffff007224 */ /* 0x000fe200078e0002 */
[----:B------:R-:W-:Y:S01]  /*11e10*/  MOV R4, 0x11e50 ;  /* 0x00011e5000047802 */ /* 0x000fe20000000f00 */
[----:B------:R-:W-:Y:S02]  /*11e20*/  IMAD.MOV.U32 R2, RZ, RZ, 0x33333334 ;  /* 0x33333334ff027424 */ /* 0x000fe400078e00ff */
[----:B------:R-:W-:-:S07]  /*11e30*/  IMAD.MOV.U32 R5, RZ, RZ, 0x3fc33333 ;  /* 0x3fc33333ff057424 */ /* 0x000fce00078e00ff */
[----:B------:R-:W-:Y:S05]  /*11e40*/  CALL.REL.NOINC `($__internal_11_$__cuda_sm20_div_rn_f64_full) ;  /* 0x0000013c005c7944 */ /* 0x000fea0003c00000 */
[----:B------:R-:W-:Y:S01]  /*11e50*/  IMAD.MOV.U32 R26, RZ, RZ, R2 ;  /* 0x000000ffff1a7224 */ /* 0x000fe200078e0002 */
[----:B------:R-:W-:-:S07]  /*11e60*/  MOV R27, R3 ;  /* 0x00000003001b7202 */ /* 0x000fce0000000f00 */
.L_x_1485:
[----:B------:R-:W-:Y:S05]  /*11e70*/  BSYNC.RECONVERGENT B1 ;  /* 0x0000000000017941 */ /* 0x000fea0003800200 */
.L_x_1484:
[----:B------:R-:W2:Y:S01]  /*11e80*/  LDL.128 R12, [R7] ;  /* 0x00000000070c7983 */ /* 0x000ea20000100c00 */
        /* <DEDUP_REMOVED lines=19> */
[----:B------:R-:W0:Y:S02]  /*11fc0*/  F2F.F64.F32 R18, R0 ;  /* 0x0000000000127310 */ /* 0x000e240000201800 */
[----:B0-----:R-:W-:-:S07]  /*11fd0*/  DFMA R18, R18, -R26, R32 ;  /* 0x8000001a1212722b */ /* 0x001fce0000000020 */
[----:B------:R0:W-:Y:S01]  /*11fe0*/  STL.128 [R7+-0x10], R16 ;  /* 0xfffff01007007387 */ /* 0x0001e20000100c00 */
        /* <DEDUP_REMOVED lines=8> */
[----:B0-----:R-:W-:Y:S05]  /*12070*/  @P0 BRA P1, `(.L_x_1487) ;  /* 0x00000000001c0947 */ /* 0x001fea0000800000 */
[----:B------:R-:W-:Y:S01]  /*12080*/  IMAD.MOV.U32 R0, RZ, RZ, R2 ;  /* 0x000000ffff007224 */ /* 0x000fe200078e0002 */
[----:B------:R-:W-:Y:S01]  /*12090*/  MOV R5, 0x3fe80000 ;  /* 0x3fe8000000057802 */ /* 0x000fe20000000f00 */
[----:B------:R-:W-:Y:S01]  /*120a0*/  IMAD.MOV.U32 R2, RZ, RZ, RZ ;  /* 0x000000ffff027224 */ /* 0x000fe200078e00ff */
[----:B------:R-:W-:-:S07]  /*120b0*/  MOV R4, 0x120d0 ;  /* 0x000120d000047802 */ /* 0x000fce0000000f00 */
[----:B------:R-:W-:Y:S05]  /*120c0*/  CALL.REL.NOINC `($__internal_11_$__cuda_sm20_div_rn_f64_full) ;  /* 0x0000013800bc7944 */ /* 0x000fea0003c00000 */
[----:B------:R-:W-:Y:S02]  /*120d0*/  IMAD.MOV.U32 R22, RZ, RZ, R2 ;  /* 0x000000ffff167224 */ /* 0x000fe400078e0002 */
[----:B------:R-:W-:-:S07]  /*120e0*/  IMAD.MOV.U32 R23, RZ, RZ, R3 ;  /* 0x000000ffff177224 */ /* 0x000fce00078e0003 */
.L_x_1487:
[----:B------:R-:W-:Y:S05]  /*120f0*/  BSYNC.RECONVERGENT B1 ;  /* 0x0000000000017941 */ /* 0x000fea0003800200 */
.L_x_1486:
        /* <DEDUP_REMOVED lines=28> */
[----:B------:R-:W-:Y:S01]  /*122c0*/  MOV R0, R4 ;  /* 0x0000000400007202 */ /* 0x000fe20000000f00 */
[----:B------:R-:W-:Y:S01]  /*122d0*/  IMAD.MOV.U32 R3, RZ, RZ, R5 ;  /* 0x000000ffff037224 */ /* 0x000fe200078e0005 */
[----:B------:R-:W-:Y:S01]  /*122e0*/  MOV R4, 0x12320 ;  /* 0x0001232000047802 */ /* 0x000fe20000000f00 */
[----:B------:R-:W-:Y:S02]  /*122f0*/  IMAD.MOV.U32 R2, RZ, RZ, 0x33333334 ;  /* 0x33333334ff027424 */ /* 0x000fe400078e00ff */
[----:B------:R-:W-:-:S07]  /*12300*/  IMAD.MOV.U32 R5, RZ, RZ, 0x3fc33333 ;  /* 0x3fc33333ff057424 */ /* 0x000fce00078e00ff */
[----:B------:R-:W-:Y:S05]  /*12310*/  CALL.REL.NOINC `($__internal_11_$__cuda_sm20_div_rn_f64_full) ;  /* 0x0000013800287944 */ /* 0x000fea0003c00000 */
.L_x_1489:
[----:B------:R-:W-:Y:S05]  /*12320*/  BSYNC.RECONVERGENT B1 ;  /* 0x0000000000017941 */ /* 0x000fea0003800200 */
.L_x_1488:
[----:B------:R-:W0:Y:S01]  /*12330*/  MUFU.RCP64H R19, 0.75 ;  /* 0x3fe8000000137908 */ /* 0x000e220000001800 */
[----:B------:R-:W-:Y:S01]  /*12340*/  IMAD.MOV.U32 R4, RZ, RZ, 0x0 ;  /* 0x00000000ff047424 */ /* 0x000fe200078e00ff */
[----:B------:R-:W-:Y:S01]  /*12350*/  MOV R18, 0x1 ;  /* 0x0000000100127802 */ /* 0x000fe20000000f00 */
[----:B------:R-:W-:Y:S01]  /*12360*/  IMAD.MOV.U32 R5, RZ, RZ, 0x3fe80000 ;  /* 0x3fe80000ff057424 */ /* 0x000fe200078e00ff */
[----:B------:R-:W-:Y:S01]  /*12370*/  UMOV UR4, 0x33333333 ;  /* 0x3333333300047882 */ /* 0x000fe20000000000 */
[----:B------:R-:W-:Y:S01]  /*12380*/  UMOV UR5, 0x3feb3333 ;  /* 0x3feb333300057882 */ /* 0x000fe20000000000 */
[----:B------:R-:W-:Y:S01]  /*12390*/  BSSY.RECONVERGENT B1, `(.L_x_1490) ;  /* 0x0000020000017945 */ /* 0x000fe20003800200 */
[----:B------:R-:W-:Y:S01]  /*123a0*/  DADD R26, -R12, UR4 ;  /* 0x000000040c1a7e29 */ /* 0x000fe20008000100 */
[----:B------:R-:W-:Y:S01]  /*123b0*/  UMOV UR4, 0x9999999a ;  /* 0x9999999a00047882 */ /* 0x000fe20000000000 */
[----:B------:R-:W-:Y:S01]  /*123c0*/  DADD R12, -R14, 0.75 ;  /* 0x3fe800000e0c7429 */ /* 0x000fe20000000100 */
[----:B------:R-:W-:-:S02]  /*123d0*/  UMOV UR5, 0x3fe99999 ;  /* 0x3fe9999900057882 */ /* 0x000fc40000000000 */
[----:B------:R-:W-:Y:S02]  /*123e0*/  DFMA R16, R16, R22, UR4 ;  /* 0x0000000410107e2b */ /* 0x000fe40008000016 */
[----:B0-----:R-:W-:-:S03]  /*123f0*/  DFMA R24, R18, -R4, 1 ;  /* 0x3ff000001218742b */ /* 0x001fc60000000804 */
[----:B------:R-:W0:Y:S05]  /*12400*/  F2F.F32.F64 R26, R26 ;  /* 0x0000001a001a7310 */ /* 0x000e2a0000301000 */
[----:B------:R-:W-:-:S08]  /*12410*/  DFMA R24, R24, R24, R24 ;  /* 0x000000181818722b */ /* 0x000fd00000000018 */
[----:B------:R-:W-:Y:S01]  /*12420*/  DFMA R18, R18, R24, R18 ;  /* 0x000000181212722b */ /* 0x000fe20000000012 */
[----:B0-----:R-:W0:Y:S07]  /*12430*/  FRND.FLOOR R0, R26 ;  /* 0x0000001a00007307 */ /* 0x001e2e0000205000 */
[----:B------:R-:W-:Y:S02]  /*12440*/  DFMA R24, R18, -R4, 1 ;  /* 0x3ff000001218742b */ /* 0x000fe40000000804 */
[----:B------:R-:W-:-:S06]  /*12450*/  DMUL R4, R12, UR4 ;  /* 0x000000040c047c28 */ /* 0x000fcc0008000000 */
[----:B------:R-:W-:Y:S01]  /*12460*/  DFMA R18, R18, R24, R18 ;  /* 0x000000181212722b */ /* 0x000fe20000000012 */
[----:B0-----:R-:W-:-:S03]  /*12470*/  FMNMX R0, RZ, R0, PT ;  /* 0x00000000ff007209 */ /* 0x001fc60003800000 */
        /* <DEDUP_REMOVED lines=11> */
[----:B------:R-:W-:Y:S02]  /*12530*/  IMAD.MOV.U32 R3, RZ, RZ, R5 ;  /* 0x000000ffff037224 */ /* 0x000fe400078e0005 */
[----:B------:R-:W-:Y:S02]  /*12540*/  IMAD.MOV.U32 R2, RZ, RZ, RZ ;  /* 0x000000ffff027224 */ /* 0x000fe400078e00ff */
[----:B------:R-:W-:-:S07]  /*12550*/  IMAD.MOV.U32 R5, RZ, RZ, 0x3fe80000 ;  /* 0x3fe80000ff057424 */ /* 0x000fce00078e00ff */
[----:B------:R-:W-:Y:S05]  /*12560*/  CALL.REL.NOINC `($__internal_11_$__cuda_sm20_div_rn_f64_full) ;  /* 0x0000013400947944 */ /* 0x000fea0003c00000 */
[----:B------:R-:W-:Y:S01]  /*12570*/  IMAD.MOV.U32 R18, RZ, RZ, R2 ;  /* 0x000000ffff127224 */ /* 0x000fe200078e0002 */
[----:B------:R-:W-:-:S07]  /*12580*/  MOV R19, R3 ;  /* 0x0000000300137202 */ /* 0x000fce0000000f00 */
.L_x_1491:
[----:B------:R-:W-:Y:S05]  /*12590*/  BSYNC.RECONVERGENT B1 ;  /* 0x0000000000017941 */ /* 0x000fea0003800200 */
.L_x_1490:
        /* <DEDUP_REMOVED lines=34> */
.L_x_1493:
[----:B------:R-:W-:Y:S05]  /*127c0*/  BSYNC.RECONVERGENT B1 ;  /* 0x0000000000017941 */ /* 0x000fea0003800200 */
.L_x_1492:
[----:B------:R-:W-:Y:S01]  /*127d0*/  UMOV UR4, 0x33333333 ;  /* 0x3333333300047882 */ /* 0x000fe20000000000 */
[----:B------:R-:W-:Y:S01]  /*127e0*/  UMOV UR5, 0x3feb3333 ;  /* 0x3feb333300057882 */ /* 0x000fe20000000000 */
[----:B------:R-:W-:Y:S01]  /*127f0*/  VIADD R20, R20, 0x4 ;  /* 0x0000000414147836 */ /* 0x000fe20000000000 */
[----:B------:R-:W-:Y:S01]  /*12800*/  DADD R4, -R14, UR4 ;  /* 0x000000040e047e29 */ /* 0x000fe20008000100 */
[----:B------:R-:W-:Y:S01]  /*12810*/  UMOV UR4, 0x9999999a ;  /* 0x9999999a00047882 */ /* 0x000fe20000000000 */
[----:B------:R-:W-:Y:S01]  /*12820*/  UMOV UR5, 0x3fe99999 ;  /* 0x3fe9999900057882 */ /* 0x000fe20000000000 */
[----:B------:R-:W-:Y:S01]  /*12830*/  VIADD R6, R6, 0x4 ;  /* 0x0000000406067836 */ /* 0x000fe20000000000 */
[----:B------:R-:W-:Y:S01]  /*12840*/  DFMA R16, R16, R18, UR4 ;  /* 0x0000000410107e2b */ /* 0x000fe20008000012 */
[----:B------:R-:W-:-:S05]  /*12850*/  ISETP.NE.AND P0, PT, R20, -0x4, PT ;  /* 0xfffffffc1400780c */ /* 0x000fca0003f05270 */
[----:B------:R-:W0:Y:S08]  /*12860*/  F2F.F32.F64 R4, R4 ;  /* 0x0000000400047310 */ /* 0x000e300000301000 */
[----:B0-----:R-:W0:Y:S02]  /*12870*/  FRND.FLOOR R0, R4 ;  /* 0x0000000400007307 */ /* 0x001e240000205000 */
[----:B0-----:R-:W-:-:S06]  /*12880*/  FMNMX R0, RZ, R0, PT ;  /* 0x00000000ff007209 */ /* 0x001fcc0003800000 */
[----:B------:R-:W0:Y:S02]  /*12890*/  F2F.F64.F32 R14, R0 ;  /* 0x00000000000e7310 */ /* 0x000e240000201800 */
[----:B0-----:R-:W-:-:S07]  /*128a0*/  DFMA R14, R14, -R2, R16 ;  /* 0x800000020e0e722b */ /* 0x001fce0000000010 */
[----:B------:R0:W-:Y:S02]  /*128b0*/  STL.128 [R7], R12 ;  /* 0x0000000c07007387 */ /* 0x0001e40000100c00 */
[----:B0-----:R-:W-:Y:S01]  /*128c0*/  VIADD R7, R7, 0x20 ;  /* 0x0000002007077836 */ /* 0x001fe20000000000 */
[----:B------:R-:W-:Y:S06]  /*128d0*/  @P0 BRA `(.L_x_1494) ;  /* 0xffffffec00380947 */ /* 0x000fec000383ffff */
[----:B------:R-:W-:-:S07]  /*128e0*/  VIADD R6, R6, 0x4 ;  /* 0x0000000406067836 */ /* 0x000fce0000000000 */
.L_x_1477:
[----:B------:R-:W-:-:S13]  /*128f0*/  ISETP.NE.AND P0, PT, R10, RZ, PT ;  /* 0x000000ff0a00720c */ /* 0x000fda0003f05270 */
[----:B------:R-:W-:Y:S05]  /*12900*/  @!P0 BRA `(.L_x_1462) ;  /* 0x0000000400508947 */ /* 0x000fea0003800000 */
[----:B------:R-:W-:Y:S01]  /*12910*/  IMAD R6, R6, 0x8, R1 ;  /* 0x0000000806067824 */ /* 0x000fe200078e0201 */
[----:B------:R-:W-:-:S07]  /*12920*/  IADD3 R10, PT, PT, -R10, RZ, RZ ;  /* 0x000000ff0a0a7210 */ /* 0x000fce0007ffe1ff */
.L_x_1499:
[----:B------:R-:W2:Y:S01]  /*12930*/  LDL.64 R14, [R6] ;  /* 0x00000000060e7983 */ /* 0x000ea20000100a00 */
        /* <DEDUP_REMOVED lines=26> */
[----:B------:R-:W-:Y:S05]  /*12ae0*/  CALL.REL.NOINC `($__internal_11_$__cuda_sm20_div_rn_f64_full) ;  /* 0x0000013000347944 */ /* 0x000fea0003c00000 */
[----:B------:R-:W-:Y:S02]  /*12af0*/  IMAD.MOV.U32 R16, RZ, RZ, R2 ;  /* 0x000000ffff107224 */ /* 0x000fe400078e0002 */
[----:B------:R-:W-:-:S07]  /*12b00*/  IMAD.MOV.U32 R17, RZ, RZ, R3 ;  /* 0x000000ffff117224 */ /* 0x000fce00078e0003 */
.L_x_1496:
[----:B------:R-:W-:Y:S05]  /*12b10*/  BSYNC.RECONVERGENT B1 ;  /* 0x0000000000017941 */ /* 0x000fea0003800200 */
.L_x_1495:
[----:B------:R-:W0:Y:S01]  /*12b20*/  MUFU.RCP64H R5, 0.14999997615814208984 ;  /* 0x3fc3333300057908 */ /* 0x000e220000001800 */
[----:B------:R-:W-:Y:S01]  /*12b30*/  IMAD.MOV.U32 R2, RZ, RZ, 0x33333334 ;  /* 0x33333334ff027424 */ /* 0x000fe200078e00ff */
[----:B------:R-:W-:Y:S01]  /*12b40*/  MOV R4, 0x1 ;  /* 0x0000000100047802 */ /* 0x000fe20000000f00 */
[----:B------:R-:W-:Y:S01]  /*12b50*/  IMAD.MOV.U32 R3, RZ, RZ, 0x3fc33333 ;  /* 0x3fc33333ff037424 */ /* 0x000fe200078e00ff */
[----:B------:R-:W-:Y:S01]  /*12b60*/  UMOV UR4, 0x33333333 ;  /* 0x3333333300047882 */ /* 0x000fe20000000000 */
        /* <DEDUP_REMOVED lines=25> */
[----:B------:R-:W-:Y:S02]  /*12d00*/  IMAD.MOV.U32 R3, RZ, RZ, R5 ;  /* 0x000000ffff037224 */ /* 0x000fe400078e0005 */
[----:B------:R-:W-:Y:S02]  /*12d10*/  IMAD.MOV.U32 R2, RZ, RZ, 0x33333334 ;  /* 0x33333334ff027424 */ /* 0x000fe400078e00ff */
[----:B------:R-:W-:-:S07]  /*12d20*/  IMAD.MOV.U32 R5, RZ, RZ, 0x3fc33333 ;  /* 0x3fc33333ff057424 */ /* 0x000fce00078e00ff */
[----:B------:R-:W-:Y:S05]  /*12d30*/  CALL.REL.NOINC `($__internal_11_$__cuda_sm20_div_rn_f64_full) ;  /* 0x0000012c00a07944 */ /* 0x000fea0003c00000 */
.L_x_1498:
[----:B------:R-:W-:Y:S05]  /*12d40*/  BSYNC.RECONVERGENT B1 ;  /* 0x0000000000017941 */ /* 0x000fea0003800200 */
.L_x_1497:
[----:B------:R-:W-:Y:S01]  /*12d50*/  UMOV UR4, 0x33333333 ;  /* 0x3333333300047882 */ /* 0x000fe20000000000 */
[----:B------:R-:W-:Y:S01]  /*12d60*/  UMOV UR5, 0x3feb3333 ;  /* 0x3feb333300057882 */ /* 0x000fe20000000000 */
[----:B------:R-:W-:Y:S01]  /*12d70*/  VIADD R10, R10, 0x1 ;  /* 0x000000010a0a7836 */ /* 0x000fe20000000000 */
[----:B------:R-:W-:Y:S01]  /*12d80*/  DADD R14, -R14, UR4 ;  /* 0x000000040e0e7e29 */ /* 0x000fe20008000100 */
[----:B------:R-:W-:Y:S01]  /*12d90*/  UMOV UR4, 0x9999999a ;  /* 0x9999999a00047882 */ /* 0x000fe20000000000 */
[----:B------:R-:W-:Y:S02]  /*12da0*/  UMOV UR5, 0x3fe99999 ;  /* 0x3fe9999900057882 */ /* 0x000fe40000000000 */
[----:B------:R-:W-:Y:S01]  /*12db0*/  DFMA R12, R12, R16, UR4 ;  /* 0x000000040c0c7e2b */ /* 0x000fe20008000010 */
[----:B------:R-:W-:-:S05]  /*12dc0*/  ISETP.NE.AND P0, PT, R10, RZ, PT ;  /* 0x000000ff0a00720c */ /* 0x000fca0003f05270 */
[----:B------:R-:W0:Y:S08]  /*12dd0*/  F2F.F32.F64 R14, R14 ;  /* 0x0000000e000e7310 */ /* 0x000e300000301000 */
[----:B0-----:R-:W0:Y:S02]  /*12de0*/  FRND.FLOOR R0, R14 ;  /* 0x0000000e00007307 */ /* 0x001e240000205000 */
[----:B0-----:R-:W-:-:S06]  /*12df0*/  FMNMX R0, RZ, R0, PT ;  /* 0x00000000ff007209 */ /* 0x001fcc0003800000 */
[----:B------:R-:W0:Y:S02]  /*12e00*/  F2F.F64.F32 R4, R0 ;  /* 0x0000000000047310 */ /* 0x000e240000201800 */
[----:B0-----:R-:W-:-:S07]  /*12e10*/  DFMA R4, R4, R2, R12 ;  /* 0x000000020404722b */ /* 0x001fce000000000c */
[----:B------:R0:W-:Y:S02]  /*12e20*/  STL.64 [R6], R4 ;  /* 0x0000000406007387 */ /* 0x0001e40000100a00 */
[----:B0-----:R-:W-:Y:S01]  /*12e30*/  IADD3 R6, PT, PT, R6, 0x8, RZ ;  /* 0x0000000806067810 */ /* 0x001fe20007ffe0ff */
[----:B------:R-:W-:Y:S06]  /*12e40*/  @P0 BRA `(.L_x_1499) ;  /* 0xfffffff800b80947 */ /* 0x000fec000383ffff */
.L_x_1462:
[----:B------:R-:W-:-:S13]  /*12e50*/  ISETP.GE.AND P0, PT, R11, 0x1, PT ;  /* 0x000000010b00780c */ /* 0x000fda0003f06270 */
[----:B------:R-:W-:Y:S05]  /*12e60*/  @!P0 BRA `(.L_x_1500) ;  /* 0x0000000c00ec8947 */ /* 0x000fea0003800000 */
[----:B------:R-:W-:Y:S01]  /*12e70*/  ISETP.NE.AND P0, PT, R11, 0x1, PT ;  /* 0x000000010b00780c */ /* 0x000fe20003f05270 */
[----:B------:R-:W-:-:S12]  /*12e80*/  IMAD.MOV.U32 R0, RZ, RZ, RZ ;  /* 0x000000ffff007224 */ /* 0x000fd800078e00ff */
[----:B------:R-:W-:Y:S05]  /*12e90*/  @!P0 BRA `(.L_x_1501) ;  /* 0x0000000800908947 */ /* 0x000fea0003800000 */
[----:B------:R-:W-:Y:S01]  /*12ea0*/  LOP3.LUT R0, R11, 0x7ffffffe, RZ, 0xc0, !PT ;  /* 0x7ffffffe0b007812 */ /* 0x000fe200078ec0ff */
[----:B------:R-:W-:-:S04]  /*12eb0*/  VIADD R2, R1, 0x8 ;  /* 0x0000000801027836 */ /* 0x000fc80000000000 */
[----:B------:R-:W-:-:S07]  /*12ec0*/  IMAD.MOV R3, RZ, RZ, -R0 ;  /* 0x000000ffff037224 */ /* 0x000fce00078e0a00 */
.L_x_1508:
[----:B------:R-:W2:Y:S01]  /*12ed0*/  LDL.64 R4, [R2+-0x8] ;  /* 0xfffff80002047983 */ /* 0x000ea20000100a00 */
[----:B------:R-:W-:Y:S01]  /*12ee0*/  VIADD R3, R3, 0x2 ;  /* 0x0000000203037836 */ /* 0x000fe20000000000 */
[----:B------:R-:W-:Y:S01]  /*12ef0*/  BSSY.RECONVERGENT B0, `(.L_x_1502) ;  /* 0x000004a000007945 */ /* 0x000fe20003800200 */
[----:B------:R-:W-:-:S03]  /*12f00*/  IMAD.MOV.U32 R6, RZ, RZ, 0x3f800000 ;  /* 0x3f800000ff067424 */ /* 0x000fc600078e00ff */
[----:B------:R-:W-:Y:S01]  /*12f10*/  ISETP.NE.AND P1, PT, R3, RZ, PT ;  /* 0x000000ff0300720c */ /* 0x000fe20003f25270 */
[----:B--2---:R-:W0:Y:S02]  /*12f20*/  F2F.F32.F64 R4, R4 ;  /* 0x0000000400047310 */ /* 0x004e240000301000 */
        /* <DEDUP_REMOVED lines=14> */
[----:B------:R-:W-:-:S04]  /*13010*/  FSEL R5, R5, |R4|, !P0 ;  /* 0x4000000405057208 */ /* 0x000fc80004000000 */
[----:B------:R-:W-:-:S04]  /*13020*/  IADD3 R6, PT, PT, R5, -0x3f3504f3, RZ ;  /* 0xc0cafb0d05067810 */ /* 0x000fc80007ffe0ff */
        /* <DEDUP_REMOVED lines=44> */
[----:B------:R0:W1:Y:S02]  /*132f0*/  F2I.NTZ R10, R6 ;  /* 0x00000006000a7305 */ /* 0x0000640000203100 */
[----:B------:R-:W-:-:S04]  /*13300*/  FFMA R12, R5, R12, 0.055503588169813156128 ;  /* 0x3d6357bb050c7423 */ /* 0x000fc8000000000c */
[----:B------:R-:W-:Y:S01]  /*13310*/  FFMA R12, R5, R12, 0.24022644758224487305 ;  /* 0x3e75fdec050c7423 */ /* 0x000fe2000000000c */
[----:B0-----:R-:W-:-:S03]  /*13320*/  FSEL R6, RZ, +INF , !P0 ;  /* 0x7f800000ff067808 */ /* 0x001fc60004000000 */
[----:B------:R-:W-:-:S04]  /*13330*/  FFMA R12, R5, R12, 0.69314718246459960938 ;  /* 0x3f317218050c7423 */ /* 0x000fc8000000000c */
[----:B------:R-:W-:Y:S01]  /*13340*/  FFMA R5, R5, R12, 1 ;  /* 0x3f80000005057423 */ /* 0x000fe2000000000c */
[----:B-1----:R-:W-:-:S03]  /*13350*/  IMAD R10, R10, 0x800000, -R7 ;  /* 0x008000000a0a7824 */ /* 0x002fc600078e0a07 */
[----:B------:R-:W-:-:S04]  /*13360*/  FMUL R5, R4, R5 ;  /* 0x0000000504057220 */ /* 0x000fc80000400000 */
[----:B------:R-:W-:Y:S01]  /*13370*/  @!P2 FMUL R6, R10, R5 ;  /* 0x000000050a06a220 */ /* 0x000fe20000400000 */
[----:B------:R-:W-:-:S07]  /*13380*/  @!P3 MOV R6, 0x7fffffff ;  /* 0x7fffffff0006b802 */ /* 0x000fce0000000f00 */
.L_x_1503:
[----:B------:R-:W-:Y:S05]  /*13390*/  BSYNC.RECONVERGENT B0 ;  /* 0x0000000000007941 */ /* 0x000fea0003800200 */
.L_x_1502:
[----:B------:R-:W2:Y:S01]  /*133a0*/  LDL.64 R4, [R2] ;  /* 0x0000000002047983 */ /* 0x000ea20000100a00 */
[----:B------:R-:W0:Y:S01]  /*133b0*/  F2F.F64.F32 R6, R6 ;  /* 0x0000000600067310 */ /* 0x000e220000201800 */
[----:B------:R-:W-:Y:S01]  /*133c0*/  BSSY.RECONVERGENT B0, `(.L_x_1504) ;  /* 0x000004d000007945 */ /* 0x000fe20003800200 */
[----:B------:R-:W-:Y:S01]  /*133d0*/  IMAD.MOV.U32 R10, RZ, RZ, 0x3f800000 ;  /* 0x3f800000ff0a7424 */ /* 0x000fe200078e00ff */
[----:B0-----:R0:W-:Y:S05]  /*133e0*/  STL.64 [R2+-0x8], R6 ;  /* 0xfffff80602007387 */ /* 0x0011ea0000100a00 */
        /* <DEDUP_REMOVED lines=55> */
[----:B------:R-:W-:-:S04]  /*13760*/  FFMA R10, R5, R10, 0.0013391353422775864601 ;  /* 0x3aaf85ed050a7423 */ /* 0x000fc8000000000a */
[C---:B------:R-:W-:Y:S02]  /*13770*/  FFMA R12, R5.reuse, R10, 0.0096188392490148544312 ;  /* 0x3c1d9856050c7423 */ /* 0x040fe4000000000a */
[----:B------:R-:W0:Y:S02]  /*13780*/  F2I.NTZ R10, R6 ;  /* 0x00000006000a7305 */ /* 0x000e240000203100 */
[----:B------:R-:W-:-:S04]  /*13790*/  FFMA R12, R5, R12, 0.055503588169813156128 ;  /* 0x3d6357bb050c7423 */ /* 0x000fc8000000000c */
[----:B------:R-:W-:-:S04]  /*137a0*/  FFMA R12, R5, R12, 0.24022644758224487305 ;  /* 0x3e75fdec050c7423 */ /* 0x000fc8000000000c */
[----:B------:R-:W-:Y:S01]  /*137b0*/  FFMA R14, R5, R12, 0.69314718246459960938 ;  /* 0x3f317218050e7423 */ /* 0x000fe2000000000c */
[----:B------:R-:W-:-:S03]  /*137c0*/  IADD3 R12, PT, PT, R7, 0x7f000000, RZ ;  /* 0x7f000000070c7810 */ /* 0x000fc60007ffe0ff */
        /* <DEDUP_REMOVED lines=8> */
.L_x_1507:
[----:B------:R-:W-:-:S05]  /*13850*/  FADD R4, R4, R4 ;  /* 0x0000000404047221 */ /* 0x000fca0000000000 */
[----:B------:R-:W-:Y:S01]  /*13860*/  LOP3.LUT R10, R4, 0x7fffffff, RZ, 0xc0, !PT ;  /* 0x7fffffff040a7812 */ /* 0x000fe200078ec0ff */
[----:B------:R-:W-:Y:S06]  /*13870*/  BRA `(.L_x_1505) ;  /* 0x0000000000047947 */ /* 0x000fec0003800000 */
.L_x_1506:
[----:B------:R-:W-:-:S07]  /*13880*/  FADD R10, R4, 0.019999999552965164185 ;  /* 0x3ca3d70a040a7421 */ /* 0x000fce0000000000 */
.L_x_1505:
[----:B------:R-:W-:Y:S05]  /*13890*/  BSYNC.RECONVERGENT B0 ;  /* 0x0000000000007941 */ /* 0x000fea0003800200 */
.L_x_1504:
[----:B------:R-:W0:Y:S02]  /*138a0*/  F2F.F64.F32 R4, R10 ;  /* 0x0000000a00047310 */ /* 0x000e240000201800 */
[----:B0-----:R0:W-:Y:S02]  /*138b0*/  STL.64 [R2], R4 ;  /* 0x0000000402007387 */ /* 0x0011e40000100a00 */
[----:B0-----:R-:W-:Y:S01]  /*138c0*/  VIADD R2, R2, 0x10 ;  /* 0x0000001002027836 */ /* 0x001fe20000000000 */
[----:B------:R-:W-:Y:S06]  /*138d0*/  @P1 BRA `(.L_x_1508) ;  /* 0xfffffff4007c1947 */ /* 0x000fec000383ffff */
.L_x_1501:
[----:B------:R-:W-:-:S04]  /*138e0*/  LOP3.LUT R2, R11, 0x1, RZ, 0xc0, !PT ;  /* 0x000000010b027812 */ /* 0x000fc800078ec0ff */
[----:B------:R-:W-:-:S13]  /*138f0*/  ISETP.NE.U32.AND P0, PT, R2, 0x1, PT ;  /* 0x000000010200780c */ /* 0x000fda0003f05070 */
[----:B------:R-:W-:Y:S05]  /*13900*/  @P0 BRA `(.L_x_1500) ;  /* 0x0000000400440947 */ /* 0x000fea0003800000 */
[----:B------:R-:W-:-:S05]  /*13910*/  IMAD.U32 R0, R0, 0x8, R1 ;  /* 0x0000000800007824 */ /* 0x000fca00078e0001 */
[----:B------:R-:W2:Y:S01]  /*13920*/  LDL.64 R2, [R0] ;  /* 0x0000000000027983 */ /* 0x000ea20000100a00 */
[----:B------:R-:W-:Y:S01]  /*13930*/  BSSY.RECONVERGENT B0, `(.L_x_1509) ;  /* 0x000004c000007945 */ /* 0x000fe20003800200 */
[----:B------:R-:W-:Y:S01]  /*13940*/  IMAD.MOV.U32 R4, RZ, RZ, 0x3f800000 ;  /* 0x3f800000ff047424 */ /* 0x000fe200078e00ff */
[----:B--2---:R-:W0:Y:S02]  /*13950*/  F2F.F32.F64 R2, R2 ;  /* 0x0000000200027310 */ /* 0x004e240000301000 */
        /* <DEDUP_REMOVED lines=66> */
[----:B------:R-:W-:Y:S06]  /*13d80*/  @P2 BRA `(.L_x_1510) ;  /* 0x0000000000182947 */ /* 0x000fec0003800000 */
[----:B------:R-:W-:Y:S01]  /*13d90*/  MOV R4, 0x7fffffff ;  /* 0x7fffffff00047802 */ /* 0x000fe20000000f00 */
[----:B------:R-:W-:Y:S06]  /*13da0*/  BRA `(.L_x_1510) ;  /* 0x0000000000107947 */ /* 0x000fec0003800000 */
.L_x_1512:
[----:B------:R-:W-:-:S05]  /*13db0*/  FADD R2, R2, R2 ;  /* 0x0000000202027221 */ /* 0x000fca0000000000 */
[----:B------:R-:W-:Y:S01]  /*13dc0*/  LOP3.LUT R4, R2, 0x7fffffff, RZ, 0xc0, !PT ;  /* 0x7fffffff02047812 */ /* 0x000fe200078ec0ff */
[----:B------:R-:W-:Y:S06]  /*13dd0*/  BRA `(.L_x_1510) ;  /* 0x0000000000047947 */ /* 0x000fec0003800000 */
.L_x_1511:
[----:B------:R-:W-:-:S07]  /*13de0*/  FADD R4, R2, 0.019999999552965164185 ;  /* 0x3ca3d70a02047421 */ /* 0x000fce0000000000 */
.L_x_1510:
[----:B------:R-:W-:Y:S05]  /*13df0*/  BSYNC.RECONVERGENT B0 ;  /* 0x0000000000007941 */ /* 0x000fea0003800200 */
.L_x_1509:
[----:B------:R-:W0:Y:S02]  /*13e00*/  F2F.F64.F32 R2, R4 ;  /* 0x0000000400027310 */ /* 0x000e240000201800 */
[----:B0-----:R0:W-:Y:S02]  /*13e10*/  STL.64 [R0], R2 ;  /* 0x0000000200007387 */ /* 0x0011e40000100a00 */
.L_x_1500:
[----:B------:R-:W2:Y:S04]  /*13e20*/  LDL.128 R12, [R1] ;  /* 0x00000000010c7983 */ /* 0x000ea80000100c00 */
[----:B------:R-:W3:Y:S01]  /*13e30*/  LDL.128 R4, [R1+0x10] ;  /* 0x0000100001047983 */ /* 0x000ee20000100c00 */
[----:B------:R-:W1:Y:S01]  /*13e40*/  MUFU.RCP64H R17, 20 ;  /* 0x4034000000117908 */ /* 0x000e620000001800 */
[----:B0-----:R-:W-:Y:S01]  /*13e50*/  IMAD.MOV.U32 R2, RZ, RZ, 0x0 ;  /* 0x00000000ff027424 */ /* 0x001fe200078e00ff */
[----:B------:R-:W-:Y:S01]  /*13e60*/  BSSY.RECONVERGENT B1, `(.L_x_1513) ;  /* 0x000001e000017945 */ /* 0x000fe20003800200 */
[----:B------:R-:W-:Y:S01]  /*13e70*/  IMAD.MOV.U32 R3, RZ, RZ, 0x40340000 ;  /* 0x40340000ff037424 */ /* 0x000fe200078e00ff */
[----:B------:R-:W-:Y:S01]  /*13e80*/  ISETP.GE.AND P1, PT, R11, 0x5, PT ;  /* 0x000000050b00780c */ /* 0x000fe20003f26270 */
[----:B------:R-:W-:-:S06]  /*13e90*/  IMAD.MOV.U32 R16, RZ, RZ, 0x1 ;  /* 0x00000001ff107424 */ /* 0x000fcc00078e00ff */
[----:B-1----:R-:W-:-:S08]  /*13ea0*/  DFMA R18, R16, -R2, 1 ;  /* 0x3ff000001012742b */ /* 0x002fd00000000802 */
[----:B------:R-:W-:-:S08]  /*13eb0*/  DFMA R18, R18, R18, R18 ;  /* 0x000000121212722b */ /* 0x000fd00000000012 */
[----:B------:R-:W-:Y:S02]  /*13ec0*/  DFMA R18, R16, R18, R16 ;  /* 0x000000121012722b */ /* 0x000fe40000000010 */
[----:B--2---:R-:W-:Y:S02]  /*13ed0*/  DFMA R12, R12, 2, RZ ;  /* 0x400000000c0c782b */ /* 0x004fe400000000ff */
[----:B------:R-:W-:Y:S02]  /*13ee0*/  DADD R14, R14, R14 ;  /* 0x000000000e0e7229 */ /* 0x000fe4000000000e */
[----:B---3--:R-:W-:Y:S02]  /*13ef0*/  DMUL R4, R4, 3 ;  /* 0x4008000004047828 */ /* 0x008fe40000000000 */
[----:B------:R-:W-:-:S04]  /*13f00*/  DMUL R6, R6, 4 ;  /* 0x4010000006067828 */ /* 0x000fc80000000000 */
[----:B------:R-:W-:-:S08]  /*13f10*/  DFMA R12, R14, 2, R12 ;  /* 0x400000000e0c782b */ /* 0x000fd0000000000c */
[----:B------:R-:W-:Y:S02]  /*13f20*/  DFMA R4, R4, 2, R12 ;  /* 0x400000000404782b */ /* 0x000fe4000000000c */
[----:B------:R-:W-:-:S06]  /*13f30*/  DFMA R12, R18, -R2, 1 ;  /* 0x3ff00000120c742b */ /* 0x000fcc0000000802 */
[----:B------:R-:W-:Y:S02]  /*13f40*/  DFMA R2, R6, 2, R4 ;  /* 0x400000000602782b */ /* 0x000fe40000000004 */
[----:B------:R-:W-:-:S08]  /*13f50*/  DFMA R12, R18, R12, R18 ;  /* 0x0000000c120c722b */ /* 0x000fd00000000012 */
[----:B------:R-:W-:Y:S01]  /*13f60*/  DMUL R32, R2, R12 ;  /* 0x0000000c02207228 */ /* 0x000fe20000000000 */
[----:B------:R-:W-:-:S07]  /*13f70*/  FSETP.GEU.AND P2, PT, |R3|, 6.5827683646048100446e-37, PT ;  /* 0x036000000300780b */ /* 0x000fce0003f4e200 */
[----:B------:R-:W-:-:S08]  /*13f80*/  DFMA R4, R32, -20, R2 ;  /* 0xc03400002004782b */ /* 0x000fd00000000002 */
[----:B------:R-:W-:-:S10]  /*13f90*/  DFMA R32, R12, R4, R32 ;  /* 0x000000040c20722b */ /* 0x000fd40000000020 */
[----:B------:R-:W-:-:S05]  /*13fa0*/  FFMA R0, RZ, 2.8125, R33 ;  /* 0x40340000ff007823 */ /* 0x000fca0000000021 */
        /* <DEDUP_REMOVED lines=9> */
.L_x_1514:
[----:B------:R-:W-:Y:S05]  /*14040*/  BSYNC.RECONVERGENT B1 ;  /* 0x0000000000017941 */ /* 0x000fea0003800200 */
.L_x_1513:
[----:B------:R0:W-:Y:S01]  /*14050*/  STL.64 [R1], R32 ;  /* 0x0000002001007387 */ /* 0x0001e20000100a00 */
[----:B------:R-:W-:Y:S02]  /*14060*/  IMAD.MOV.U32 R18, RZ, RZ, 0x0 ;  /* 0x00000000ff127424 */ /* 0x000fe400078e00ff */
[----:B------:R-:W-:Y:S01]  /*14070*/  IMAD.MOV.U32 R19, RZ, RZ, 0x7ff80000 ;  /* 0x7ff80000ff137424 */ /* 0x000fe200078e00ff */
[----:B------:R-:W-:Y:S06]  /*14080*/  @!P1 BRA `(.L_x_1515) ;  /* 0x0000001000689947 */ /* 0x000fec0003800000 */
[C---:B------:R-:W-:Y:S01]  /*14090*/  ISETP.GE.U32.AND P0, PT, R11.reuse, 0x14, PT ;  /* 0x000000140b00780c */ /* 0x040fe20003f06070 */
[----:B------:R-:W-:Y:S01]  /*140a0*/  VIADD R10, R11, 0xfffffffc ;  /* 0xfffffffc0b0a7836 */ /* 0x000fe20000000000 */
[----:B------:R-:W-:Y:S02]  /*140b0*/  MOV R2, 0x4 ;  /* 0x0000000400027802 */ /* 0x000fe40000000f00 */
[----:B------:R-:W-:Y:S02]  /*140c0*/  CS2R R16, SRZ ;  /* 0x0000000000107805 */ /* 0x000fe4000001ff00 */
[----:B------:R-:W-:Y:S02]  /*140d0*/  CS2R R38, SRZ ;  /* 0x0000000000267805 */ /* 0x000fe4000001ff00 */
[----:B------:R-:W-:-:S04]  /*140e0*/  LOP3.LUT R3, R10, 0xf, RZ, 0xc0, !PT ;  /* 0x0000000f0a037812 */ /* 0x000fc800078ec0ff */
[----:B------:R-:W-:Y:S01]  /*140f0*/  ISETP.NE.AND P1, PT, R3, RZ, PT ;  /* 0x000000ff0300720c */ /* 0x000fe20003f25270 */
[----:B------:R-:W-:-:S12]  /*14100*/  @!P0 BRA `(.L_x_1516) ;  /* 0x0000000400f88947 */ /* 0x000fd80003800000 */
[----:B------:R-:W-:Y:S01]  /*14110*/  LOP3.LUT R0, R10, 0xfffffff0, RZ, 0xc0, !PT ;  /* 0xfffffff00a007812 */ /* 0x000fe200078ec0ff */
[----:B------:R-:W-:Y:S01]  /*14120*/  IMAD.MOV.U32 R2, RZ, RZ, 0x4 ;  /* 0x00000004ff027424 */ /* 0x000fe200078e00ff */
[----:B------:R-:W-:-:S07]  /*14130*/  CS2R R16, SRZ ;  /* 0x0000000000107805 */ /* 0x000fce000001ff00 */
.L_x_1517:
[----:B------:R-:W-:-:S05]  /*14140*/  IMAD R24, R2, 0x8, R1 ;  /* 0x0000000802187824 */ /* 0x000fca00078e0201 */
[----:B------:R-:W2:Y:S01]  /*14150*/  LDL.128 R12, [R24] ;  /* 0x00000000180c7983 */ /* 0x000ea20000100c00 */
[C---:B------:R-:W-:Y:S02]  /*14160*/  VIADD R26, R2.reuse, 0x1 ;  /* 0x00000001021a7836 */ /* 0x040fe40000000000 */
[----:B------:R-:W-:Y:S01]  /*14170*/  VIADD R21, R2, 0x2 ;  /* 0x0000000202157836 */ /* 0x000fe20000000000 */
[----:B------:R-:W3:Y:S01]  /*14180*/  LDL.128 R4, [R24+0x10] ;  /* 0x0000100018047983 */ /* 0x000ee20000100c00 */
[----:B------:R-:W-:-:S03]  /*14190*/  IMAD.SHL.U32 R22, R26, 0x2, RZ ;  /* 0x000000021a167824 */ /* 0x000fc600078e00ff */
[----:B------:R-:W-:-:S03]  /*141a0*/  SHF.L.U32 R28, R21, 0x1, RZ ;  /* 0x00000001151c7819 */ /* 0x000fc600000006ff */
[----:B------:R-:W1:Y:S08]  /*141b0*/  I2F.F64.U32 R22, R22 ;  /* 0x0000001600167312 */ /* 0x000e700000201800 */
[----:B------:R-:W4:Y:S01]  /*141c0*/  I2F.F64.U32 R18, R28 ;  /* 0x0000001c00127312 */ /* 0x000f220000201800 */
[----:B------:R-:W-:Y:S01]  /*141d0*/  VIADD R20, R2, 0x3 ;  /* 0x0000000302147836 */ /* 0x000fe20000000000 */
[----:B-1----:R-:W-:-:S03]  /*141e0*/  DADD R16, R22, R16 ;  /* 0x0000000016107229 */ /* 0x002fc60000000010 */
[----:B------:R-:W-:Y:S02]  /*141f0*/  IMAD.SHL.U32 R29, R20, 0x2, RZ ;  /* 0x00000002141d7824 */ /* 0x000fe400078e00ff */
[----:B------:R-:W-:-:S03]  /*14200*/  VIADD R25, R2, 0x4 ;  /* 0x0000000402197836 */ /* 0x000fc60000000000 */
[----:B----4-:R-:W-:Y:S02]  /*14210*/  DADD R18, R16, R18 ;  /* 0x0000000010127229 */ /* 0x010fe40000000012 */
[----:B------:R-:W1:Y:S01]  /*14220*/  I2F.F64.U32 R16, R29 ;  /* 0x0000001d00107312 */ /* 0x000e620000201800 */
[----:B------:R-:W-:-:S07]  /*14230*/  IMAD.SHL.U32 R34, R25, 0x2, RZ ;  /* 0x0000000219227824 */ /* 0x000fce00078e00ff */
[----:B------:R-:W4:Y:S01]  /*14240*/  I2F.F64.U32 R22, R34 ;  /* 0x0000002200167312 */ /* 0x000f220000201800 */
[----:B-1----:R-:W-:Y:S01]  /*14250*/  DADD R16, R18, R16 ;  /* 0x0000000012107229 */ /* 0x002fe20000000010 */
[----:B------:R-:W-:-:S07]  /*14260*/  VIADD R27, R2, 0x5 ;  /* 0x00000005021b7836 */ /* 0x000fce0000000000 */
[----:B----4-:R-:W-:Y:S02]  /*14270*/  DADD R22, R16, R22 ;  /* 0x0000000010167229 */ /* 0x010fe40000000016 */
[----:B------:R-:W2:Y:S01]  /*14280*/  I2F.F64.U32 R16, R26 ;  /* 0x0000001a00107312 */ /* 0x000ea20000201800 */
[----:B------:R-:W-:-:S07]  /*14290*/  SHF.L.U32 R35, R27, 0x1, RZ ;  /* 0x000000011b237819 */ /* 0x000fce00000006ff */
[----:B------:R-:W1:Y:S08]  /*142a0*/  I2F.F64.U32 R18, R35 ;  /* 0x0000002300127312 */ /* 0x000e700000201800 */
[----:B------:R-:W4:Y:S01]  /*142b0*/  I2F.F64.U32 R36, R21 ;  /* 0x0000001500247312 */ /* 0x000f220000201800 */
[----:B------:R-:W-:Y:S01]  /*142c0*/  VIADD R28, R2, 0x6 ;  /* 0x00000006021c7836 */ /* 0x000fe20000000000 */
[----:B--2---:R-:W-:-:S02]  /*142d0*/  DMUL R16, R12, R16 ;  /* 0x000000100c107228 */ /* 0x004fc40000000000 */
[----:B-1----:R-:W-:-:S06]  /*142e0*/  DADD R12, R22, R18 ;  /* 0x00000000160c7229 */ /* 0x002fcc0000000012 */
[----:B------:R-:W-:Y:S02]  /*142f0*/  DFMA R38, R16, 2, R38 ;  /* 0x400000001026782b */ /* 0x000fe40000000026 */
[----:B------:R-:W2:Y:S01]  /*14300*/  LDL.128 R16, [R24+0x20] ;  /* 0x0000200018107983 */ /* 0x000ea20000100c00 */
[----:B------:R-:W-:Y:S01]  /*14310*/  IMAD.SHL.U32 R23, R28, 0x2, RZ ;  /* 0x000000021c177824 */ /* 0x000fe200078e00ff */
[----:B----4-:R-:W-:Y:S01]  /*14320*/  DMUL R36, R14, R36 ;  /* 0x000000240e247228 */ /* 0x010fe20000000000 */
[----:B------:R-:W-:Y:S02]  /*14330*/  VIADD R22, R2, 0x7 ;  /* 0x0000000702167836 */ /* 0x000fe40000000000 */
[----:B------:R-:W1:Y:S02]  /*14340*/  I2F.F64.U32 R14, R23 ;  /* 0x00000017000e7312 */ /* 0x000e640000201800 */
[----:B------:R-:W-:-:S06]  /*14350*/  IMAD.SHL.U32 R26, R22, 0x2, RZ ;  /* 0x00000002161a7824 */ /* 0x000fcc00078e00ff */
[----:B------:R-:W4:Y:S01]  /*14360*/  I2F.F64.U32 R34, R26 ;  /* 0x0000001a00227312 */ /* 0x000f220000201800 */
[----:B-1----:R-:W-:-:S08]  /*14370*/  DADD R12, R12, R14 ;  /* 0x000000000c0c7229 */ /* 0x002fd0000000000e */
[----:B----4-:R-:W-:Y:S02]  /*14380*/  DADD R34, R12, R34 ;  /* 0x000000000c227229 */ /* 0x010fe40000000022 */
[----:B------:R-:W4:Y:S01]  /*14390*/  LDL.128 R12, [R24+0x30] ;  /* 0x00003000180c7983 */ /* 0x000f220000100c00 */
[----:B------:R-:W3:Y:S01]  /*143a0*/  I2F.F64.U32 R20, R20 ;  /* 0x0000001400147312 */ /* 0x000ee20000201800 */
[----:B------:R-:W-:Y:S01]  /*143b0*/  DFMA R36, R36, 2, R38 ;  /* 0x400000002424782b */ /* 0x000fe20000000026 */
[----:B------:R-:W-:-:S06]  /*143c0*/  VIADD R23, R2, 0x8 ;  /* 0x0000000802177836 */ /* 0x000fcc0000000000 */
[----:B------:R-:W1:Y:S01]  /*143d0*/  I2F.F64.U32 R38, R25 ;  /* 0x0000001900267312 */ /* 0x000e620000201800 */
[----:B---3--:R-:W-:-:S08]  /*143e0*/  DMUL R4, R4, R20 ;  /* 0x0000001404047228 */ /* 0x008fd00000000000 */
[----:B------:R-:W-:Y:S01]  /*143f0*/  DFMA R4, R4, 2, R36 ;  /* 0x400000000404782b */ /* 0x000fe20000000024 */
[----:B------:R-:W-:Y:S01]  /*14400*/  SHF.L.U32 R36, R23, 0x1, RZ ;  /* 0x0000000117247819 */ /* 0x000fe200000006ff */
[----:B-1----:R-:W-:-:S05]  /*14410*/  DMUL R6, R6, R38 ;  /* 0x0000002606067228 */ /* 0x002fca0000000000 */
[----:B------:R-:W1:Y:S01]  /*14420*/  I2F.F64.U32 R36, R36 ;  /* 0x0000002400247312 */ /* 0x000e620000201800 */
[----:B------:R-:W-:Y:S02]  /*14430*/  VIADD R26, R2, 0x9 ;  /* 0x00000009021a7836 */ /* 0x000fe40000000000 */
[----:B------:R-:W-:-:S05]  /*14440*/  DFMA R6, R6, 2, R4 ;  /* 0x400000000606782b */ /* 0x000fca0000000004 */
[----:B------:R-:W-:Y:S01]  /*14450*/  I2F.F64.U32 R4, R27 ;  /* 0x0000001b00047312 */ /* 0x000fe20000201800 */
[----:B-1----:R-:W-:Y:S01]  /*14460*/  DADD R34, R34, R36 ;  /* 0x0000000022227229 */ /* 0x002fe20000000024 */
[----:B------:R-:W-:-:S06]  /*14470*/  IMAD.SHL.U32 R37, R26, 0x2, RZ ;  /* 0x000000021a257824 */ /* 0x000fcc00078e00ff */
[----:B------:R-:W-:Y:S01]  /*14480*/  I2F.F64.U32 R28, R28 ;  /* 0x0000001c001c7312 */ /* 0x000fe20000201800 */
[----:B------:R-:W-:-:S07]  /*14490*/  VIADD R25, R2, 0xa ;  /* 0x0000000a02197836 */ /* 0x000fce0000000000 */
[----:B------:R-:W1:Y:S01]  /*144a0*/  I2F.F64.U32 R20, R37 ;  /* 0x0000002500147312 */ /* 0x000e620000201800 */
[----:B------:R-:W-:Y:S01]  /*144b0*/  IMAD.SHL.U32 R36, R25, 0x2, RZ ;  /* 0x0000000219247824 */ /* 0x000fe200078e00ff */
[----:B-1----:R-:W-:Y:S01]  /*144c0*/  DADD R20, R34, R20 ;  /* 0x0000000022147229 */ /* 0x002fe20000000014 */
[----:B------:R-:W-:-:S05]  /*144d0*/  VIADD R27, R2, 0xb ;  /* 0x0000000b021b7836 */ /* 0x000fca0000000000 */
[----:B------:R-:W-:Y:S01]  /*144e0*/  SHF.L.U32 R38, R27, 0x1, RZ ;  /* 0x000000011b267819 */ /* 0x000fe200000006ff */
[----:B------:R-:W-:Y:S01]  /*144f0*/  VIADD R37, R2, 0xc ;  /* 0x0000000c02257836 */ /* 0x000fe20000000000 */
[----:B--2---:R-:W-:Y:S01]  /*14500*/  DMUL R4, R16, R4 ;  /* 0x0000000410047228 */ /* 0x004fe20000000000 */
[----:B------:R-:W1:Y:S01]  /*14510*/  I2F.F64.U32 R16, R36 ;  /* 0x0000002400107312 */ /* 0x000e620000201800 */
[----:B------:R-:W-:-:S06]  /*14520*/  DMUL R18, R18, R28 ;  /* 0x0000001c12127228 */ /* 0x000fcc0000000000 */
[----:B------:R-:W-:Y:S02]  /*14530*/  DFMA R34, R4, 2, R6 ;  /* 0x400000000422782b */ /* 0x000fe40000000006 */
[----:B------:R-:W2:Y:S06]  /*14540*/  LDL.128 R4, [R24+0x40] ;  /* 0x0000400018047983 */ /* 0x000eac0000100c00 */
[----:B------:R-:W-:Y:S02]  /*14550*/  DFMA R18, R18, 2, R34 ;  /* 0x400000001212782b */ /* 0x000fe40000000022 */
[----:B-1----:R-:W-:Y:S01]  /*14560*/  DADD R16, R20, R16 ;  /* 0x0000000014107229 */ /* 0x002fe20000000010 */
[----:B------:R-:W4:Y:S08]  /*14570*/  I2F.F64.U32 R34, R23 ;  /* 0x0000001700227312 */ /* 0x000f300000201800 */
[----:B------:R-:W1:Y:S01]  /*14580*/  I2F.F64.U32 R20, R22 ;  /* 0x0000001600147312 */ /* 0x000e620000201800 */
[----:B----4-:R-:W-:-:S07]  /*14590*/  DMUL R34, R14, R34 ;  /* 0x000000220e227228 */ /* 0x010fce0000000000 */
[----:B------:R-:W3:Y:S01]  /*145a0*/  I2F.F64.U32 R28, R38 ;  /* 0x00000026001c7312 */ /* 0x000ee20000201800 */
[----:B-1----:R-:W-:Y:S01]  /*145b0*/  DMUL R20, R12, R20 ;  /* 0x000000140c147228 */ /* 0x002fe20000000000 */
[----:B------:R-:W4:Y:S01]  /*145c0*/  LDL.128 R12, [R24+0x50] ;  /* 0x00005000180c7983 */ /* 0x000f220000100c00 */
[----:B------:R-:W-:Y:S01]  /*145d0*/  IMAD.SHL.U32 R36, R37, 0x2, RZ ;  /* 0x0000000225247824 */ /* 0x000fe200078e00ff */
[----:B---3--:R-:W-:-:S04]  /*145e0*/  DADD R16, R16, R28 ;  /* 0x0000000010107229 */ /* 0x008fc8000000001c */
[----:B------:R-:W1:Y:S01]  /*145f0*/  I2F.F64.U32 R28, R36 ;  /* 0x00000024001c7312 */ /* 0x000e620000201800 */
[----:B------:R-:W-:Y:S02]  /*14600*/  DFMA R18, R20, 2, R18 ;  /* 0x400000001412782b */ /* 0x000fe40000000012 */
[----:B------:R-:W3:Y:S06]  /*14610*/  LDL.128 R20, [R24+0x70] ;  /* 0x0000700018147983 */ /* 0x000eec0000100c00 */
[----:B------:R-:W-:Y:S02]  /*14620*/  DFMA R34, R34, 2, R18 ;  /* 0x400000002222782b */ /* 0x000fe40000000012 */
[----:B-1----:R-:W-:Y:S01]  /*14630*/  DADD R28, R16, R28 ;  /* 0x00000000101c7229 */ /* 0x002fe2000000001c */
[----:B------:R1:W5:Y:S01]  /*14640*/  LDL.128 R16, [R24+0x60] ;  /* 0x0000600018107983 */ /* 0x0003620000100c00 */
[----:B------:R0:W2:Y:S01]  /*14650*/  I2F.F64.U32 R38, R26 ;  /* 0x0000001a00267312 */ /* 0x0000a20000201800 */
[----:B------:R-:W-:-:S02]  /*14660*/  VIADD R36, R2, 0xd ;  /* 0x0000000d02247836 */ /* 0x000fc40000000000 */
[----:B-1----:R-:W-:-:S04]  /*14670*/  VIADD R24, R2, 0xe ;  /* 0x0000000e02187836 */ /* 0x002fc80000000000 */
[----:B0-----:R-:W-:Y:S01]  /*14680*/  IMAD.SHL.U32 R26, R24, 0x2, RZ ;  /* 0x00000002181a7824 */ /* 0x001fe200078e00ff */
[----:B------:R-:W-:Y:S01]  /*14690*/  ISETP.NE.AND P0, PT, R37, R0, PT ;  /* 0x000000002500720c */ /* 0x000fe20003f05270 */
[----:B--2---:R-:W-:Y:S01]  /*146a0*/  DMUL R4, R4, R38 ;  /* 0x0000002604047228 */ /* 0x004fe20000000000 */
[----:B------:R-:W0:Y:S07]  /*146b0*/  I2F.F64.U32 R38, R25 ;  /* 0x0000001900267312 */ /* 0x000e2e0000201800 */
[----:B------:R-:W-:Y:S01]  /*146c0*/  DFMA R4, R4, 2, R34 ;  /* 0x400000000404782b */ /* 0x000fe20000000022 */
[----:B------:R-:W4:Y:S01]  /*146d0*/  I2F.F64.U32 R34, R27 ;  /* 0x0000001b00227312 */ /* 0x000f220000201800 */
[----:B0-----:R-:W-:Y:S01]  /*146e0*/  DMUL R6, R6, R38 ;  /* 0x0000002606067228 */ /* 0x001fe20000000000 */
[----:B------:R-:W-:-:S07]  /*146f0*/  IMAD.SHL.U32 R38, R36, 0x2, RZ ;  /* 0x0000000224267824 */ /* 0x000fce00078e00ff */
[----:B------:R-:W-:Y:S02]  /*14700*/  DFMA R6, R6, 2, R4 ;  /* 0x400000000606782b */ /* 0x000fe40000000004 */
[----:B----4-:R-:W-:Y:S01]  /*14710*/  DMUL R34, R12, R34 ;  /* 0x000000220c227228 */ /* 0x010fe20000000000 */
[----:B------:R-:W0:Y:S08]  /*14720*/  I2F.F64.U32 R12, R37 ;  /* 0x00000025000c7312 */ /* 0x000e300000201800 */
[----:B------:R-:W1:Y:S01]  /*14730*/  I2F.F64.U32 R4, R38 ;  /* 0x0000002600047312 */ /* 0x000e620000201800 */
[----:B0-----:R-:W-:-:S07]  /*14740*/  DMUL R12, R14, R12 ;  /* 0x0000000c0e0c7228 */ /* 0x001fce0000000000 */
[----:B------:R-:W5:Y:S01]  /*14750*/  I2F.F64.U32 R14, R36 ;  /* 0x00000024000e7312 */ /* 0x000f620000201800 */
[----:B------:R-:W-:Y:S02]  /*14760*/  DFMA R6, R34, 2, R6 ;  /* 0x400000002206782b */ /* 0x000fe40000000006 */
[----:B-1----:R-:W-:-:S05]  /*14770*/  DADD R28, R28, R4 ;  /* 0x000000001c1c7229 */ /* 0x002fca0000000004 */
[----:B------:R-:W0:Y:S01]  /*14780*/  I2F.F64.U32 R4, R24 ;  /* 0x0000001800047312 */ /* 0x000e220000201800 */
[----:B------:R-:W-:Y:S01]  /*14790*/  IADD3 R25, PT, PT, R2, 0xf, RZ ;  /* 0x0000000f02197810 */ /* 0x000fe20007ffe0ff */
[----:B------:R-:W-:Y:S02]  /*147a0*/  DFMA R12, R12, 2, R6 ;  /* 0x400000000c0c782b */ /* 0x000fe40000000006 */
[----:B-----5:R-:W-:-:S04]  /*147b0*/  DMUL R16, R16, R14 ;  /* 0x0000000e10107228 */ /* 0x020fc80000000000 */
[----:B------:R-:W3:Y:S01]  /*147c0*/  I2F.F64.U32 R6, R25 ;  /* 0x0000001900067312 */ /* 0x000ee20000201800 */
[----:B------:R-:W-:Y:S02]  /*147d0*/  IMAD.SHL.U32 R27, R25, 0x2, RZ ;  /* 0x00000002191b7824 */ /* 0x000fe400078e00ff */
[----:B------:R-:W-:-:S05]  /*147e0*/  VIADD R2, R2, 0x10 ;  /* 0x0000001002027836 */ /* 0x000fca0000000000 */
[----:B------:R-:W1:Y:S01]  /*147f0*/  I2F.F64.U32 R14, R26 ;  /* 0x0000001a000e7312 */ /* 0x000e620000201800 */
[----:B0-----:R-:W-:Y:S02]  /*14800*/  DMUL R18, R18, R4 ;  /* 0x0000000412127228 */ /* 0x001fe40000000000 */
[----:B------:R-:W-:Y:S01]  /*14810*/  DFMA R16, R16, 2, R12 ;  /* 0x400000001010782b */ /* 0x000fe2000000000c */
[----:B------:R-:W-:-:S04]  /*14820*/  IMAD.SHL.U32 R24, R2, 0x2, RZ ;  /* 0x0000000202187824 */ /* 0x000fc800078e00ff */
[----:B------:R-:W0:Y:S01]  /*14830*/  I2F.F64.U32 R4, R27 ;  /* 0x0000001b00047312 */ /* 0x000e220000201800 */
[----:B---3--:R-:W-:-:S07]  /*14840*/  DMUL R20, R20, R6 ;  /* 0x0000000614147228 */ /* 0x008fce0000000000 */
[----:B------:R-:W2:Y:S01]  /*14850*/  I2F.F64.U32 R12, R2 ;  /* 0x00000002000c7312 */ /* 0x000ea20000201800 */
[----:B-1----:R-:W-:Y:S02]  /*14860*/  DADD R14, R28, R14 ;  /* 0x000000001c0e7229 */ /* 0x002fe4000000000e */
[----:B------:R-:W-:-:S05]  /*14870*/  DFMA R16, R18, 2, R16 ;  /* 0x400000001210782b */ /* 0x000fca0000000010 */
[----:B------:R-:W1:Y:S01]  /*14880*/  I2F.F64.U32 R6, R24 ;  /* 0x0000001800067312 */ /* 0x000e620000201800 */
[----:B0-----:R-:W-:Y:S02]  /*14890*/  DADD R4, R14, R4 ;  /* 0x000000000e047229 */ /* 0x001fe40000000004 */
[----:B------:R-:W-:Y:S02]  /*148a0*/  DFMA R20, R20, 2, R16 ;  /* 0x400000001414782b */ /* 0x000fe40000000010 */
[----:B--2---:R-:W-:-:S04]  /*148b0*/  DMUL R12, R22, R12 ;  /* 0x0000000c160c7228 */ /* 0x004fc80000000000 */
[----:B-1----:R-:W-:-:S04]  /*148c0*/  DADD R16, R4, R6 ;  /* 0x0000000004107229 */ /* 0x002fc80000000006 */
[----:B------:R-:W-:Y:S01]  /*148d0*/  DFMA R38, R12, 2, R20 ;  /* 0x400000000c26782b */ /* 0x000fe20000000014 */
[----:B------:R-:W-:Y:S10]  /*148e0*/  @P0 BRA `(.L_x_1517) ;  /* 0xfffffff800140947 */ /* 0x000ff4000383ffff */
.L_x_1516:
        /* <DEDUP_REMOVED lines=14> */
[C---:B------:R-:W-:Y:S01]  /*149d0*/  IADD3 R34, PT, PT, R2.reuse, 0x1, RZ ;  /* 0x0000000102227810 */ /* 0x040fe20007ffe0ff */
[----:B------:R-:W-:-:S03]  /*149e0*/  VIADD R0, R2, 0x2 ;  /* 0x0000000202007836 */ /* 0x000fc60000000000 */
[----:B------:R0:W-:Y:S01]  /*149f0*/  I2F.F64.U32 R26, R34 ;  /* 0x00000022001a7312 */ /* 0x0001e20000201800 */
[----:B------:R-:W-:Y:S02]  /*14a00*/  IMAD.SHL.U32 R35, R34, 0x2, RZ ;  /* 0x0000000222237824 */ /* 0x000fe400078e00ff */
[----:B------:R-:W-:Y:S02]  /*14a10*/  IMAD.SHL.U32 R36, R0, 0x2, RZ ;  /* 0x0000000200247824 */ /* 0x000fe400078e00ff */
[----:B-1----:R-:W-:-:S03]  /*14a20*/  VIADD R3, R2, 0x3 ;  /* 0x0000000302037836 */ /* 0x002fc60000000000 */
[----:B------:R1:W1:Y:S01]  /*14a30*/  I2F.F64.U32 R24, R35 ;  /* 0x0000002300187312 */ /* 0x0002620000201800 */
[----:B0-----:R-:W-:Y:S01]  /*14a40*/  IMAD.SHL.U32 R34, R3, 0x2, RZ ;  /* 0x0000000203227824 */ /* 0x001fe200078e00ff */
[----:B-1----:R-:W-:Y:S01]  /*14a50*/  IADD3 R35, PT, PT, R2, 0x4, RZ ;  /* 0x0000000402237810 */ /* 0x002fe20007ffe0ff */
[----:B------:R-:W-:-:S05]  /*14a60*/  DADD R24, R16, R24 ;  /* 0x0000000010187229 */ /* 0x000fca0000000018 */
[----:B------:R0:W1:Y:S02]  /*14a70*/  I2F.F64.U32 R16, R36 ;  /* 0x0000002400107312 */ /* 0x0000640000201800 */
[----:B0-----:R-:W-:Y:S01]  /*14a80*/  IMAD.SHL.U32 R36, R35, 0x2, RZ ;  /* 0x0000000223247824 */ /* 0x001fe200078e00ff */
[----:B-1----:R-:W-:-:S05]  /*14a90*/  DADD R16, R24, R16 ;  /* 0x0000000018107229 */ /* 0x002fca0000000010 */
[----:B------:R0:W4:Y:S02]  /*14aa0*/  I2F.F64.U32 R24, R3 ;  /* 0x0000000300187312 */ /* 0x0001240000201800 */
[----:B0-----:R-:W-:Y:S01]  /*14ab0*/  VIADD R3, R2, 0x6 ;  /* 0x0000000602037836 */ /* 0x001fe20000000000 */
[----:B--2---:R-:W-:-:S05]  /*14ac0*/  DMUL R28, R28, R26 ;  /* 0x0000001a1c1c7228 */ /* 0x004fca0000000000 */
[----:B------:R0:W3:Y:S03]  /*14ad0*/  I2F.F64.U32 R26, R0 ;  /* 0x00000000001a7312 */ /* 0x0000e60000201800 */
[----:B------:R-:W-:Y:S02]  /*14ae0*/  DFMA R28, R28, 2, R38 ;  /* 0x400000001c1c782b */ /* 0x000fe40000000026 */
[----:B----4-:R-:W-:Y:S01]  /*14af0*/  DMUL R24, R6, R24 ;  /* 0x0000001806187228 */ /* 0x010fe20000000000 */
[----:B0-----:R-:W-:Y:S02]  /*14b00*/  VIADD R0, R2, 0x5 ;  /* 0x0000000502007836 */ /* 0x001fe40000000000 */
[----:B------:R-:W-:Y:S01]  /*14b10*/  I2F.F64.U32 R6, R36 ;  /* 0x0000002400067312 */ /* 0x000fe20000201800 */
[----:B---3--:R-:W-:-:S07]  /*14b20*/  DMUL R26, R4, R26 ;  /* 0x0000001a041a7228 */ /* 0x008fce0000000000 */
[----:B------:R0:W1:Y:S01]  /*14b30*/  I2F.F64.U32 R4, R34 ;  /* 0x0000002200047312 */ /* 0x0000620000201800 */
[----:B------:R-:W-:-:S07]  /*14b40*/  DFMA R28, R26, 2, R28 ;  /* 0x400000001a1c782b */ /* 0x000fce000000001c */
[----:B------:R-:W5:Y:S01]  /*14b50*/  I2F.F64.U32 R26, R35 ;  /* 0x00000023001a7312 */ /* 0x000f620000201800 */
[----:B0-----:R-:W-:Y:S01]  /*14b60*/  SHF.L.U32 R34, R3, 0x1, RZ ;  /* 0x0000000103227819 */ /* 0x001fe200000006ff */
[----:B------:R-:W-:Y:S02]  /*14b70*/  DFMA R24, R24, 2, R28 ;  /* 0x400000001818782b */ /* 0x000fe4000000001c */
[----:B-1----:R-:W-:Y:S01]  /*14b80*/  DADD R4, R16, R4 ;  /* 0x0000000010047229 */ /* 0x002fe20000000004 */
[----:B------:R-:W-:-:S03]  /*14b90*/  IMAD.SHL.U32 R29, R0, 0x2, RZ ;  /* 0x00000002001d7824 */ /* 0x000fc600078e00ff */
[----:B------:R0:W1:Y:S01]  /*14ba0*/  I2F.F64.U32 R16, R0 ;  /* 0x0000000000107312 */ /* 0x0000620000201800 */
[C---:B------:R-:W-:Y:S02]  /*14bb0*/  VIADD R28, R2.reuse, 0x7 ;  /* 0x00000007021c7836 */ /* 0x040fe40000000000 */
[----:B------:R-:W-:Y:S01]  /*14bc0*/  VIADD R2, R2, 0x8 ;  /* 0x0000000802027836 */ /* 0x000fe20000000000 */
[----:B------:R-:W-:-:S04]  /*14bd0*/  DADD R6, R4, R6 ;  /* 0x0000000004067229 */ /* 0x000fc80000000006 */
[----:B------:R-:W2:Y:S01]  /*14be0*/  I2F.F64.U32 R4, R29 ;  /* 0x0000001d00047312 */ /* 0x000ea20000201800 */
[----:B-----5:R-:W-:Y:S01]  /*14bf0*/  DMUL R26, R12, R26 ;  /* 0x0000001a0c1a7228 */ /* 0x020fe20000000000 */
[----:B0-----:R-:W-:Y:S01]  /*14c00*/  IMAD.SHL.U32 R0, R28, 0x2, RZ ;  /* 0x000000021c007824 */ /* 0x001fe200078e00ff */
[----:B-1----:R-:W-:-:S05]  /*14c10*/  DMUL R16, R14, R16 ;  /* 0x000000100e107228 */ /* 0x002fca0000000000 */
[----:B------:R-:W0:Y:S01]  /*14c20*/  I2F.F64.U32 R12, R3 ;  /* 0x00000003000c7312 */ /* 0x000e220000201800 */
[----:B------:R-:W-:Y:S02]  /*14c30*/  DFMA R26, R26, 2, R24 ;  /* 0x400000001a1a782b */ /* 0x000fe40000000018 */
[----:B--2---:R-:W-:-:S05]  /*14c40*/  DADD R6, R6, R4 ;  /* 0x0000000006067229 */ /* 0x004fca0000000004 */
[----:B------:R-:W1:Y:S01]  /*14c50*/  I2F.F64.U32 R14, R34 ;  /* 0x00000022000e7312 */ /* 0x000e620000201800 */
[----:B------:R-:W-:Y:S02]  /*14c60*/  DFMA R16, R16, 2, R26 ;  /* 0x400000001010782b */ /* 0x000fe4000000001a */
[----:B0-----:R-:W-:-:S05]  /*14c70*/  DMUL R18, R18, R12 ;  /* 0x0000000c12127228 */ /* 0x001fca0000000000 */
[----:B------:R-:W0:Y:S01]  /*14c80*/  I2F.F64.U32 R24, R28 ;  /* 0x0000001c00187312 */ /* 0x000e220000201800 */
[----:B-1----:R-:W-:-:S07]  /*14c90*/  DADD R6, R6, R14 ;  /* 0x0000000006067229 */ /* 0x002fce000000000e */
[----:B------:R-:W1:Y:S01]  /*14ca0*/  I2F.F64.U32 R4, R0 ;  /* 0x0000000000047312 */ /* 0x000e620000201800 */
[----:B------:R-:W-:Y:S01]  /*14cb0*/  IMAD.SHL.U32 R14, R2, 0x2, RZ ;  /* 0x00000002020e7824 */ /* 0x000fe200078e00ff */
[----:B------:R-:W-:Y:S02]  /*14cc0*/  DFMA R16, R18, 2, R16 ;  /* 0x400000001210782b */ /* 0x000fe40000000010 */
[----:B0-----:R-:W-:-:S04]  /*14cd0*/  DMUL R20, R20, R24 ;  /* 0x0000001814147228 */ /* 0x001fc80000000000 */
[----:B------:R-:W0:Y:S01]  /*14ce0*/  I2F.F64.U32 R12, R2 ;  /* 0x00000002000c7312 */ /* 0x000e220000201800 */
[----:B-1----:R-:W-:-:S07]  /*14cf0*/  DADD R4, R6, R4 ;  /* 0x0000000006047229 */ /* 0x002fce0000000004 */
[----:B------:R-:W1:Y:S01]  /*14d00*/  I2F.F64.U32 R14, R14 ;  /* 0x0000000e000e7312 */ /* 0x000e620000201800 */
[----:B------:R-:W-:Y:S02]  /*14d10*/  DFMA R20, R20, 2, R16 ;  /* 0x400000001414782b */ /* 0x000fe40000000010 */
[----:B0-----:R-:W-:Y:S02]  /*14d20*/  DMUL R12, R22, R12 ;  /* 0x0000000c160c7228 */ /* 0x001fe40000000000 */
[----:B-1----:R-:W-:-:S06]  /*14d30*/  DADD R16, R4, R14 ;  /* 0x0000000004107229 */ /* 0x002fcc000000000e */
[----:B------:R-:W-:-:S11]  /*14d40*/  DFMA R38, R12, 2, R20 ;  /* 0x400000000c26782b */ /* 0x000fd60000000014 */
.L_x_1519:
        /* <DEDUP_REMOVED lines=9> */
[----:B------:R-:W5:Y:S01]  /*14de0*/  LDL.64 R14, [R26+0x18] ;  /* 0x000018001a0e7983 */ /* 0x000f620000100a00 */
[C---:B------:R-:W-:Y:S01]  /*14df0*/  VIADD R27, R2.reuse, 0x1 ;  /* 0x00000001021b7836 */ /* 0x040fe20000000000 */
[C---:B------:R-:W-:Y:S01]  /*14e00*/  IADD3 R29, PT, PT, R2.reuse, 0x2, RZ ;  /* 0x00000002021d7810 */ /* 0x040fe20007ffe0ff */
[----:B------:R-:W-:-:S02]  /*14e10*/  VIADD R3, R2, 0x3 ;  /* 0x0000000302037836 */ /* 0x000fc40000000000 */
[----:B------:R-:W-:Y:S01]  /*14e20*/  I2F.F64.U32 R22, R27 ;  /* 0x0000001b00167312 */ /* 0x000fe20000201800 */
[----:B------:R-:W-:Y:S02]  /*14e30*/  IMAD.SHL.U32 R28, R27, 0x2, RZ ;  /* 0x000000021b1c7824 */ /* 0x000fe400078e00ff */
[----:B------:R-:W-:Y:S02]  /*14e40*/  IMAD.SHL.U32 R34, R29, 0x2, RZ ;  /* 0x000000021d227824 */ /* 0x000fe400078e00ff */
[----:B------:R-:W-:-:S03]  /*14e50*/  VIADD R2, R2, 0x4 ;  /* 0x0000000402027836 */ /* 0x000fc60000000000 */
[----:B------:R-:W-:Y:S08]  /*14e60*/  I2F.F64.U32 R4, R29 ;  /* 0x0000001d00047312 */ /* 0x000ff00000201800 */
[----:B------:R-:W1:Y:S08]  /*14e70*/  I2F.F64.U32 R24, R28 ;  /* 0x0000001c00187312 */ /* 0x000e700000201800 */
[----:B------:R-:W-:Y:S01]  /*14e80*/  I2F.F64.U32 R12, R3 ;  /* 0x00000003000c7312 */ /* 0x000fe20000201800 */
[----:B-1----:R-:W-:-:S07]  /*14e90*/  DADD R24, R16, R24 ;  /* 0x0000000010187229 */ /* 0x002fce0000000018 */
[----:B------:R-:W1:Y:S02]  /*14ea0*/  I2F.F64.U32 R6, R34 ;  /* 0x0000002200067312 */ /* 0x000e640000201800 */
[----:B-1----:R-:W-:Y:S02]  /*14eb0*/  DADD R6, R24, R6 ;  /* 0x0000000018067229 */ /* 0x002fe40000000006 */
[----:B--2---:R-:W-:Y:S01]  /*14ec0*/  DMUL R22, R10, R22 ;  /* 0x000000160a167228 */ /* 0x004fe20000000000 */
[----:B------:R-:W-:Y:S01]  /*14ed0*/  IMAD.SHL.U32 R10, R3, 0x2, RZ ;  /* 0x00000002030a7824 */ /* 0x000fe200078e00ff */
[----:B------:R-:W-:Y:S01]  /*14ee0*/  SHF.L.U32 R3, R2, 0x1, RZ ;  /* 0x0000000102037819 */ /* 0x000fe200000006ff */
[----:B---3--:R-:W-:Y:S01]  /*14ef0*/  DMUL R20, R20, R4 ;  /* 0x0000000414147228 */ /* 0x008fe20000000000 */
[----:B------:R-:W5:Y:S04]  /*14f00*/  I2F.F64.U32 R4, R2 ;  /* 0x0000000200047312 */ /* 0x000f680000201800 */
[----:B------:R-:W-:-:S02]  /*14f10*/  DFMA R22, R22, 2, R38 ;  /* 0x400000001616782b */ /* 0x000fc40000000026 */
[----:B----4-:R-:W-:Y:S02]  /*14f20*/  DMUL R12, R18, R12 ;  /* 0x0000000c120c7228 */ /* 0x010fe40000000000 */
[----:B------:R-:W1:Y:S04]  /*14f30*/  I2F.F64.U32 R10, R10 ;  /* 0x0000000a000a7312 */ /* 0x000e680000201800 */
[----:B------:R-:W-:Y:S02]  /*14f40*/  DFMA R20, R20, 2, R22 ;  /* 0x400000001414782b */ /* 0x000fe40000000016 */
[----:B-----5:R-:W-:Y:S02]  /*14f50*/  DMUL R4, R14, R4 ;  /* 0x000000040e047228 */ /* 0x020fe40000000000 */
[----:B------:R-:W2:Y:S04]  /*14f60*/  I2F.F64.U32 R16, R3 ;  /* 0x0000000300107312 */ /* 0x000ea80000201800 */
[----:B------:R-:W-:-:S02]  /*14f70*/  DFMA R12, R12, 2, R20 ;  /* 0x400000000c0c782b */ /* 0x000fc40000000014 */
[----:B-1----:R-:W-:-:S06]  /*14f80*/  DADD R6, R6, R10 ;  /* 0x0000000006067229 */ /* 0x002fcc000000000a */
[----:B------:R-:W-:Y:S02]  /*14f90*/  DFMA R38, R4, 2, R12 ;  /* 0x400000000426782b */ /* 0x000fe4000000000c */
[----:B--2---:R-:W-:-:S11]  /*14fa0*/  DADD R16, R6, R16 ;  /* 0x0000000006107229 */ /* 0x004fd60000000010 */
.L_x_1520:
[----:B------:R-:W-:Y:S05]  /*14fb0*/  @!P1 BRA `(.L_x_1518) ;  /* 0x00000000003c9947 */ /* 0x000fea0003800000 */
[----:B------:R-:W-:Y:S02]  /*14fc0*/  IMAD.MOV R3, RZ, RZ, -R0 ;  /* 0x000000ffff037224 */ /* 0x000fe400078e0a00 */
[C---:B------:R-:W-:Y:S02]  /*14fd0*/  IMAD R12, R2.reuse, 0x8, R1 ;  /* 0x00000008020c7824 */ /* 0x040fe400078e0201 */
[----:B------:R-:W-:-:S07]  /*14fe0*/  IMAD.SHL.U32 R0, R2, 0x2, RZ ;  /* 0x0000000202007824 */ /* 0x000fce00078e00ff */
.L_x_1521:
[----:B------:R1:W2:Y:S01]  /*14ff0*/  LDL.64 R4, [R12] ;  /* 0x000000000c047983 */ /* 0x0002a20000100a00 */
[----:B------:R-:W-:Y:S02]  /*15000*/  VIADD R2, R2, 0x1 ;  /* 0x0000000102027836 */ /* 0x000fe40000000000 */
[----:B------:R-:W-:Y:S02]  /*15010*/  VIADD R0, R0, 0x2 ;  /* 0x0000000200007836 */ /* 0x000fe40000000000 */
[----:B------:R-:W-:Y:S01]  /*15020*/  I2F.F64.U32 R10, R2 ;  /* 0x00000002000a7312 */ /* 0x000fe20000201800 */
[----:B------:R-:W-:Y:S01]  /*15030*/  VIADD R3, R3, 0x1 ;  /* 0x0000000103037836 */ /* 0x000fe20000000000 */
[----:B-1----:R-:W-:-:S04]  /*15040*/  IADD3 R12, PT, PT, R12, 0x8, RZ ;  /* 0x000000080c0c7810 */ /* 0x002fc80007ffe0ff */
[----:B------:R-:W-:Y:S02]  /*15050*/  ISETP.NE.AND P0, PT, R3, RZ, PT ;  /* 0x000000ff0300720c */ /* 0x000fe40003f05270 */
[----:B------:R-:W1:Y:S02]  /*15060*/  I2F.F64.U32 R6, R0 ;  /* 0x0000000000067312 */ /* 0x000e640000201800 */
[----:B-1----:R-:W-:Y:S02]  /*15070*/  DADD R16, R6, R16 ;  /* 0x0000000006107229 */ /* 0x002fe40000000010 */
[----:B--2---:R-:W-:-:S08]  /*15080*/  DMUL R4, R10, R4 ;  /* 0x000000040a047228 */ /* 0x004fd00000000000 */
[----:B------:R-:W-:Y:S01]  /*15090*/  DFMA R38, R4, 2, R38 ;  /* 0x400000000426782b */ /* 0x000fe20000000026 */
[----:B------:R-:W-:Y:S10]  /*150a0*/  @P0 BRA `(.L_x_1521) ;  /* 0xfffffffc00d00947 */ /* 0x000ff4000383ffff */
.L_x_1518:
        /* <DEDUP_REMOVED lines=20> */
[----:B0-----:R-:W-:Y:S05]  /*151f0*/  CALL.REL.NOINC `($__internal_11_$__cuda_sm20_div_rn_f64_full) ;  /* 0x0000010800707944 */ /* 0x001fea0003c00000 */
.L_x_1523:
[----:B------:R-:W-:Y:S05]  /*15200*/  BSYNC.RECONVERGENT B1 ;  /* 0x0000000000017941 */ /* 0x000fea0003800200 */
.L_x_1522:
[----:B------:R-:W-:Y:S01]  /*15210*/  MOV R18, R2 ;  /* 0x0000000200127202 */ /* 0x000fe20000000f00 */
[----:B------:R-:W-:-:S07]  /*15220*/  IMAD.MOV.U32 R19, RZ, RZ, R3 ;  /* 0x000000ffff137224 */ /* 0x000fce00078e0003 */
.L_x_1515:
        /* <DEDUP_REMOVED lines=41> */
.L_x_1527:
[----:B------:R-:W-:Y:S05]  /*154c0*/  BSYNC.RECONVERGENT B3 ;  /* 0x0000000000037941 */ /* 0x000fea0003800200 */
.L_x_1526:
[----:B------:R-:W-:-:S07]  /*154d0*/  VIADD R0, R0, 0x1 ;  /* 0x0000000100007836 */ /* 0x000fce0000000000 */
.L_x_1525:
[----:B------:R-:W-:Y:S05]  /*154e0*/  BSYNC.RECONVERGENT B2 ;  /* 0x0000000000027941 */ /* 0x000fea0003800200 */
.L_x_1524:
[----:B------:R-:W0:Y:S01]  /*154f0*/  LDCU.64 UR4, c[0x4][0x1e0] ;  /* 0x01003c00ff0477ac */ /* 0x000e220008000a00 */
[----:B------:R-:W-:-:S05]  /*15500*/  IMAD.SHL.U32 R4, R0, 0x40, RZ ;  /* 0x0000004000047824 */ /* 0x000fca00078e00ff */
[----:B------:R-:W-:-:S04]  /*15510*/  LOP3.LUT R4, R4, 0x40, RZ, 0xc0, !PT ;  /* 0x0000004004047812 */ /* 0x000fc800078ec0ff */
[----:B0-----:R-:W-:-:S04]  /*15520*/  IADD3 R24, P0, PT, R4, UR4, RZ ;  /* 0x0000000404187c10 */ /* 0x001fc8000ff1e0ff */
[----:B------:R-:W-:-:S05]  /*15530*/  IADD3.X R25, PT, PT, RZ, UR5, RZ, P0, !PT ;  /* 0x00000005ff197c10 */ /* 0x000fca00087fe4ff */
[----:B------:R-:W2:Y:S04]  /*15540*/  LDG.E.128.CONSTANT R4, desc[UR8][R24.64] ;  /* 0x0000000818047981 */ /* 0x000ea8000c1e9d00 */
[----:B------:R-:W3:Y:S04]  /*15550*/  LDG.E.128.CONSTANT R12, desc[UR8][R24.64+0x10] ;  /* 0x00001008180c7981 */ /* 0x000ee8000c1e9d00 */
[----:B------:R0:W4:Y:S01]  /*15560*/  LDG.E.128.CONSTANT R20, desc[UR8][R24.64+0x20] ;  /* 0x0000200818147981 */ /* 0x000122000c1e9d00 */
        /* <DEDUP_REMOVED lines=8> */
[----:B------:R-:W-:Y:S01]  /*155f0*/  FSEL R26, R26, -8.06006814911005101289e+34, !P0 ;  /* 0xf9785eba1a1a7808 */ /* 0x000fe20004000000 */
[----:B0-----:R-:W-:Y:S01]  /*15600*/  IMAD.MOV.U32 R24, RZ, RZ, 0x54442d18 ;  /* 0x54442d18ff187424 */ /* 0x001fe200078e00ff */
[----:B------:R-:W-:Y:S01]  /*15610*/  FSEL R27, -R27, 0.11223486810922622681, !P0 ;  /* 0x3de5db651b1b7808 */ /* 0x000fe20004000100 */
[----:B------:R-:W-:-:S06]  /*15620*/  IMAD.MOV.U32 R25, RZ, RZ, 0x3ff921fb ;  /* 0x3ff921fbff197424 */ /* 0x000fcc00078e00ff */
[----:B------:R-:W-:Y:S02]  /*15630*/  DFMA R24, R10, UR4, R24 ;  /* 0x000000040a187c2b */ /* 0x000fe40008000018 */
        /* <DEDUP_REMOVED lines=44> */
.L_x_1531:
[----:B------:R-:W-:Y:S05]  /*15900*/  BSYNC.RECONVERGENT B3 ;  /* 0x0000000000037941 */ /* 0x000fea0003800200 */
.L_x_1530:
[----:B------:R-:W-:-:S07]  /*15910*/  VIADD R0, R0, 0x1 ;  /* 0x0000000100007836 */ /* 0x000fce0000000000 */
.L_x_1529:
[----:B------:R-:W-:Y:S05]  /*15920*/  BSYNC.RECONVERGENT B2 ;  /* 0x0000000000027941 */ /* 0x000fea0003800200 */
.L_x_1528:
[----:B------:R-:W1:Y:S01]  /*15930*/  LDCU.64 UR4, c[0x4][0x1e0] ;  /* 0x01003c00ff0477ac */ /* 0x000e620008000a00 */
[----:B0-----:R-:W-:-:S05]  /*15940*/  IMAD.SHL.U32 R4, R0, 0x40, RZ ;  /* 0x0000004000047824 */ /* 0x001fca00078e00ff */
[----:B------:R-:W-:-:S04]  /*15950*/  LOP3.LUT R4, R4, 0x40, RZ, 0xc0, !PT ;  /* 0x0000004004047812 */ /* 0x000fc800078ec0ff */
[----:B-1----:R-:W-:-:S04]  /*15960*/  IADD3 R24, P0, PT, R4, UR4, RZ ;  /* 0x0000000404187c10 */ /* 0x002fc8000ff1e0ff */
        /* <DEDUP_REMOVED lines=13> */
[----:B------:R-:W-:Y:S01]  /*15a40*/  DFMA R4, R16, R4, R6 ;  /* 0x000000041004722b */ /* 0x000fe20000000006 */
[----:B------:R-:W-:Y:S02]  /*15a50*/  IMAD.MOV.U32 R6, RZ, RZ, 0x2955385e ;  /* 0x2955385eff067424 */ /* 0x000fe400078e00ff */
[----:B------:R-:W-:-:S05]  /*15a60*/  IMAD.MOV.U32 R7, RZ, RZ, 0x403f6a7a ;  /* 0x403f6a7aff077424 */ /* 0x000fca00078e00ff */
[----:B---3--:R-:W-:-:S08]  /*15a70*/  DFMA R4, R16, R4, R12 ;  /* 0x000000041004722b */ /* 0x008fd0000000000c */
[----:B------:R-:W-:Y:S02]  /*15a80*/  DFMA R14, R16, R4, R14 ;  /* 0x00000004100e722b */ /* 0x000fe4000000000e */
[----:B------:R-:W0:Y:S01]  /*15a90*/  MUFU.RCP64H R5, -31.415924072265625 ;  /* 0xc03f6a7a00057908 */ /* 0x000e220000001800 */
[----:B------:R-:W-:-:S05]  /*15aa0*/  IMAD.MOV.U32 R4, RZ, RZ, 0x1 ;  /* 0x00000001ff047424 */ /* 0x000fca00078e00ff */
[----:B----4-:R-:W-:-:S08]  /*15ab0*/  DFMA R14, R16, R14, R20 ;  /* 0x0000000e100e722b */ /* 0x010fd00000000014 */
        /* <DEDUP_REMOVED lines=21> */
[----:B------:R-:W-:Y:S01]  /*15c10*/  MOV R0, R12 ;  /* 0x0000000c00007202 */ /* 0x000fe20000000f00 */
[----:B------:R-:W-:Y:S01]  /*15c20*/  IMAD.MOV.U32 R3, RZ, RZ, R13 ;  /* 0x000000ffff037224 */ /* 0x000fe200078e000d */
[----:B------:R-:W-:Y:S01]  /*15c30*/  MOV R4, 0x15c70 ;  /* 0x00015c7000047802 */ /* 0x000fe20000000f00 */
[----:B------:R-:W-:Y:S02]  /*15c40*/  IMAD.MOV.U32 R2, RZ, RZ, 0x2955385e ;  /* 0x2955385eff027424 */ /* 0x000fe400078e00ff */
[----:B------:R-:W-:-:S07]  /*15c50*/  IMAD.MOV.U32 R5, RZ, RZ, -0x3fc09586 ;  /* 0xc03f6a7aff057424 */ /* 0x000fce00078e00ff */
[----:B------:R-:W-:Y:S05]  /*15c60*/  CALL.REL.NOINC `($__internal_11_$__cuda_sm20_div_rn_f64_full) ;  /* 0x000000fc00d47944 */ /* 0x000fea0003c00000 */
.L_x_1533:
[----:B------:R-:W-:Y:S05]  /*15c70*/  BSYNC.RECONVERGENT B1 ;  /* 0x0000000000017941 */ /* 0x000fea0003800200 */
.L_x_1532:
[----:B------:R-:W-:Y:S01]  /*15c80*/  DADD R10, -R10, 1 ;  /* 0x3ff000000a0a7429 */ /* 0x000fe20000000100 */
[----:B------:R-:W-:Y:S01]  /*15c90*/  BSSY.RECONVERGENT B0, `(.L_x_1534) ;  /* 0x0000007000007945 */ /* 0x000fe20003800200 */
[----:B------:R-:W-:-:S06]  /*15ca0*/  MOV R0, 0x15d00 ;  /* 0x00015d0000007802 */ /* 0x000fcc0000000f00 */
[----:B------:R-:W-:Y:S01]  /*15cb0*/  DADD R10, R10, R2 ;  /* 0x000000000a0a7229 */ /* 0x000fe20000000002 */
[----:B------:R-:W-:Y:S02]  /*15cc0*/  IMAD.MOV.U32 R2, RZ, RZ, RZ ;  /* 0x000000ffff027224 */ /* 0x000fe400078e00ff */
[----:B------:R-:W-:-:S05]  /*15cd0*/  IMAD.MOV.U32 R3, RZ, RZ, 0x3ff00000 ;  /* 0x3ff00000ff037424 */ /* 0x000fca00078e00ff */
[----:B------:R-:W-:-:S11]  /*15ce0*/  DADD R4, -RZ, |R10| ;  /* 0x00000000ff047229 */ /* 0x000fd6000000050a */
[----:B------:R-:W-:Y:S05]  /*15cf0*/  CALL.REL.NOINC `($function$__internal_accurate_pow) ;  /* 0x0000010400e47944 */ /* 0x000fea0003c00000 */
[----:B------:R-:W-:Y:S05]  /*15d00*/  BSYNC.RECONVERGENT B0 ;  /* 0x0000000000007941 */ /* 0x000fea0003800200 */
.L_x_1534:
[C---:B------:R-:W-:Y:S01]  /*15d10*/  DADD R4, R10.reuse, 1 ;  /* 0x3ff000000a047429 */ /* 0x040fe20000000000 */
[----:B------:R-:W-:Y:S01]  /*15d20*/  ISETP.GE.AND P0, PT, R11, RZ, PT ;  /* 0x000000ff0b00720c */ /* 0x000fe20003f06270 */
[----:B------:R-:W-:Y:S01]  /*15d30*/  DSETP.NEU.AND P1, PT, R10, RZ, PT ;  /* 0x000000ff0a00722a */ /* 0x000fe20003f2d000 */
[----:B------:R-:W-:Y:S01]  /*15d40*/  BSSY.RECONVERGENT B0, `(.L_x_1535) ;  /* 0x0000010000007945 */ /* 0x000fe20003800200 */
[----:B------:R-:W-:-:S06]  /*15d50*/  DADD R6, -RZ, -R2 ;  /* 0x00000000ff067229 */ /* 0x000fcc0000000902 */
[----:B------:R-:W-:-:S04]  /*15d60*/  LOP3.LUT R4, R5, 0x7ff00000, RZ, 0xc0, !PT ;  /* 0x7ff0000005047812 */ /* 0x000fc800078ec0ff */
[----:B------:R-:W-:Y:S02]  /*15d70*/  ISETP.NE.AND P2, PT, R4, 0x7ff00000, PT ;  /* 0x7ff000000400780c */ /* 0x000fe40003f45270 */
[----:B------:R-:W-:Y:S02]  /*15d80*/  FSEL R2, R6, R2, !P0 ;  /* 0x0000000206027208 */ /* 0x000fe40004000000 */
[----:B------:R-:W-:Y:S01]  /*15d90*/  FSEL R3, R7, R3, !P0 ;  /* 0x0000000307037208 */ /* 0x000fe20004000000 */
[----:B------:R-:W-:Y:S01]  /*15da0*/  @!P1 IMAD.MOV.U32 R3, RZ, RZ, R11 ;  /* 0x000000ffff039224 */ /* 0x000fe200078e000b */
[----:B------:R-:W-:-:S07]  /*15db0*/  @!P1 MOV R2, RZ ;  /* 0x000000ff00029202 */ /* 0x000fce0000000f00 */
        /* <DEDUP_REMOVED lines=8> */
.L_x_1536:
[----:B------:R-:W-:Y:S05]  /*15e40*/  BSYNC.RECONVERGENT B0 ;  /* 0x0000000000007941 */ /* 0x000fea0003800200 */
.L_x_1535:
        /* <DEDUP_REMOVED lines=8> */
.L_x_1447:
        /* <DEDUP_REMOVED lines=8> */
[----:B---34-:R-:W-:Y:S01]  /*15f50*/  IADD3 R13, PT, PT, R15, -0x2, RZ ;  /* 0xfffffffe0f0d7810 */ /* 0x018fe20007ffe0ff */
[----:B------:R-:W-:Y:S01]  /*15f60*/  IMAD R10, R8, R15, 0x1 ;  /* 0x00000001080a7424 */ /* 0x000fe200078e020f */
[----:B------:R-:W-:Y:S01]  /*15f70*/  CS2R R20, SRZ ;  /* 0x0000000000147805 */ /* 0x000fe2000001ff00 */
[----:B------:R-:W-:Y:S01]  /*15f80*/  IMAD.MOV R11, RZ, RZ, -R15 ;  /* 0x000000ffff0b7224 */ /* 0x000fe200078e0a0f */
[----:B------:R-:W0:Y:S01]  /*15f90*/  I2F.F64.U32 R22, R13 ;  /* 0x0000000d00167312 */ /* 0x000e220000201800 */
[----:B------:R-:W-:Y:S02]  /*15fa0*/  IMAD.MOV.U32 R18, RZ, RZ, 0x0 ;  /* 0x00000000ff127424 */ /* 0x000fe400078e00ff */
[----:B------:R-:W-:Y:S01]  /*15fb0*/  IMAD.MOV.U32 R19, RZ, RZ, 0x3ff00000 ;  /* 0x3ff00000ff137424 */ /* 0x000fe200078e00ff */
[----:B0-----:R-:W-:-:S04]  /*15fc0*/  ISETP.GE.AND P0, PT, R23, RZ, PT ;  /* 0x000000ff1700720c */ /* 0x001fc80003f06270 */
[----:B------:R-:W-:-:S09]  /*15fd0*/  SEL R12, RZ, 0x7ff00000, !P0 ;  /* 0x7ff00000ff0c7807 */ /* 0x000fd20004000000 */
.L_x_1545:
[----:B------:R-:W0:Y:S02]  /*15fe0*/  LDC.64 R32, c[0x0][0x388] ;  /* 0x0000e200ff207b82 */ /* 0x000e240000000a00 */
[----:B0-----:R-:W-:-:S06]  /*15ff0*/  IMAD.WIDE R32, R10, 0x8, R32 ;  /* 0x000000080a207825 */ /* 0x001fcc00078e0220 */
[----:B------:R-:W2:Y:S01]  /*16000*/  LDG.E.64 R32, desc[UR8][R32.64] ;  /* 0x0000000820207981 */ /* 0x000ea2000c1e1b00 */
[----:B------:R-:W-:Y:S01]  /*16010*/  SHF.R.U32.HI R0, RZ, 0x14, R23 ;  /* 0x00000014ff007819 */ /* 0x000fe20000011617 */
[----:B------:R-:W-:Y:S01]  /*16020*/  VIADD R11, R11, 0x1 ;  /* 0x000000010b0b7836 */ /* 0x000fe20000000000 */
[----:B------:R-:W-:Y:S01]  /*16030*/  BSSY.RECONVERGENT B0, `(.L_x_1539) ;  /* 0x000000e000007945 */ /* 0x000fe20003800200 */
[----:B------:R-:W-:Y:S02]  /*16040*/  ISETP.GE.AND P1, PT, R23, RZ, PT ;  /* 0x000000ff1700720c */ /* 0x000fe40003f26270 */
[----:B------:R-:W-:Y:S02]  /*16050*/  LOP3.LUT R0, R0, 0x7ff, RZ, 0xc0, !PT ;  /* 0x000007ff00007812 */ /* 0x000fe400078ec0ff */
[----:B------:R-:W-:Y:S02]  /*16060*/  ISETP.NE.AND P2, PT, R11, -0x1, PT ;  /* 0xffffffff0b00780c */ /* 0x000fe40003f45270 */
[----:B------:R-:W-:Y:S01]  /*16070*/  MOV R2, R22 ;  /* 0x0000001600027202 */ /* 0x000fe20000000f00 */
[----:B------:R-:W-:-:S05]  /*16080*/  VIADD R3, R0, 0xfffffc0c ;  /* 0xfffffc0c00037836 */ /* 0x000fca0000000000 */
[CC--:B------:R-:W-:Y:S02]  /*16090*/  SHF.L.U32 R0, R22.reuse, R3.reuse, RZ ;  /* 0x0000000316007219 */ /* 0x0c0fe400000006ff */
[--C-:B------:R-:W-:Y:S02]  /*160a0*/  SHF.L.U64.HI R3, R22, R3, R23.reuse ;  /* 0x0000000316037219 */ /* 0x100fe40000010217 */
[----:B------:R-:W-:Y:S02]  /*160b0*/  ISETP.NE.U32.AND P0, PT, R0, RZ, PT ;  /* 0x000000ff0000720c */ /* 0x000fe40003f05070 */
[----:B------:R-:W-:Y:S02]  /*160c0*/  MOV R0, 0x16110 ;  /* 0x0001611000007802 */ /* 0x000fe40000000f00 */
[----:B------:R-:W-:Y:S01]  /*160d0*/  ISETP.NE.AND.EX P0, PT, R3, -0x80000000, PT, P0 ;  /* 0x800000000300780c */ /* 0x000fe20003f05300 */
[----:B------:R-:W-:Y:S01]  /*160e0*/  IMAD.MOV.U32 R3, RZ, RZ, R23 ;  /* 0x000000ffff037224 */ /* 0x000fe200078e0017 */
[----:B--2---:R-:W-:-:S11]  /*160f0*/  DADD R4, -RZ, |R32| ;  /* 0x00000000ff047229 */ /* 0x004fd60000000520 */
[----:B------:R-:W-:Y:S05]  /*16100*/  CALL.REL.NOINC `($function$__internal_accurate_pow) ;  /* 0x0000010000e07944 */ /* 0x000fea0003c00000 */
[----:B------:R-:W-:Y:S05]  /*16110*/  BSYNC.RECONVERGENT B0 ;  /* 0x0000000000007941 */ /* 0x000fea0003800200 */
.L_x_1539:
[----:B------:R-:W-:Y:S01]  /*16120*/  IMAD.SHL.U32 R4, R15, 0x2, RZ ;  /* 0x000000020f047824 */ /* 0x000fe200078e00ff */
[----:B------:R-:W-:Y:S01]  /*16130*/  DADD R28, R22, R32 ;  /* 0x00000000161c7229 */ /* 0x000fe20000000020 */
[----:B------:R-:W-:Y:S01]  /*16140*/  IMAD.MOV.U32 R6, RZ, RZ, 0x1 ;  /* 0x00000001ff067424 */ /* 0x000fe200078e00ff */
[C---:B------:R-:W-:Y:S01]  /*16150*/  SEL R35, R33.reuse, RZ, !P0 ;  /* 0x000000ff21237207 */ /* 0x040fe20004000000 */
[----:B------:R-:W-:Y:S01]  /*16160*/  DSETP.NEU.AND P3, PT, R32, RZ, PT ;  /* 0x000000ff2000722a */ /* 0x000fe20003f6d000 */
[----:B------:R-:W-:Y:S01]  /*16170*/  ISETP.LT.AND P0, PT, R33, RZ, !P0 ;  /* 0x000000ff2100720c */ /* 0x000fe20004701270 */
[----:B------:R-:W0:Y:S01]  /*16180*/  I2F.F64.U32 R4, R4 ;  /* 0x0000000400047312 */ /* 0x000e220000201800 */
[----:B------:R-:W-:Y:S01]  /*16190*/  @!P1 LOP3.LUT R35, R35, 0x7ff00000, RZ, 0xfc, !PT ;  /* 0x7ff0000023239812 */ /* 0x000fe200078efcff */
[----:B------:R-:W-:Y:S03]  /*161a0*/  BSSY.RECONVERGENT B0, `(.L_x_1540) ;  /* 0x000001b000007945 */ /* 0x000fe60003800200 */
[----:B------:R-:W-:-:S04]  /*161b0*/  LOP3.LUT R28, R29, 0x7ff00000, RZ, 0xc0, !PT ;  /* 0x7ff000001d1c7812 */ /* 0x000fc800078ec0ff */
[----:B------:R-:W-:Y:S01]  /*161c0*/  ISETP.NE.AND P1, PT, R28, 0x7ff00000, PT ;  /* 0x7ff000001c00780c */ /* 0x000fe20003f25270 */
[----:B0-----:R-:W0:Y:S02]  /*161d0*/  MUFU.RCP64H R7, R5 ;  /* 0x0000000500077308 */ /* 0x001e240000001800 */
[----:B0-----:R-:W-:-:S08]  /*161e0*/  DFMA R16, -R4, R6, 1 ;  /* 0x3ff000000410742b */ /* 0x001fd00000000106 */
[----:B------:R-:W-:-:S08]  /*161f0*/  DFMA R16, R16, R16, R16 ;  /* 0x000000101010722b */ /* 0x000fd00000000010 */
[----:B------:R-:W-:-:S08]  /*16200*/  DFMA R16, R6, R16, R6 ;  /* 0x000000100610722b */ /* 0x000fd00000000006 */
[----:B------:R-:W-:-:S08]  /*16210*/  DFMA R26, -R4, R16, 1 ;  /* 0x3ff00000041a742b */ /* 0x000fd00000000110 */
[----:B------:R-:W-:Y:S02]  /*16220*/  DFMA R26, R16, R26, R16 ;  /* 0x0000001a101a722b */ /* 0x000fe40000000010 */
[----:B------:R-:W-:-:S06]  /*16230*/  DADD R16, -RZ, -R2 ;  /* 0x00000000ff107229 */ /* 0x000fcc0000000902 */
[----:B------:R-:W-:-:S04]  /*16240*/  DMUL R6, R26, R18 ;  /* 0x000000121a067228 */ /* 0x000fc80000000000 */
[----:B------:R-:W-:Y:S02]  /*16250*/  FSEL R34, R16, R2, P0 ;  /* 0x0000000210227208 */ /* 0x000fe40000000000 */
[----:B------:R-:W-:Y:S02]  /*16260*/  @P3 FSEL R35, R17, R3, P0 ;  /* 0x0000000311233208 */ /* 0x000fe40000000000 */
[----:B------:R-:W-:Y:S01]  /*16270*/  DFMA R24, -R4, R6, R18 ;  /* 0x000000060418722b */ /* 0x000fe20000000112 */
[----:B------:R-:W-:-:S07]  /*16280*/  FSEL R34, R34, RZ, P3 ;  /* 0x000000ff22227208 */ /* 0x000fce0001800000 */
[----:B------:R-:W-:Y:S01]  /*16290*/  DFMA R2, R26, R24, R6 ;  /* 0x000000181a02722b */ /* 0x000fe20000000006 */
[----:B------:R-:W-:Y:S10]  /*162a0*/  @P1 BRA `(.L_x_1541) ;  /* 0x0000000000281947 */ /* 0x000ff40003800000 */
[----:B------:R-:W-:-:S14]  /*162b0*/  DSETP.NAN.AND P1, PT, R32, R32, PT ;  /* 0x000000202000722a */ /* 0x000fdc0003f28000 */
[----:B------:R-:W-:Y:S01]  /*162c0*/  @P1 DADD R34, R22, R32 ;  /* 0x0000000016221229 */ /* 0x000fe20000000020 */
[----:B------:R-:W-:Y:S10]  /*162d0*/  @P1 BRA `(.L_x_1541) ;  /* 0x00000000001c1947 */ /* 0x000ff40003800000 */
[----:B------:R-:W-:-:S14]  /*162e0*/  DSETP.NEU.AND P3, PT, |R32|, +INF , PT ;  /* 0x7ff000002000742a */ /* 0x000fdc0003f6d200 */
[----:B------:R-:W-:Y:S01]  /*162f0*/  @!P3 LOP3.LUT R0, R23, 0x7fffffff, RZ, 0xc0, !PT ;  /* 0x7fffffff1700b812 */ /* 0x000fe200078ec0ff */
[----:B------:R-:W-:Y:S02]  /*16300*/  @!P3 VIADD R7, R12, 0x80000000 ;  /* 0x800000000c07b836 */ /* 0x000fe40000000000 */
[----:B------:R-:W-:Y:S01]  /*16310*/  @!P3 IMAD.MOV.U32 R34, RZ, RZ, RZ ;  /* 0x000000ffff22b224 */ /* 0x000fe200078e00ff */
[----:B------:R-:W-:-:S04]  /*16320*/  @!P3 ISETP.NE.AND P1, PT, R0, 0x3fe00000, PT ;  /* 0x3fe000000000b80c */ /* 0x000fc80003f25270 */
[----:B------:R-:W-:-:S04]  /*16330*/  @!P3 SEL R7, R7, R12, P1 ;  /* 0x0000000c0707b207 */ /* 0x000fc80000800000 */
[----:B------:R-:W-:-:S07]  /*16340*/  @!P3 SEL R35, R7, R12, P0 ;  /* 0x0000000c0723b207 */ /* 0x000fce0000000000 */
.L_x_1541:
[----:B------:R-:W-:Y:S05]  /*16350*/  BSYNC.RECONVERGENT B0 ;  /* 0x0000000000007941 */ /* 0x000fea0003800200 */
.L_x_1540:
        /* <DEDUP_REMOVED lines=15> */
[----:B------:R-:W-:Y:S05]  /*16450*/  CALL.REL.NOINC `($__internal_11_$__cuda_sm20_div_rn_f64_full) ;  /* 0x000000f400d87944 */ /* 0x000fea0003c00000 */
.L_x_1542:
        /* <DEDUP_REMOVED lines=17> */
[----:B------:R-:W-:Y:S01]  /*16570*/  MOV R17, 0x3e928af3 ;  /* 0x3e928af300117802 */ /* 0x000fe20000000f00 */
        /* <DEDUP_REMOVED lines=39> */
[----:B------:R-:W-:-:S03]  /*167f0*/  @!P1 IMAD R17, R3, 0x100000, R17 ;  /* 0x0010000003119824 */ /* 0x000fc600078e0211 */
[----:B------:R-:W-:Y:S01]  /*16800*/  @!P1 LEA R3, R2, 0x3ff00000, 0x14 ;  /* 0x3ff0000002039811 */ /* 0x000fe200078ea0ff */
[----:B------:R-:W-:-:S06]  /*16810*/  @!P1 IMAD.MOV.U32 R2, RZ, RZ, RZ ;  /* 0x000000ffff029224 */ /* 0x000fcc00078e00ff */
[----:B------:R-:W-:-:S11]  /*16820*/  @!P1 DMUL R6, R16, R2 ;  /* 0x0000000210069228 */ /* 0x000fd60000000000 */
.L_x_1544:
[----:B------:R-:W-:Y:S05]  /*16830*/  BSYNC.RECONVERGENT B0 ;  /* 0x0000000000007941 */ /* 0x000fea0003800200 */
.L_x_1543:
[----:B------:R-:W-:Y:S01]  /*16840*/  DADD R6, -R6, 1 ;  /* 0x3ff0000006067429 */ /* 0x000fe20000000100 */
[----:B------:R-:W-:Y:S01]  /*16850*/  IADD3 R10, PT, PT, R10, 0x1, RZ ;  /* 0x000000010a0a7810 */ /* 0x000fe20007ffe0ff */
[----:B------:R-:W-:-:S06]  /*16860*/  DADD R18, R18, 1 ;  /* 0x3ff0000012127429 */ /* 0x000fcc0000000000 */
[----:B------:R-:W-:Y:S01]  /*16870*/  DADD R20, R6, R20 ;  /* 0x0000000006147229 */ /* 0x000fe20000000014 */
[----:B------:R-:W-:Y:S10]  /*16880*/  @P2 BRA `(.L_x_1545) ;  /* 0xfffffff400d42947 */ /* 0x000ff4000383ffff */
[----:B------:R-:W-:-:S11]  /*16890*/  DADD R18, R20, 1 ;  /* 0x3ff0000014127429 */ /* 0x000fd60000000000 */
.L_x_1538:
[----:B------:R-:W0:Y:S01]  /*168a0*/  LDC.64 R32, c[0x0][0x388] ;  /* 0x0000e200ff207b82 */ /* 0x000e220000000a00 */
[----:B------:R-:W-:-:S04]  /*168b0*/  IMAD R15, R8, R15, RZ ;  /* 0x0000000f080f7224 */ /* 0x000fc800078e02ff */
[----:B0-----:R-:W-:-:S06]  /*168c0*/  IMAD.WIDE R32, R15, 0x8, R32 ;  /* 0x000000080f207825 */ /* 0x001fcc00078e0220 */
[----:B------:R-:W2:Y:S01]  /*168d0*/  LDG.E.64 R32, desc[UR8][R32.64] ;  /* 0x0000000820207981 */ /* 0x000ea2000c1e1b00 */
[----:B------:R-:W0:Y:S01]  /*168e0*/  MUFU.RCP64H R3, R19 ;  /* 0x0000001300037308 */ /* 0x000e220000001800 */
        /* <DEDUP_REMOVED lines=9> */
[----:B--2---:R-:W-:Y:S01]  /*16980*/  DMUL R4, R32, -UR4 ;  /* 0x8000000420047c28 */ /* 0x004fe20008000000 */
[----:B------:R0:W-:Y:S07]  /*16990*/  STG.E.64 desc[UR8][R30.64], R32 ;  /* 0x000000201e007986 */ /* 0x0001ee000c101b08 */
[----:B------:R-:W-:-:S02]  /*169a0*/  DMUL R6, R4, R2 ;  /* 0x0000000204067228 */ /* 0x000fc40000000000 */
[----:B------:R-:W-:-:S06]  /*169b0*/  FSETP.GEU.AND P1, PT, |R5|, 6.5827683646048100446e-37, PT ;  /* 0x036000000500780b */ /* 0x000fcc0003f2e200 */
[----:B---34-:R-:W-:-:S08]  /*169c0*/  DFMA R10, R6, -R18, R4 ;  /* 0x80000012060a722b */ /* 0x018fd00000000004 */
        /* <DEDUP_REMOVED lines=10> */
.L_x_1547:
[----:B------:R-:W-:Y:S05]  /*16a70*/  BSYNC.RECONVERGENT B1 ;  /* 0x0000000000017941 */ /* 0x000fea0003800200 */
.L_x_1546:
[----:B------:R-:W-:Y:S01]  /*16a80*/  DADD R2, R2, 1 ;  /* 0x3ff0000002027429 */ /* 0x000fe20000000000 */
        /* <DEDUP_REMOVED lines=36> */
.L_x_1549:
[----:B------:R-:W-:Y:S05]  /*16cd0*/  BSYNC.RECONVERGENT B2 ;  /* 0x0000000000027941 */ /* 0x000fea0003800200 */
.L_x_1548:
        /* <DEDUP_REMOVED lines=13> */
[----:B------:R-:W-:-:S02]  /*16db0*/  IMAD.MOV.U32 R0, RZ, RZ, 0x3da8ff83 ;  /* 0x3da8ff83ff007424 */ /* 0x000fc400078e00ff */
[----:B------:R-:W-:Y:S01]  /*16dc0*/  IMAD.MOV.U32 R3, RZ, RZ, 0x40200000 ;  /* 0x40200000ff037424 */ /* 0x000fe200078e00ff */
[----:B------:R-:W-:Y:S02]  /*16dd0*/  FSEL R28, R28, -8.06006814911005101289e+34, !P0 ;  /* 0xf9785eba1c1c7808 */ /* 0x000fe40004000000 */
[----:B------:R-:W-:Y:S02]  /*16de0*/  FSEL R29, -R0, 0.11223486810922622681, !P0 ;  /* 0x3de5db65001d7808 */ /* 0x000fe40004000100 */
[----:B------:R-:W-:-:S04]  /*16df0*/  MOV R0, 0x16f10 ;  /* 0x00016f1000007802 */ /* 0x000fc80000000f00 */
        /* <DEDUP_REMOVED lines=11> */
[----:B------:R-:W-:-:S03]  /*16eb0*/  IMAD.MOV.U32 R2, RZ, RZ, RZ ;  /* 0x000000ffff027224 */ /* 0x000fc600078e00ff */
[----:B------:R-:W-:-:S10]  /*16ec0*/  DADD R4, RZ, -R6 ;  /* 0x00000000ff047229 */ /* 0x000fd40000000806 */
[----:B------:R-:W-:Y:S02]  /*16ed0*/  FSEL R12, R6, R4, !P0 ;  /* 0x00000004060c7208 */ /* 0x000fe40004000000 */
[----:B------:R-:W-:-:S06]  /*16ee0*/  FSEL R13, R7, R5, !P0 ;  /* 0x00000005070d7208 */ /* 0x000fcc0004000000 */
[----:B------:R-:W-:-:S11]  /*16ef0*/  DADD R4, -RZ, |R12| ;  /* 0x00000000ff047229 */ /* 0x000fd6000000050c */
[----:B------:R-:W-:Y:S05]  /*16f00*/  CALL.REL.NOINC `($function$__internal_accurate_pow) ;  /* 0x000000f400607944 */ /* 0x000fea0003c00000 */
[----:B------:R-:W-:Y:S05]  /*16f10*/  BSYNC.RECONVERGENT B0 ;  /* 0x0000000000007941 */ /* 0x000fea0003800200 */
.L_x_1550:
        /* <DEDUP_REMOVED lines=13> */
.L_x_1552:
[----:B------:R-:W-:Y:S05]  /*16ff0*/  BSYNC.RECONVERGENT B0 ;  /* 0x0000000000007941 */ /* 0x000fea0003800200 */
.L_x_1551:
        /* <DEDUP_REMOVED lines=16> */
.L_x_1553:
[----:B------:R-:W-:Y:S05]  /*17100*/  BSYNC.RECONVERGENT B0 ;  /* 0x0000000000007941 */ /* 0x000fea0003800200 */
.L_x_1537:
[----:B-1----:R-:W1:Y:S02]  /*17110*/  LDC.64 R2, c[0x0][0x380] ;  /* 0x0000e000ff027b82 */ /* 0x002e640000000a00 */
[----:B-1----:R-:W5:Y:S02]  /*17120*/  LDG.E R2, desc[UR8][R2.64] ;  /* 0x0000000802027981 */ /* 0x002f64000c1e1900 */
[----:B-----5:R-:W-:-:S13]  /*17130*/  ISETP.NE.AND P0, PT, R2, 0x20, PT ;  /* 0x000000200200780c */ /* 0x020fda0003f05270 */
[----:B------:R-:W-:Y:S05]  /*17140*/  @P0 BRA `(.L_x_1554) ;  /* 0x0000001400080947 */ /* 0x000fea0003800000 */
[----:B------:R-:W1:Y:S02]  /*17150*/  LDC.64 R2, c[0x0][0x390] ;  /* 0x0000e400ff027b82 */ /* 0x000e640000000a00 */
[----:B-1----:R-:W5:Y:S01]  /*17160*/  LDG.E R17, desc[UR8][R2.64] ;  /* 0x0000000802117981 */ /* 0x002f62000c1e1900 */
[----:B--2---:R-:W-:Y:S02]  /*17170*/  HFMA2 R18, -RZ, RZ, 0, 0 ;  /* 0x00000000ff127431 */ /* 0x004fe400000001ff */
[----:B------:R-:W-:Y:S01]  /*17180*/  IMAD.MOV.U32 R19, RZ, RZ, 0x3ff00000 ;  /* 0x3ff00000ff137424 */ /* 0x000fe200078e00ff */
[----:B-----5:R-:W-:-:S13]  /*17190*/  ISETP.GE.AND P0, PT, R17, 0x2, PT ;  /* 0x000000021100780c */ /* 0x020fda0003f06270 */
[----:B------:R-:W-:Y:S05]  /*171a0*/  @!P0 BRA `(.L_x_1555) ;  /* 0x0000000800f88947 */ /* 0x000fea0003800000 */
[----:B---34-:R1:W2:Y:S01]  /*171b0*/  I2F.F64.U32 R10, R17 ;  /* 0x00000011000a7312 */ /* 0x0182a20000201800 */
[----:B------:R-:W-:Y:S01]  /*171c0*/  IMAD R22, R8, R17, 0x1 ;  /* 0x0000000108167424 */ /* 0x000fe200078e0211 */
[----:B------:R-:W-:Y:S01]  /*171d0*/  CS2R R18, SRZ ;  /* 0x0000000000127805 */ /* 0x000fe2000001ff00 */
[----:B------:R-:W-:Y:S01]  /*171e0*/  IMAD.MOV R23, RZ, RZ, -R17 ;  /* 0x000000ffff177224 */ /* 0x000fe200078e0a11 */
[----:B------:R-:W3:Y:S01]  /*171f0*/  LDCU.64 UR6, c[0x4][0x1e0] ;  /* 0x01003c00ff0677ac */ /* 0x000ee20008000a00 */
[----:B------:R-:W-:Y:S02]  /*17200*/  IMAD.MOV.U32 R20, RZ, RZ, 0x0 ;  /* 0x00000000ff147424 */ /* 0x000fe400078e00ff */
[----:B------:R-:W-:-:S07]  /*17210*/  IMAD.MOV.U32 R21, RZ, RZ, 0x3ff00000 ;  /* 0x3ff00000ff157424 */ /* 0x000fce00078e00ff */
.L_x_1565:
[----:B--2---:R-:W0:Y:S01]  /*17220*/  MUFU.RCP64H R3, R11 ;  /* 0x0000000b00037308 */ /* 0x004e220000001800 */
[----:B------:R-:W-:Y:S01]  /*17230*/  IMAD.MOV.U32 R2, RZ, RZ, 0x1 ;  /* 0x00000001ff027424 */ /* 0x000fe200078e00ff */
[----:B------:R-:W2:Y:S01]  /*17240*/  LDC.64 R12, c[0x0][0x388] ;  /* 0x0000e200ff0c7b82 */ /* 0x000ea20000000a00 */
[----:B------:R-:W-:-:S04]  /*17250*/  FSETP.GEU.AND P1, PT, |R21|, 6.5827683646048100446e-37, PT ;  /* 0x036000001500780b */ /* 0x000fc80003f2e200 */
[----:B0-----:R-:W-:-:S08]  /*17260*/  DFMA R4, -R10, R2, 1 ;  /* 0x3ff000000a04742b */ /* 0x001fd00000000102 */
[----:B------:R-:W-:-:S08]  /*17270*/  DFMA R4, R4, R4, R4 ;  /* 0x000000040404722b */ /* 0x000fd00000000004 */
[----:B------:R-:W-:-:S08]  /*17280*/  DFMA R4, R2, R4, R2 ;  /* 0x000000040204722b */ /* 0x000fd00000000002 */
[----:B------:R-:W-:-:S08]  /*17290*/  DFMA R2, -R10, R4, 1 ;  /* 0x3ff000000a02742b */ /* 0x000fd00000000104 */
[----:B------:R-:W-:-:S08]  /*172a0*/  DFMA R2, R4, R2, R4 ;  /* 0x000000020402722b */ /* 0x000fd00000000004 */
[----:B------:R-:W-:-:S08]  /*172b0*/  DMUL R4, R2, R20 ;  /* 0x0000001402047228 */ /* 0x000fd00000000000 */
[----:B------:R-:W-:-:S08]  /*172c0*/  DFMA R6, -R10, R4, R20 ;  /* 0x000000040a06722b */ /* 0x000fd00000000114 */
[----:B------:R-:W-:Y:S01]  /*172d0*/  DFMA R2, R2, R6, R4 ;  /* 0x000000060202722b */ /* 0x000fe20000000004 */
[----:B--2---:R-:W-:-:S09]  /*172e0*/  IMAD.WIDE R6, R22, 0x8, R12 ;  /* 0x0000000816067825 */ /* 0x004fd200078e020c */
        /* <DEDUP_REMOVED lines=8> */
[----:B-1-3--:R-:W-:Y:S05]  /*17370*/  CALL.REL.NOINC `($__internal_11_$__cuda_sm20_div_rn_f64_full) ;  /* 0x000000e800107944 */ /* 0x00afea0003c00000 */
.L_x_1556:
[----:B------:R-:W2:Y:S01]  /*17380*/  LDG.E.64 R6, desc[UR8][R6.64] ;  /* 0x0000000806067981 */ /* 0x000ea2000c1e1b00 */
[----:B------:R-:W-:Y:S01]  /*17390*/  IMAD.MOV.U32 R4, RZ, RZ, 0x652b82fe ;  /* 0x652b82feff047424 */ /* 0x000fe200078e00ff */
[----:B------:R-:W-:Y:S01]  /*173a0*/  UMOV UR4, 0xfefa39ef ;  /* 0xfefa39ef00047882 */ /* 0x000fe20000000000 */
[----:B------:R-:W-:Y:S01]  /*173b0*/  IMAD.MOV.U32 R5, RZ, RZ, 0x3ff71547 ;  /* 0x3ff71547ff057424 */ /* 0x000fe200078e00ff */
[----:B------:R-:W-:Y:S01]  /*173c0*/  UMOV UR5, 0x3fe62e42 ;  /* 0x3fe62e4200057882 */ /* 0x000fe20000000000 */
[----:B------:R-:W-:Y:S01]  /*173d0*/  BSSY.RECONVERGENT B0, `(.L_x_1557) ;  /* 0x000003a000007945 */ /* 0x000fe20003800200 */
[----:B--2---:R-:W-:Y:S01]  /*173e0*/  DADD R2, R6, -R2 ;  /* 0x0000000006027229 */ /* 0x004fe20000000802 */
[----:B------:R-:W-:Y:S01]  /*173f0*/  MOV R6, 0xfca213ea ;  /* 0xfca213ea00067802 */ /* 0x000fe20000000f00 */
[----:B------:R-:W-:-:S06]  /*17400*/  IMAD.MOV.U32 R7, RZ, RZ, 0x3e928af3 ;  /* 0x3e928af3ff077424 */ /* 0x000fcc00078e00ff */
        /* <DEDUP_REMOVED lines=46> */
[----:B------:R-:W-:Y:S02]  /*176f0*/  @!P1 MOV R2, R12 ;  /* 0x0000000c00029202 */ /* 0x000fe40000000f00 */
[----:B------:R-:W-:Y:S02]  /*17700*/  @!P1 SHF.R.S32.HI R3, RZ, 0x1, R0 ;  /* 0x00000001ff039819 */ /* 0x000fe40000011400 */
[----:B------:R-:W-:-:S03]  /*17710*/  FSEL R7, R7, RZ, P0 ;  /* 0x000000ff07077208 */ /* 0x000fc60000000000 */
[----:B------:R-:W-:Y:S02]  /*17720*/  @!P1 IMAD.IADD R4, R4, 0x1, -R3 ;  /* 0x0000000104049824 */ /* 0x000fe400078e0a03 */
[----:B------:R-:W-:-:S03]  /*17730*/  @!P1 IMAD R3, R3, 0x100000, R13 ;  /* 0x0010000003039824 */ /* 0x000fc600078e020d */
[----:B------:R-:W-:Y:S01]  /*17740*/  @!P1 LEA R5, R4, 0x3ff00000, 0x14 ;  /* 0x3ff0000004059811 */ /* 0x000fe200078ea0ff */
[----:B------:R-:W-:-:S06]  /*17750*/  @!P1 IMAD.MOV.U32 R4, RZ, RZ, RZ ;  /* 0x000000ffff049224 */ /* 0x000fcc00078e00ff */
[----:B------:R-:W-:-:S11]  /*17760*/  @!P1 DMUL R6, R2, R4 ;  /* 0x0000000402069228 */ /* 0x000fd60000000000 */
.L_x_1558:
[----:B---3--:R-:W-:Y:S05]  /*17770*/  BSYNC.RECONVERGENT B0 ;  /* 0x0000000000007941 */ /* 0x008fea0003800200 */
.L_x_1557:
        /* <DEDUP_REMOVED lines=32> */
[----:B-1----:R-:W-:Y:S05]  /*17980*/  CALL.REL.NOINC `($function$__internal_trig_reduction_slowpathd) ;  /* 0x000000f400847944 */ /* 0x002fea0003c00000 */
[----:B------:R-:W-:Y:S02]  /*17990*/  IMAD.MOV.U32 R28, RZ, RZ, R4 ;  /* 0x000000ffff1c7224 */ /* 0x000fe400078e0004 */
[----:B------:R-:W-:-:S07]  /*179a0*/  IMAD.MOV.U32 R29, RZ, RZ, R5 ;  /* 0x000000ffff1d7224 */ /* 0x000fce00078e0005 */
.L_x_1562:
[----:B------:R-:W-:Y:S05]  /*179b0*/  BSYNC.RECONVERGENT B3 ;  /* 0x0000000000037941 */ /* 0x000fea0003800200 */
.L_x_1561:
[----:B------:R-:W-:-:S07]  /*179c0*/  IADD3 R0, PT, PT, R2, 0x1, RZ ;  /* 0x0000000102007810 */ /* 0x000fce0007ffe0ff */
.L_x_1560:
[----:B------:R-:W-:Y:S05]  /*179d0*/  BSYNC.RECONVERGENT B2 ;  /* 0x0000000000027941 */ /* 0x000fea0003800200 */
.L_x_1559:
        /* <DEDUP_REMOVED lines=9> */
[----:B------:R-:W-:Y:S01]  /*17a70*/  FSETP.GEU.AND P2, PT, |R33|, 6.5827683646048100446e-37, PT ;  /* 0x036000002100780b */ /* 0x000fe20003f4e200 */
[----:B------:R-:W-:Y:S01]  /*17a80*/  BSSY.RECONVERGENT B1, `(.L_x_1563) ;  /* 0x0000027000017945 */ /* 0x000fe20003800200 */
[----:B------:R-:W-:Y:S01]  /*17a90*/  ISETP.NE.U32.AND P0, PT, R2, 0x1, PT ;  /* 0x000000010200780c */ /* 0x000fe20003f05070 */
[----:B------:R-:W-:-:S03]  /*17aa0*/  IMAD.MOV.U32 R2, RZ, RZ, 0x3da8ff83 ;  /* 0x3da8ff83ff027424 */ /* 0x000fc600078e00ff */
[----:B------:R-:W-:Y:S02]  /*17ab0*/  FSEL R34, R34, -8.06006814911005101289e+34, !P0 ;  /* 0xf9785eba22227808 */ /* 0x000fe40004000000 */
[----:B------:R-:W-:Y:S01]  /*17ac0*/  FSEL R35, -R2, 0.11223486810922622681, !P0 ;  /* 0x3de5db6502237808 */ /* 0x000fe20004000100 */
[----:B------:R-:W-:-:S08]  /*17ad0*/  DMUL R2, R28, R28 ;  /* 0x0000001c1c027228 */ /* 0x000fd00000000000 */
[----:B--2---:R-:W-:Y:S01]  /*17ae0*/  DFMA R34, R2, R34, R4 ;  /* 0x000000220222722b */ /* 0x004fe20000000004 */
[----:B------:R-:W0:Y:S01]  /*17af0*/  MUFU.RCP64H R5, R11 ;  /* 0x0000000b00057308 */ /* 0x000e220000001800 */
[----:B------:R-:W-:-:S06]  /*17b00*/  IMAD.MOV.U32 R4, RZ, RZ, 0x1 ;  /* 0x00000001ff047424 */ /* 0x000fcc00078e00ff */
[----:B------:R-:W-:-:S08]  /*17b10*/  DFMA R34, R2, R34, R6 ;  /* 0x000000220222722b */ /* 0x000fd00000000006 */
[----:B---3--:R-:W-:Y:S02]  /*17b20*/  DFMA R12, R2, R34, R12 ;  /* 0x00000022020c722b */ /* 0x008fe4000000000c */
[----:B0-----:R-:W-:-:S06]  /*17b30*/  DFMA R6, -R10, R4, 1 ;  /* 0x3ff000000a06742b */ /* 0x001fcc0000000104 */
[----:B------:R-:W-:Y:S02]  /*17b40*/  DFMA R12, R2, R12, R14 ;  /* 0x0000000c020c722b */ /* 0x000fe4000000000e */
[----:B------:R-:W-:-:S06]  /*17b50*/  DFMA R6, R6, R6, R6 ;  /* 0x000000060606722b */ /* 0x000fcc0000000006 */
[----:B----4-:R-:W-:Y:S02]  /*17b60*/  DFMA R12, R2, R12, R24 ;  /* 0x0000000c020c722b */ /* 0x010fe40000000018 */
[----:B------:R-:W-:-:S06]  /*17b70*/  DFMA R6, R4, R6, R4 ;  /* 0x000000060406722b */ /* 0x000fcc0000000004 */
[----:B------:R-:W-:Y:S02]  /*17b80*/  DFMA R26, R2, R12, R26 ;  /* 0x0000000c021a722b */ /* 0x000fe4000000001a */
[----:B------:R-:W-:-:S06]  /*17b90*/  DFMA R4, -R10, R6, 1 ;  /* 0x3ff000000a04742b */ /* 0x000fcc0000000106 */
[----:B------:R-:W-:Y:S02]  /*17ba0*/  DFMA R28, R26, R28, R28 ;  /* 0x0000001c1a1c722b */ /* 0x000fe4000000001c */
[----:B------:R-:W-:Y:S02]  /*17bb0*/  DFMA R26, R2, R26, 1 ;  /* 0x3ff00000021a742b */ /* 0x000fe4000000001a */
[----:B------:R-:W-:-:S08]  /*17bc0*/  DFMA R4, R6, R4, R6 ;  /* 0x000000040604722b */ /* 0x000fd00000000006 */
[----:B------:R-:W-:-:S08]  /*17bd0*/  DMUL R6, R4, R32 ;  /* 0x0000002004067228 */ /* 0x000fd00000000000 */
[----:B------:R-:W-:-:S08]  /*17be0*/  DFMA R12, -R10, R6, R32 ;  /* 0x000000060a0c722b */ /* 0x000fd00000000120 */
[----:B------:R-:W-:Y:S01]  /*17bf0*/  DFMA R2, R4, R12, R6 ;  /* 0x0000000c0402722b */ /* 0x000fe20000000006 */
[----:B------:R-:W-:Y:S02]  /*17c00*/  FSEL R6, R26, R28, !P0 ;  /* 0x0000001c1a067208 */ /* 0x000fe40004000000 */
[----:B------:R-:W-:Y:S02]  /*17c10*/  FSEL R7, R27, R29, !P0 ;  /* 0x0000001d1b077208 */ /* 0x000fe40004000000 */
[----:B------:R-:W-:-:S05]  /*17c20*/  LOP3.LUT P0, RZ, R0, 0x2, RZ, 0xc0, !PT ;  /* 0x0000000200ff7812 */ /* 0x000fca000780c0ff */
[----:B------:R-:W-:Y:S01]  /*17c30*/  FFMA R12, RZ, R11, R3 ;  /* 0x0000000bff0c7223 */ /* 0x000fe20000000003 */
[----:B------:R-:W-:-:S04]  /*17c40*/  DADD R4, RZ, -R6 ;  /* 0x00000000ff047229 */ /* 0x000fc80000000806 */
[----:B------:R-:W-:-:S06]  /*17c50*/  FSETP.GT.AND P1, PT, |R12|, 1.469367938527859385e-39, PT ;  /* 0x001000000c00780b */ /* 0x000fcc0003f24200 */
[----:B------:R-:W-:Y:S02]  /*17c60*/  FSEL R6, R6, R4, !P0 ;  /* 0x0000000406067208 */ /* 0x000fe40004000000 */
[----:B------:R-:W-:-:S05]  /*17c70*/  FSEL R7, R7, R5, !P0 ;  /* 0x0000000507077208 */ /* 0x000fca0004000000 */
[----:B------:R-:W-:Y:S05]  /*17c80*/  @P1 BRA P2, `(.L_x_1564) ;  /* 0x0000000000181947 */ /* 0x000fea0001000000 */
[----:B------:R-:W-:Y:S01]  /*17c90*/  MOV R0, R32 ;  /* 0x0000002000007202 */ /* 0x000fe20000000f00 */
[----:B------:R-:W-:Y:S01]  /*17ca0*/  IMAD.MOV.U32 R3, RZ, RZ, R33 ;  /* 0x000000ffff037224 */ /* 0x000fe200078e0021 */
[----:B------:R-:W-:Y:S01]  /*17cb0*/  MOV R4, 0x17cf0 ;  /* 0x00017cf000047802 */ /* 0x000fe20000000f00 */
[----:B------:R-:W-:Y:S02]  /*17cc0*/  IMAD.MOV.U32 R2, RZ, RZ, R10 ;  /* 0x000000ffff027224 */ /* 0x000fe400078e000a */
[----:B------:R-:W-:-:S07]  /*17cd0*/  IMAD.MOV.U32 R5, RZ, RZ, R11 ;  /* 0x000000ffff057224 */ /* 0x000fce00078e000b */
[----:B-1----:R-:W-:Y:S05]  /*17ce0*/  CALL.REL.NOINC `($__internal_11_$__cuda_sm20_div_rn_f64_full) ;  /* 0x000000dc00b47944 */ /* 0x002fea0003c00000 */
.L_x_1564:
[----:B------:R-:W-:Y:S05]  /*17cf0*/  BSYNC.RECONVERGENT B1 ;  /* 0x0000000000017941 */ /* 0x000fea0003800200 */
.L_x_1563:
[----:B------:R-:W-:Y:S01]  /*17d00*/  VIADD R23, R23, 0x1 ;  /* 0x0000000117177836 */ /* 0x000fe20000000000 */
[----:B------:R-:W-:Y:S01]  /*17d10*/  DFMA R6, R6, -1.5, R2 ;  /* 0xbff800000606782b */ /* 0x000fe20000000002 */
[----:B------:R-:W-:Y:S01]  /*17d20*/  VIADD R22, R22, 0x1 ;  /* 0x0000000116167836 */ /* 0x000fe20000000000 */
[----:B------:R-:W-:Y:S02]  /*17d30*/  DADD R20, R20, 1 ;  /* 0x3ff0000014147429 */ /* 0x000fe40000000000 */
[----:B------:R-:W-:-:S04]  /*17d40*/  ISETP.NE.AND P0, PT, R23, -0x1, PT ;  /* 0xffffffff1700780c */ /* 0x000fc80003f05270 */
[----:B------:R-:W-:-:S08]  /*17d50*/  DADD R6, R6, 1.5 ;  /* 0x3ff8000006067429 */ /* 0x000fd00000000000 */
[----:B------:R-:W-:Y:S01]  /*17d60*/  DADD R18, R6, R18 ;  /* 0x0000000006127229 */ /* 0x000fe20000000012 */
[----:B------:R-:W-:Y:S10]  /*17d70*/  @P0 BRA `(.L_x_1565) ;  /* 0xfffffff400280947 */ /* 0x000ff4000383ffff */
[----:B------:R-:W-:-:S11]  /*17d80*/  DADD R18, R18, 1 ;  /* 0x3ff0000012127429 */ /* 0x000fd60000000000 */
.L_x_1555:
[----:B---34-:R-:W2:Y:S01]  /*17d90*/  LDC.64 R10, c[0x0][0x388] ;  /* 0x0000e200ff0a7b82 */ /* 0x018ea20000000a00 */
[----:B-1----:R-:W-:-:S04]  /*17da0*/  IMAD R17, R8, R17, RZ ;  /* 0x0000001108117224 */ /* 0x002fc800078e02ff */
[----:B--2---:R-:W-:-:S06]  /*17db0*/  IMAD.WIDE R10, R17, 0x8, R10 ;  /* 0x00000008110a7825 */ /* 0x004fcc00078e020a */
[----:B------:R-:W2:Y:S01]  /*17dc0*/  LDG.E.64 R10, desc[UR8][R10.64] ;  /* 0x000000080a0a7981 */ /* 0x000ea2000c1e1b00 */
[----:B------:R-:W0:Y:S01]  /*17dd0*/  MUFU.RCP64H R3, R19 ;  /* 0x0000001300037308 */ /* 0x000e220000001800 */
[----:B------:R-:W-:Y:S01]  /*17de0*/  MOV R2, 0x1 ;  /* 0x0000000100027802 */ /* 0x000fe20000000f00 */
[----:B------:R-:W-:Y:S05]  /*17df0*/  BSSY.RECONVERGENT B1, `(.L_x_1566) ;  /* 0x0000014000017945 */ /* 0x000fea0003800200 */
[----:B0-----:R-:W-:-:S08]  /*17e00*/  DFMA R4, R2, -R18, 1 ;  /* 0x3ff000000204742b */ /* 0x001fd00000000812 */
[----:B------:R-:W-:-:S08]  /*17e10*/  DFMA R4, R4, R4, R4 ;  /* 0x000000040404722b */ /* 0x000fd00000000004 */
[----:B------:R-:W-:-:S08]  /*17e20*/  DFMA R4, R2, R4, R2 ;  /* 0x000000040204722b */ /* 0x000fd00000000002 */
[----:B------:R-:W-:-:S08]  /*17e30*/  DFMA R2, R4, -R18, 1 ;  /* 0x3ff000000402742b */ /* 0x000fd00000000812 */
[----:B------:R-:W-:-:S08]  /*17e40*/  DFMA R2, R4, R2, R4 ;  /* 0x000000020402722b */ /* 0x000fd00000000004 */
[----:B--2---:R-:W-:Y:S01]  /*17e50*/  DMUL R4, R10, R2 ;  /* 0x000000020a047228 */ /* 0x004fe20000000000 */
[----:B------:R0:W-:Y:S01]  /*17e60*/  STG.E.64 desc[UR8][R30.64], R10 ;  /* 0x0000000a1e007986 */ /* 0x0001e2000c101b08 */
[----:B------:R-:W-:-:S06]  /*17e70*/  FSETP.GEU.AND P1, PT, |R11|, 6.5827683646048100446e-37, PT ;  /* 0x036000000b00780b */ /* 0x000fcc0003f2e200 */
[----:B------:R-:W-:-:S08]  /*17e80*/  DFMA R6, R4, -R18, R10 ;  /* 0x800000120406722b */ /* 0x000fd0000000000a */
        /* <DEDUP_REMOVED lines=10> */
.L_x_1567:
[----:B------:R-:W-:Y:S05]  /*17f30*/  BSYNC.RECONVERGENT B1 ;  /* 0x0000000000017941 */ /* 0x000fea0003800200 */
.L_x_1566:
        /* <DEDUP_REMOVED lines=37> */
.L_x_1569:
[----:B------:R-:W-:Y:S05]  /*18190*/  BSYNC.RECONVERGENT B2 ;  /* 0x0000000000027941 */ /* 0x000fea0003800200 */
.L_x_1568:
        /* <DEDUP_REMOVED lines=13> */
[----:B------:R-:W-:Y:S01]  /*18270*/  IMAD.MOV.U32 R3, RZ, RZ, 0x40200000 ;  /* 0x40200000ff037424 */ /* 0x000fe200078e00ff */
[----:B------:R-:W-:-:S02]  /*18280*/  MOV R0, 0x3da8ff83 ;  /* 0x3da8ff8300007802 */ /* 0x000fc40000000f00 */
        /* <DEDUP_REMOVED lines=21> */
.L_x_1570:
        /* <DEDUP_REMOVED lines=13> */
.L_x_1572:
[----:B------:R-:W-:Y:S05]  /*184b0*/  BSYNC.RECONVERGENT B0 ;  /* 0x0000000000007941 */ /* 0x000fea0003800200 */
.L_x_1571:
        /* <DEDUP_REMOVED lines=11> */
.L_x_1554:
[----:B-1----:R-:W1:Y:S02]  /*18570*/  LDC.64 R2, c[0x0][0x380] ;  /* 0x0000e000ff027b82 */ /* 0x002e640000000a00 */
[----:B-1----:R-:W5:Y:S02]  /*18580*/  LDG.E R2, desc[UR8][R2.64] ;  /* 0x0000000802027981 */ /* 0x002f64000c1e1900 */
[----:B-----5:R-:W-:-:S13]  /*18590*/  ISETP.NE.AND P0, PT, R2, 0x21, PT ;  /* 0x000000210200780c */ /* 0x020fda0003f05270 */
[----:B------:R-:W-:Y:S05]  /*185a0*/  @P0 BRA `(.L_x_1573) ;  /* 0x0000001400300947 */ /* 0x000fea0003800000 */
[----:B------:R-:W1:Y:S02]  /*185b0*/  LDC.64 R2, c[0x0][0x390] ;  /* 0x0000e400ff027b82 */ /* 0x000e640000000a00 */
[----:B-1----:R-:W5:Y:S01]  /*185c0*/  LDG.E R3, desc[UR8][R2.64] ;  /* 0x0000000802037981 */ /* 0x002f62000c1e1900 */
[----:B--2---:R-:W-:Y:S02]  /*185d0*/  HFMA2 R19, -RZ, RZ, 1.984375, 0 ;  /* 0x3ff00000ff137431 */ /* 0x004fe400000001ff */
[----:B------:R-:W-:Y:S01]  /*185e0*/  IMAD.MOV.U32 R18, RZ, RZ, 0x0 ;  /* 0x00000000ff127424 */ /* 0x000fe200078e00ff */
[----:B-----5:R-:W-:-:S13]  /*185f0*/  ISETP.GE.AND P0, PT, R3, 0x2, PT ;  /* 0x000000020300780c */ /* 0x020fda0003f06270 */
[----:B------:R-:W-:Y:S05]  /*18600*/  @!P0 BRA `(.L_x_1574) ;  /* 0x00000008007c8947 */ /* 0x000fea0003800000 */
[C---:B------:R-:W-:Y:S01]  /*18610*/  VIADD R0, R3.reuse, 0xfffffffe ;  /* 0xfffffffe03007836 */ /* 0x040fe20000000000 */
[----:B------:R-:W-:Y:S01]  /*18620*/  CS2R R24, SRZ ;  /* 0x0000000000187805 */ /* 0x000fe2000001ff00 */
[----:B0-----:R-:W-:Y:S02]  /*18630*/  VIADD R4, R8, 0xffffffff ;  /* 0xffffffff08047836 */ /* 0x001fe40000000000 */
[----:B---34-:R-:W-:Y:S01]  /*18640*/  IMAD.MOV.U32 R21, RZ, RZ, 0x1 ;  /* 0x00000001ff157424 */ /* 0x018fe200078e00ff */
[----:B------:R-:W-:Y:S01]  /*18650*/  ISETP.GE.U32.AND P0, PT, R0, 0x7, PT ;  /* 0x000000070000780c */ /* 0x000fe20003f06070 */
[C---:B------:R-:W-:Y:S02]  /*18660*/  VIADD R0, R3.reuse, 0xffffffff ;  /* 0xffffffff03007836 */ /* 0x040fe40000000000 */
[----:B------:R-:W-:-:S03]  /*18670*/  IMAD R4, R3, R4, RZ ;  /* 0x0000000403047224 */ /* 0x000fc600078e02ff */
[----:B------:R-:W-:-:S07]  /*18680*/  LOP3.LUT R5, R0, 0x7, RZ, 0xc0, !PT ;  /* 0x0000000700057812 */ /* 0x000fce00078ec0ff */
[----:B------:R-:W-:Y:S05]  /*18690*/  @!P0 BRA `(.L_x_1575) ;  /* 0x0000000400308947 */ /* 0x000fea0003800000 */
[----:B------:R-:W0:Y:S01]  /*186a0*/  LDC.64 R6, c[0x0][0x388] ;  /* 0x0000e200ff067b82 */ /* 0x000e220000000a00 */
[----:B------:R-:W1:Y:S01]  /*186b0*/  LDCU.64 UR4, c[0x0][0x388] ;  /* 0x00007100ff0477ac */ /* 0x000e620008000a00 */
[----:B------:R-:W-:Y:S01]  /*186c0*/  LOP3.LUT R34, R0, 0xfffffff8, RZ, 0xc0, !PT ;  /* 0xfffffff800227812 */ /* 0x000fe200078ec0ff */
[----:B------:R-:W-:Y:S01]  /*186d0*/  VIADD R35, R4, 0x1 ;  /* 0x0000000104237836 */ /* 0x000fe20000000000 */
[----:B------:R-:W-:Y:S02]  /*186e0*/  MOV R2, RZ ;  /* 0x000000ff00027202 */ /* 0x000fe40000000f00 */
[----:B------:R-:W-:Y:S01]  /*186f0*/  CS2R R24, SRZ ;  /* 0x0000000000187805 */ /* 0x000fe2000001ff00 */
[----:B------:R-:W-:Y:S01]  /*18700*/  IMAD.MOV R34, RZ, RZ, -R34 ;  /* 0x000000ffff227224 */ /* 0x000fe200078e0a22 */
[----:B-1----:R-:W-:-:S04]  /*18710*/  UIADD3 UR4, UP0, UPT, UR4, 0x20, URZ ;  /* 0x0000002004047890 */ /* 0x002fc8000ff1e0ff */
[----:B------:R-:W-:Y:S01]  /*18720*/  UIADD3.X UR5, UPT, UPT, URZ, UR5, URZ, UP0, !UPT ;  /* 0x00000005ff057290 */ /* 0x000fe200087fe4ff */
[----:B0-----:R-:W-:-:S11]  /*18730*/  IMAD.WIDE.U32 R6, R3, 0x8, R6 ;  /* 0x0000000803067825 */ /* 0x001fd600078e0006 */
.L_x_1576:
[----:B------:R-:W-:Y:S02]  /*18740*/  IMAD.U32 R36, RZ, RZ, UR4 ;  /* 0x00000004ff247e24 */ /* 0x000fe4000f8e00ff */
[----:B------:R-:W-:Y:S02]  /*18750*/  IMAD.U32 R37, RZ, RZ, UR5 ;  /* 0x00000005ff257e24 */ /* 0x000fe4000f8e00ff */
[----:B------:R-:W-:-:S05]  /*18760*/  IMAD.WIDE R36, R35, 0x8, R36 ;  /* 0x0000000823247825 */ /* 0x000fca00078e0224 */
[----:B------:R-:W2:Y:S01]  /*18770*/  LDG.E.64 R20, desc[UR8][R36.64+-0x20] ;  /* 0xffffe00824147981 */ /* 0x000ea2000c1e1b00 */
[----:B------:R-:W-:-:S03]  /*18780*/  IMAD.WIDE R32, R35, 0x8, R6 ;  /* 0x0000000823207825 */ /* 0x000fc600078e0206 */
[----:B------:R-:W3:Y:S04]  /*18790*/  LDG.E.64 R16, desc[UR8][R36.64+-0x18] ;  /* 0xffffe80824107981 */ /* 0x000ee8000c1e1b00 */
[----:B------:R-:W4:Y:S04]  /*187a0*/  LDG.E.64 R18, desc[UR8][R32.64] ;  /* 0x0000000820127981 */ /* 0x000f28000c1e1b00 */
        /* <DEDUP_REMOVED lines=8> */
[----:B------:R-:W2:Y:S01]  /*18830*/  LDG.E.64 R20, desc[UR8][R32.64+0x18] ;  /* 0x0000180820147981 */ /* 0x000ea2000c1e1b00 */
[----:B---3--:R-:W-:-:S05]  /*18840*/  DADD R16, R16, -0.5 ;  /* 0xbfe0000010107429 */ /* 0x008fca0000000000 */
[----:B------:R-:W-:Y:S02]  /*18850*/  DADD R18, R18, -1 ;  /* 0xbff0000012127429 */ /* 0x000fe40000000000 */
[----:B-----5:R-:W-:Y:S02]  /*18860*/  DADD R10, R10, -0.5 ;  /* 0xbfe000000a0a7429 */ /* 0x020fe40000000000 */
[----:B------:R-:W-:-:S04]  /*18870*/  DFMA R14, R16, R16, R14 ;  /* 0x00000010100e722b */ /* 0x000fc8000000000e */
[----:B------:R-:W-:Y:S02]  /*18880*/  DMUL R18, R18, R18 ;  /* 0x0000001212127228 */ /* 0x000fe40000000000 */
[----:B------:R-:W-:Y:S02]  /*18890*/  DFMA R12, R10, R10, R12 ;  /* 0x0000000a0a0c722b */ /* 0x000fe4000000000c */
[----:B------:R-:W-:Y:S01]  /*188a0*/  DADD R14, R14, -1 ;  /* 0xbff000000e0e7429 */ /* 0x000fe20000000000 */
[----:B------:R-:W3:Y:S03]  /*188b0*/  LDG.E.64 R10, desc[UR8][R36.64] ;  /* 0x00000008240a7981 */ /* 0x000ee6000c1e1b00 */
[----:B------:R-:W-:Y:S02]  /*188c0*/  DFMA R18, R18, 2, R24 ;  /* 0x400000001212782b */ /* 0x000fe40000000018 */
[----:B------:R-:W-:Y:S01]  /*188d0*/  DADD R12, R12, -1 ;  /* 0xbff000000c0c7429 */ /* 0x000fe20000000000 */
[----:B------:R-:W4:Y:S01]  /*188e0*/  LDG.E.64 R24, desc[UR8][R36.64+0x18] ;  /* 0x0000180824187981 */ /* 0x000f22000c1e1b00 */
[----:B------:R-:W-:-:S02]  /*188f0*/  DMUL R14, R14, R14 ;  /* 0x0000000e0e0e7228 */ /* 0x000fc40000000000 */
[----:B------:R-:W-:-:S04]  /*18900*/  DADD R22, R22, -0.5 ;  /* 0xbfe0000016167429 */ /* 0x000fc80000000000 */
[----:B------:R-:W-:Y:S02]  /*18910*/  DMUL R16, R12, R12 ;  /* 0x0000000c0c107228 */ /* 0x000fe40000000000 */
[----:B------:R-:W-:Y:S01]  /*18920*/  DFMA R18, R14, 2, R18 ;  /* 0x400000000e12782b */ /* 0x000fe20000000012 */
[----:B------:R-:W5:Y:S04]  /*18930*/  LDG.E.64 R12, desc[UR8][R32.64+0x20] ;  /* 0x00002008200c7981 */ /* 0x000f68000c1e1b00 */
[----:B------:R-:W4:Y:S03]  /*18940*/  LDG.E.64 R14, desc[UR8][R36.64+0x8] ;  /* 0x00000808240e7981 */ /* 0x000f26000c1e1b00 */
[----:B------:R-:W-:-:S02]  /*18950*/  DFMA R16, R16, 2, R18 ;  /* 0x400000001010782b */ /* 0x000fc40000000012 */
[----:B------:R-:W4:Y:S01]  /*18960*/  LDG.E.64 R18, desc[UR8][R36.64+0x10] ;  /* 0x0000100824127981 */ /* 0x000f22000c1e1b00 */
[----:B--2---:R-:W-:-:S03]  /*18970*/  DFMA R20, R22, R22, R20 ;  /* 0x000000161614722b */ /* 0x004fc60000000014 */
[----:B------:R-:W2:Y:S05]  /*18980*/  LDG.E.64 R22, desc[UR8][R32.64+0x28] ;  /* 0x0000280820167981 */ /* 0x000eaa000c1e1b00 */
[----:B------:R-:W-:Y:S02]  /*18990*/  DADD R20, R20, -1 ;  /* 0xbff0000014147429 */ /* 0x000fe40000000000 */
[----:B---3--:R-:W-:-:S06]  /*189a0*/  DADD R10, R10, -0.5 ;  /* 0xbfe000000a0a7429 */ /* 0x008fcc0000000000 */
[----:B------:R-:W-:Y:S02]  /*189b0*/  DMUL R20, R20, R20 ;  /* 0x0000001414147228 */ /* 0x000fe40000000000 */
[----:B-----5:R-:W-:Y:S02]  /*189c0*/  DFMA R12, R10, R10, R12 ;  /* 0x0000000a0a0c722b */ /* 0x020fe4000000000c */
[----:B----4-:R-:W-:-:S06]  /*189d0*/  DADD R14, R14, -0.5 ;  /* 0xbfe000000e0e7429 */ /* 0x010fcc0000000000 */
[----:B------:R-:W-:Y:S02]  /*189e0*/  DADD R12, R12, -1 ;  /* 0xbff000000c0c7429 */ /* 0x000fe40000000000 */
[----:B------:R-:W-:Y:S02]  /*189f0*/  DADD R18, R18, -0.5 ;  /* 0xbfe0000012127429 */ /* 0x000fe40000000000 */
[----:B------:R-:W-:Y:S02]  /*18a00*/  DFMA R16, R20, 2, R16 ;  /* 0x400000001410782b */ /* 0x000fe40000000010 */
[----:B------:R-:W-:Y:S02]  /*18a10*/  DADD R24, R24, -0.5 ;  /* 0xbfe0000018187429 */ /* 0x000fe40000000000 */
[----:B------:R-:W-:Y:S02]  /*18a20*/  DMUL R12, R12, R12 ;  /* 0x0000000c0c0c7228 */ /* 0x000fe40000000000 */
[----:B------:R-:W-:-:S04]  /*18a30*/  DFMA R26, R18, R18, R26 ;  /* 0x00000012121a722b */ /* 0x000fc8000000001a */
[----:B------:R-:W-:Y:S02]  /*18a40*/  DFMA R28, R24, R24, R28 ;  /* 0x00000018181c722b */ /* 0x000fe4000000001c */
[----:B------:R-:W-:Y:S02]  /*18a50*/  DFMA R12, R12, 2, R16 ;  /* 0x400000000c0c782b */ /* 0x000fe40000000010 */
[----:B------:R-:W-:Y:S01]  /*18a60*/  DADD R26, R26, -1 ;  /* 0xbff000001a1a7429 */ /* 0x000fe20000000000 */
[----:B------:R-:W-:-:S03]  /*18a70*/  VIADD R34, R34, 0x8 ;  /* 0x0000000822227836 */ /* 0x000fc60000000000 */
[----:B------:R-:W-:-:S04]  /*18a80*/  DADD R28, R28, -1 ;  /* 0xbff000001c1c7429 */ /* 0x000fc80000000000 */
[----:B------:R-:W-:Y:S01]  /*18a90*/  DMUL R26, R26, R26 ;  /* 0x0000001a1a1a7228 */ /* 0x000fe20000000000 */
[----:B------:R-:W-:-:S03]  /*18aa0*/  ISETP.NE.AND P0, PT, R34, RZ, PT ;  /* 0x000000ff2200720c */ /* 0x000fc60003f05270 */
[----:B------:R-:W-:Y:S01]  /*18ab0*/  DMUL R24, R28, R28 ;  /* 0x0000001c1c187228 */ /* 0x000fe20000000000 */
[----:B------:R-:W-:Y:S01]  /*18ac0*/  VIADD R2, R2, 0x8 ;  /* 0x0000000802027836 */ /* 0x000fe20000000000 */
[----:B------:R-:W-:Y:S01]  /*18ad0*/  IADD3 R35, PT, PT, R35, 0x8, RZ ;  /* 0x0000000823237810 */ /* 0x000fe20007ffe0ff */
[----:B--2---:R-:W-:-:S08]  /*18ae0*/  DFMA R22, R14, R14, R22 ;  /* 0x0000000e0e16722b */ /* 0x004fd00000000016 */
[----:B------:R-:W-:-:S08]  /*18af0*/  DADD R22, R22, -1 ;  /* 0xbff0000016167429 */ /* 0x000fd00000000000 */
[----:B------:R-:W-:-:S08]  /*18b00*/  DMUL R22, R22, R22 ;  /* 0x0000001616167228 */ /* 0x000fd00000000000 */
[----:B------:R-:W-:-:S08]  /*18b10*/  DFMA R12, R22, 2, R12 ;  /* 0x40000000160c782b */ /* 0x000fd0000000000c */
[----:B------:R-:W-:-:S08]  /*18b20*/  DFMA R12, R26, 2, R12 ;  /* 0x400000001a0c782b */ /* 0x000fd0000000000c */
[----:B------:R-:W-:Y:S01]  /*18b30*/  DFMA R24, R24, 2, R12 ;  /* 0x400000001818782b */ /* 0x000fe2000000000c */
[----:B------:R-:W-:Y:S10]  /*18b40*/  @P0 BRA `(.L_x_1576) ;  /* 0xfffffff800fc0947 */ /* 0x000ff4000383ffff */
[----:B------:R-:W-:-:S07]  /*18b50*/  VIADD R21, R2, 0x1 ;  /* 0x0000000102157836 */ /* 0x000fce0000000000 */
.L_x_1575:
        /* <DEDUP_REMOVED lines=9> */
[----:B------:R-:W2:Y:S01]  /*18bf0*/  LDG.E.64 R22, desc[UR8][R28.64] ;  /* 0x000000081c167981 */ /* 0x000ea2000c1e1b00 */
[----:B------:R-:W-:-:S03]  /*18c00*/  IMAD.WIDE.U32 R32, R3, 0x8, R28 ;  /* 0x0000000803207825 */ /* 0x000fc600078e001c */
        /* <DEDUP_REMOVED lines=28> */
.L_x_1578:
        /* <DEDUP_REMOVED lines=10> */
[----:B------:R-:W-:Y:S01]  /*18e70*/  @P0 IMAD.WIDE.U32 R16, R3, 0x8, R14 ;  /* 0x0000000803100825 */ /* 0x000fe200078e000e */
[----:B------:R-:W-:Y:S02]  /*18e80*/  @!P1 IADD3 R5, PT, PT, R4, R21, RZ ;  /* 0x0000001504059210 */ /* 0x000fe40007ffe0ff */
[----:B------:R-:W3:Y:S04]  /*18e90*/  @P0 LDG.E.64 R20, desc[UR8][R14.64+0x8] ;  /* 0x000008080e140981 */ /* 0x000ee8000c1e1b00 */
[----:B------:R-:W4:Y:S01]  /*18ea0*/  @P0 LDG.E.64 R18, desc[UR8][R16.64] ;  /* 0x0000000810120981 */ /* 0x000f22000c1e1b00 */
[----:B-1----:R-:W-:-:S03]  /*18eb0*/  @!P1 IMAD.WIDE R10, R5, 0x8, R10 ;  /* 0x00000008050a9825 */ /* 0x002fc600078e020a */
[----:B------:R-:W5:Y:S04]  /*18ec0*/  @P0 LDG.E.64 R22, desc[UR8][R16.64+0x8] ;  /* 0x0000080810160981 */ /* 0x000f68000c1e1b00 */
[----:B------:R-:W5:Y:S01]  /*18ed0*/  @!P1 LDG.E.64 R12, desc[UR8][R10.64] ;  /* 0x000000080a0c9981 */ /* 0x000f62000c1e1b00 */
[----:B------:R-:W-:-:S06]  /*18ee0*/  @!P1 IMAD.WIDE.U32 R4, R3, 0x8, R10 ;  /* 0x0000000803049825 */ /* 0x000fcc00078e000a */
[----:B------:R-:W5:Y:S01]  /*18ef0*/  @!P1 LDG.E.64 R4, desc[UR8][R4.64] ;  /* 0x0000000804049981 */ /* 0x000f62000c1e1b00 */
[----:B--2---:R-:W-:Y:S02]  /*18f00*/  @P0 DADD R6, R6, -0.5 ;  /* 0xbfe0000006060429 */ /* 0x004fe40000000000 */
[----:B---3--:R-:W-:-:S06]  /*18f10*/  @P0 DADD R20, R20, -0.5 ;  /* 0xbfe0000014140429 */ /* 0x008fcc0000000000 */
[----:B----4-:R-:W-:Y:S02]  /*18f20*/  @P0 DFMA R18, R6, R6, R18 ;  /* 0x000000060612022b */ /* 0x010fe40000000012 */
[----:B-----5:R-:W-:-:S06]  /*18f30*/  @P0 DFMA R22, R20, R20, R22 ;  /* 0x000000141416022b */ /* 0x020fcc0000000016 */
[----:B------:R-:W-:Y:S02]  /*18f40*/  @P0 DADD R18, R18, -1 ;  /* 0xbff0000012120429 */ /* 0x000fe40000000000 */
[----:B------:R-:W-:Y:S02]  /*18f50*/  @!P1 DADD R12, R12, -0.5 ;  /* 0xbfe000000c0c9429 */ /* 0x000fe40000000000 */
[----:B------:R-:W-:-:S04]  /*18f60*/  @P0 DADD R22, R22, -1 ;  /* 0xbff0000016160429 */ /* 0x000fc80000000000 */
[----:B------:R-:W-:Y:S02]  /*18f70*/  @P0 DMUL R18, R18, R18 ;  /* 0x0000001212120228 */ /* 0x000fe40000000000 */
[----:B------:R-:W-:Y:S02]  /*18f80*/  @!P1 DFMA R12, R12, R12, R4 ;  /* 0x0000000c0c0c922b */ /* 0x000fe40000000004 */
[----:B------:R-:W-:-:S04]  /*18f90*/  @P0 DMUL R22, R22, R22 ;  /* 0x0000001616160228 */ /* 0x000fc80000000000 */
[----:B------:R-:W-:Y:S02]  /*18fa0*/  @P0 DFMA R18, R18, 2, R24 ;  /* 0x400000001212082b */ /* 0x000fe40000000018 */
[----:B------:R-:W-:-:S06]  /*18fb0*/  @!P1 DADD R12, R12, -1 ;  /* 0xbff000000c0c9429 */ /* 0x000fcc0000000000 */
[----:B------:R-:W-:Y:S02]  /*18fc0*/  @P0 DFMA R24, R22, 2, R18 ;  /* 0x400000001618082b */ /* 0x000fe40000000012 */
[----:B------:R-:W-:-:S08]  /*18fd0*/  @!P1 DMUL R12, R12, R12 ;  /* 0x0000000c0c0c9228 */ /* 0x000fd00000000000 */
[----:B------:R-:W-:-:S11]  /*18fe0*/  @!P1 DFMA R24, R12, 2, R24 ;  /* 0x400000000c18982b */ /* 0x000fd60000000018 */
.L_x_1577:
[----:B------:R-:W-:-:S11]  /*18ff0*/  DADD R18, R24, 1 ;  /* 0x3ff0000018127429 */ /* 0x000fd60000000000 */
.L_x_1574:
[----:B0-----:R-:W0:Y:S01]  /*19000*/  LDC.64 R4, c[0x0][0x388] ;  /* 0x0000e200ff047b82 */ /* 0x001e220000000a00 */
        /* <DEDUP_REMOVED lines=13> */
[----:B------:R-:W-:Y:S01]  /*190e0*/  FSETP.GEU.AND P1, PT, |R5|, 6.5827683646048100446e-37, PT ;  /* 0x036000000500780b */ /* 0x000fe20003f2e200 */
[----:B------:R-:W-:Y:S02]  /*190f0*/  IMAD.MOV.U32 R32, RZ, RZ, R4 ;  /* 0x000000ffff207224 */ /* 0x000fe400078e0004 */
[----:B------:R-:W-:-:S03]  /*19100*/  IMAD.MOV.U32 R33, RZ, RZ, R5 ;  /* 0x000000ffff217224 */ /* 0x000fc600078e0005 */
[----:B---34-:R-:W-:-:S08]  /*19110*/  DFMA R10, R6, -R18, R4 ;  /* 0x80000012060a722b */ /* 0x018fd00000000004 */
        /* <DEDUP_REMOVED lines=9> */
[----:B------:R-:W-:Y:S05]  /*191b0*/  CALL.REL.NOINC `($__internal_11_$__cuda_sm20_div_rn_f64_full) ;  /* 0x000000c800807944 */ /* 0x000fea0003c00000 */
.L_x_1580:
[----:B------:R-:W-:Y:S05]  /*191c0*/  BSYNC.RECONVERGENT B1 ;  /* 0x0000000000017941 */ /* 0x000fea0003800200 */
.L_x_1579:
        /* <DEDUP_REMOVED lines=37> */
.L_x_1582:
[----:B------:R-:W-:Y:S05]  /*19420*/  BSYNC.RECONVERGENT B2 ;  /* 0x0000000000027941 */ /* 0x000fea0003800200 */
.L_x_1581:
        /* <DEDUP_REMOVED lines=36> */
.L_x_1583:
        /* <DEDUP_REMOVED lines=13> */
.L_x_1585:
[----:B------:R-:W-:Y:S05]  /*19740*/  BSYNC.RECONVERGENT B0 ;  /* 0x0000000000007941 */ /* 0x000fea0003800200 */
.L_x_1584:
[----:B------:R-:W-:Y:S01]  /*19750*/  UMOV UR4, 0xcccccccd ;  /* 0xcccccccd00047882 */ /* 0x000fe20000000000 */
[----:B------:R-:W-:Y:S01]  /*19760*/  UMOV UR5, 0x3fdccccc ;  /* 0x3fdccccc00057882 */ /* 0x000fe20000000000 */
[----:B------:R-:W-:Y:S01]  /*19770*/  DSETP.NEU.AND P1, PT, R12, 1, PT ;  /* 0x3ff000000c00742a */ /* 0x000fe20003f2d000 */
[----:B------:R-:W-:Y:S01]  /*19780*/  BSSY.RECONVERGENT B0, `(.L_x_1586) ;  /* 0x000000c000007945 */ /* 0x000fe20003800200 */
[----:B------:R-:W-:Y:S01]  /*19790*/  DMUL R2, R2, UR4 ;  /* 0x0000000402027c28 */ /* 0x000fe20008000000 */
[----:B------:R-:W-:Y:S01]  /*197a0*/  UMOV UR5, 0x3ff0cccc ;  /* 0x3ff0cccc00057882 */ /* 0x000fe20000000000 */
[----:B------:R-:W-:Y:S01]  /*197b0*/  DADD R4, -RZ, |R12| ;  /* 0x00000000ff047229 */ /* 0x000fe2000000050c */
[----:B------:R-:W-:Y:S01]  /*197c0*/  MOV R0, 0x19840 ;  /* 0x0001984000007802 */ /* 0x000fe20000000f00 */
[----:B------:R-:W-:-:S06]  /*197d0*/  DADD R10, R10, -UR4 ;  /* 0x800000040a0a7e29 */ /* 0x000fcc0008000000 */
[----:B------:R-:W-:Y:S02]  /*197e0*/  FSEL R2, R2, -107374184, P1 ;  /* 0xcccccccd02027808 */ /* 0x000fe40000800000 */
[----:B------:R-:W-:-:S06]  /*197f0*/  FSEL R3, R3, 1.7249999046325683594, P1 ;  /* 0x3fdccccc03037808 */ /* 0x000fcc0000800000 */
[----:B------:R-:W-:Y:S01]  /*19800*/  DADD R10, R10, -R2 ;  /* 0x000000000a0a7229 */ /* 0x000fe20000000802 */
[----:B------:R-:W-:Y:S02]  /*19810*/  IMAD.MOV.U32 R2, RZ, RZ, RZ ;  /* 0x000000ffff027224 */ /* 0x000fe400078e00ff */
[----:B------:R-:W-:-:S08]  /*19820*/  IMAD.MOV.U32 R3, RZ, RZ, 0x40000000 ;  /* 0x40000000ff037424 */ /* 0x000fd000078e00ff */
[----:B------:R-:W-:Y:S05]  /*19830*/  CALL.REL.NOINC `($function$__internal_accurate_pow) ;  /* 0x000000cc00147944 */ /* 0x000fea0003c00000 */
[----:B------:R-:W-:Y:S05]  /*19840*/  BSYNC.RECONVERGENT B0 ;  /* 0x0000000000007941 */ /* 0x000fea0003800200 */
.L_x_1586:
[----:B------:R-:W-:Y:S01]  /*19850*/  DADD R4, R12, 2 ;  /* 0x400000000c047429 */ /* 0x000fe20000000000 */
[----:B------:R-:W-:Y:S01]  /*19860*/  BSSY.RECONVERGENT B0, `(.L_x_1587) ;  /* 0x000000b000007945 */ /* 0x000fe20003800200 */
[----:B------:R-:W-:-:S08]  /*19870*/  @!P0 CS2R R2, SRZ ;  /* 0x0000000000028805 */ /* 0x000fd0000001ff00 */
        /* <DEDUP_REMOVED lines=9> */
.L_x_1588:
[----:B------:R-:W-:Y:S05]  /*19910*/  BSYNC.RECONVERGENT B0 ;  /* 0x0000000000007941 */ /* 0x000fea0003800200 */
.L_x_1587:
        /* <DEDUP_REMOVED lines=21> */
.L_x_1573:
[----:B-1----:R-:W1:Y:S02]  /*19a70*/  LDC.64 R2, c[0x0][0x380] ;  /* 0x0000e000ff027b82 */ /* 0x002e640000000a00 */
[----:B-1----:R-:W5:Y:S02]  /*19a80*/  LDG.E R2, desc[UR8][R2.64] ;  /* 0x0000000802027981 */ /* 0x002f64000c1e1900 */
[----:B-----5:R-:W-:-:S13]  /*19a90*/  ISETP.NE.AND P0, PT, R2, 0x22, PT ;  /* 0x000000220200780c */ /* 0x020fda0003f05270 */
[----:B------:R-:W-:Y:S05]  /*19aa0*/  @P0 BRA `(.L_x_1589) ;  /* 0x0000001000f80947 */ /* 0x000fea0003800000 */
[----:B------:R-:W2:Y:S02]  /*19ab0*/  LDC.64 R2, c[0x0][0x390] ;  /* 0x0000e400ff027b82 */ /* 0x000ea40000000a00 */
[----:B--2---:R-:W2:Y:S01]  /*19ac0*/  LDG.E R15, desc[UR8][R2.64] ;  /* 0x00000008020f7981 */ /* 0x004ea2000c1e1900 */
[----:B---34-:R-:W-:Y:S02]  /*19ad0*/  HFMA2 R20, -RZ, RZ, 0, 0 ;  /* 0x00000000ff147431 */ /* 0x018fe400000001ff */
[----:B------:R-:W-:Y:S01]  /*19ae0*/  IMAD.MOV.U32 R21, RZ, RZ, 0x3ff00000 ;  /* 0x3ff00000ff157424 */ /* 0x000fe200078e00ff */
[----:B--2---:R-:W-:-:S13]  /*19af0*/  ISETP.GE.AND P0, PT, R15, 0x3, PT ;  /* 0x000000030f00780c */ /* 0x004fda0003f06270 */
[----:B------:R-:W-:Y:S05]  /*19b00*/  @!P0 BRA `(.L_x_1590) ;  /* 0x0000000800548947 */ /* 0x000fea0003800000 */
[----:B------:R-:W-:Y:S01]  /*19b10*/  VIADD R13, R15, 0xfffffffd ;  /* 0xfffffffd0f0d7836 */ /* 0x000fe20000000000 */
[----:B------:R-:W-:Y:S01]  /*19b20*/  CS2R R20, SRZ ;  /* 0x0000000000147805 */ /* 0x000fe2000001ff00 */
[----:B------:R-:W-:Y:S02]  /*19b30*/  IMAD R10, R8, R15, 0x2 ;  /* 0x00000002080a7424 */ /* 0x000fe400078e020f */
[----:B------:R-:W1:Y:S01]  /*19b40*/  I2F.F64.U32 R22, R13 ;  /* 0x0000000d00167312 */ /* 0x000e620000201800 */
[----:B------:R-:W-:Y:S02]  /*19b50*/  IMAD.MOV R11, RZ, RZ, -R15 ;  /* 0x000000ffff0b7224 */ /* 0x000fe400078e0a0f */
[----:B------:R-:W-:Y:S02]  /*19b60*/  IMAD.MOV.U32 R18, RZ, RZ, 0x0 ;  /* 0x00000000ff127424 */ /* 0x000fe400078e00ff */
[----:B------:R-:W-:Y:S01]  /*19b70*/  IMAD.MOV.U32 R19, RZ, RZ, 0x40000000 ;  /* 0x40000000ff137424 */ /* 0x000fe200078e00ff */
[----:B-1----:R-:W-:-:S04]  /*19b80*/  ISETP.GE.AND P0, PT, R23, RZ, PT ;  /* 0x000000ff1700720c */ /* 0x002fc80003f06270 */
[----:B------:R-:W-:-:S09]  /*19b90*/  SEL R12, RZ, 0x7ff00000, !P0 ;  /* 0x7ff00000ff0c7807 */ /* 0x000fd20004000000 */
.L_x_1597:
[----:B------:R-:W1:Y:S02]  /*19ba0*/  LDC.64 R32, c[0x0][0x388] ;  /* 0x0000e200ff207b82 */ /* 0x000e640000000a00 */
[----:B-1----:R-:W-:-:S06]  /*19bb0*/  IMAD.WIDE R32, R10, 0x8, R32 ;  /* 0x000000080a207825 */ /* 0x002fcc00078e0220 */
[----:B------:R-:W0:Y:S01]  /*19bc0*/  LDG.E.64 R32, desc[UR8][R32.64] ;  /* 0x0000000820207981 */ /* 0x000e22000c1e1b00 */
[----:B------:R-:W-:Y:S01]  /*19bd0*/  SHF.R.U32.HI R0, RZ, 0x14, R23 ;  /* 0x00000014ff007819 */ /* 0x000fe20000011617 */
[----:B------:R-:W-:Y:S01]  /*19be0*/  VIADD R11, R11, 0x1 ;  /* 0x000000010b0b7836 */ /* 0x000fe20000000000 */
[----:B------:R-:W-:Y:S01]  /*19bf0*/  BSSY.RECONVERGENT B0, `(.L_x_1591) ;  /* 0x000000e000007945 */ /* 0x000fe20003800200 */
[----:B------:R-:W-:Y:S01]  /*19c00*/  ISETP.GE.AND P1, PT, R23, RZ, PT ;  /* 0x000000ff1700720c */ /* 0x000fe20003f26270 */
[----:B------:R-:W-:Y:S01]  /*19c10*/  IMAD.MOV.U32 R2, RZ, RZ, R22 ;  /* 0x000000ffff027224 */ /* 0x000fe200078e0016 */
[----:B------:R-:W-:Y:S02]  /*19c20*/  LOP3.LUT R0, R0, 0x7ff, RZ, 0xc0, !PT ;  /* 0x000007ff00007812 */ /* 0x000fe400078ec0ff */
[----:B------:R-:W-:Y:S02]  /*19c30*/  ISETP.NE.AND P2, PT, R11, -0x2, PT ;  /* 0xfffffffe0b00780c */ /* 0x000fe40003f45270 */
[----:B------:R-:W-:-:S04]  /*19c40*/  IADD3 R3, PT, PT, R0, -0x3f4, RZ ;  /* 0xfffffc0c00037810 */ /* 0x000fc80007ffe0ff */
[CC--:B------:R-:W-:Y:S02]  /*19c50*/  SHF.L.U32 R0, R22.reuse, R3.reuse, RZ ;  /* 0x0000000316007219 */ /* 0x0c0fe400000006ff */
[--C-:B------:R-:W-:Y:S02]  /*19c60*/  SHF.L.U64.HI R3, R22, R3, R23.reuse ;  /* 0x0000000316037219 */ /* 0x100fe40000010217 */
[----:B------:R-:W-:Y:S02]  /*19c70*/  ISETP.NE.U32.AND P0, PT, R0, RZ, PT ;  /* 0x000000ff0000720c */ /* 0x000fe40003f05070 */
[----:B------:R-:W-:Y:S02]  /*19c80*/  MOV R0, 0x19cd0 ;  /* 0x00019cd000007802 */ /* 0x000fe40000000f00 */
[----:B------:R-:W-:Y:S01]  /*19c90*/  ISETP.NE.AND.EX P0, PT, R3, -0x80000000, PT, P0 ;  /* 0x800000000300780c */ /* 0x000fe20003f05300 */
[----:B------:R-:W-:Y:S01]  /*19ca0*/  IMAD.MOV.U32 R3, RZ, RZ, R23 ;  /* 0x000000ffff037224 */ /* 0x000fe200078e0017 */
[----:B0-----:R-:W-:-:S11]  /*19cb0*/  DADD R4, -RZ, |R32| ;  /* 0x00000000ff047229 */ /* 0x001fd60000000520 */
[----:B------:R-:W-:Y:S05]  /*19cc0*/  CALL.REL.NOINC `($function$__internal_accurate_pow) ;  /* 0x000000c400f07944 */ /* 0x000fea0003c00000 */
[----:B------:R-:W-:Y:S05]  /*19cd0*/  BSYNC.RECONVERGENT B0 ;  /* 0x0000000000007941 */ /* 0x000fea0003800200 */
.L_x_1591:
        /* <DEDUP_REMOVED lines=30> */
[----:B------:R-:W-:Y:S01]  /*19ec0*/  @!P3 IMAD.MOV.U32 R34, RZ, RZ, RZ ;  /* 0x000000ffff22b224 */ /* 0x000fe200078e00ff */
[----:B------:R-:W-:Y:S02]  /*19ed0*/  @!P3 IADD3 R7, PT, PT, R12, -0x80000000, RZ ;  /* 0x800000000c07b810 */ /* 0x000fe40007ffe0ff */
[----:B------:R-:W-:-:S04]  /*19ee0*/  @!P3 ISETP.NE.AND P1, PT, R0, 0x3fe00000, PT ;  /* 0x3fe000000000b80c */ /* 0x000fc80003f25270 */
[----:B------:R-:W-:-:S04]  /*19ef0*/  @!P3 SEL R7, R7, R12, P1 ;  /* 0x0000000c0707b207 */ /* 0x000fc80000800000 */
[----:B------:R-:W-:-:S07]  /*19f00*/  @!P3 SEL R35, R7, R12, P0 ;  /* 0x0000000c0723b207 */ /* 0x000fce0000000000 */
.L_x_1593:
[----:B------:R-:W-:Y:S05]  /*19f10*/  BSYNC.RECONVERGENT B0 ;  /* 0x0000000000007941 */ /* 0x000fea0003800200 */
.L_x_1592:
        /* <DEDUP_REMOVED lines=15> */
[----:B------:R-:W-:Y:S05]  /*1a010*/  CALL.REL.NOINC `($__internal_11_$__cuda_sm20_div_rn_f64_full) ;  /* 0x000000b800e87944 */ /* 0x000fea0003c00000 */
.L_x_1594:
[----:B------:R-:W-:Y:S01]  /*1a020*/  DADD R6, -R2, R6 ;  /* 0x0000000002067229 */ /* 0x000fe20000000106 */
[----:B------:R-:W-:Y:S01]  /*1a030*/  IMAD.MOV.U32 R4, RZ, RZ, 0x652b82fe ;  /* 0x652b82feff047424 */ /* 0x000fe200078e00ff */
[----:B------:R-:W-:Y:S01]  /*1a040*/  MOV R5, 0x3ff71547 ;  /* 0x3ff7154700057802 */ /* 0x000fe20000000f00 */
[----:B------:R-:W-:Y:S01]  /*1a050*/  UMOV UR4, 0xfefa39ef ;  /* 0xfefa39ef00047882 */ /* 0x000fe20000000000 */
        /* <DEDUP_REMOVED lines=51> */
[----:B------:R-:W-:-:S04]  /*1a390*/  @!P1 SHF.R.S32.HI R3, RZ, 0x1, R0 ;  /* 0x00000001ff039819 */ /* 0x000fc80000011400 */
[----:B------:R-:W-:Y:S01]  /*1a3a0*/  @!P1 LEA R17, R3, R17, 0x14 ;  /* 0x0000001103119211 */ /* 0x000fe200078ea0ff */
[----:B------:R-:W-:-:S05]  /*1a3b0*/  @!P1 IMAD.IADD R2, R4, 0x1, -R3 ;  /* 0x0000000104029824 */ /* 0x000fca00078e0a03 */
[----:B------:R-:W-:Y:S01]  /*1a3c0*/  @!P1 LEA R3, R2, 0x3ff00000, 0x14 ;  /* 0x3ff0000002039811 */ /* 0x000fe200078ea0ff */
[----:B------:R-:W-:-:S06]  /*1a3d0*/  @!P1 IMAD.MOV.U32 R2, RZ, RZ, RZ ;  /* 0x000000ffff029224 */ /* 0x000fcc00078e00ff */
[----:B------:R-:W-:-:S11]  /*1a3e0*/  @!P1 DMUL R6, R16, R2 ;  /* 0x0000000210069228 */ /* 0x000fd60000000000 */
.L_x_1596:
[----:B------:R-:W-:Y:S05]  /*1a3f0*/  BSYNC.RECONVERGENT B0 ;  /* 0x0000000000007941 */ /* 0x000fea0003800200 */
.L_x_1595:
[----:B------:R-:W-:Y:S01]  /*1a400*/  DADD R6, -R6, 1 ;  /* 0x3ff0000006067429 */ /* 0x000fe20000000100 */
[----:B------:R-:W-:Y:S01]  /*1a410*/  VIADD R10, R10, 0x1 ;  /* 0x000000010a0a7836 */ /* 0x000fe20000000000 */
[----:B------:R-:W-:-:S06]  /*1a420*/  DADD R18, R18, 1 ;  /* 0x3ff0000012127429 */ /* 0x000fcc0000000000 */
[----:B------:R-:W-:Y:S01]  /*1a430*/  DADD R20, R6, R20 ;  /* 0x0000000006147229 */ /* 0x000fe20000000014 */
[----:B------:R-:W-:Y:S10]  /*1a440*/  @P2 BRA `(.L_x_1597) ;  /* 0xfffffff400d42947 */ /* 0x000ff4000383ffff */
[----:B------:R-:W-:-:S11]  /*1a450*/  DADD R20, R20, 1 ;  /* 0x3ff0000014147429 */ /* 0x000fd60000000000 */
.L_x_1590:
[----:B------:R-:W1:Y:S01]  /*1a460*/  LDC.64 R2, c[0x0][0x388] ;  /* 0x0000e200ff027b82 */ /* 0x000e620000000a00 */
[----:B0-----:R-:W-:-:S07]  /*1a470*/  IMAD R5, R8, R15, RZ ;  /* 0x0000000f08057224 */ /* 0x001fce00078e02ff */
[----:B------:R-:W0:Y:S01]  /*1a480*/  LDC.64 R18, c[0x0][0x398] ;  /* 0x0000e600ff127b82 */ /* 0x000e220000000a00 */
[----:B-1----:R-:W-:-:S05]  /*1a490*/  IMAD.WIDE R4, R5, 0x8, R2 ;  /* 0x0000000805047825 */ /* 0x002fca00078e0202 */
[----:B------:R-:W2:Y:S04]  /*1a4a0*/  LDG.E.64 R10, desc[UR8][R4.64] ;  /* 0x00000008040a7981 */ /* 0x000ea8000c1e1b00 */
[----:B------:R-:W3:Y:S01]  /*1a4b0*/  LDG.E.64 R12, desc[UR8][R4.64+0x8] ;  /* 0x00000808040c7981 */ /* 0x000ee2000c1e1b00 */
[----:B------:R-:W1:Y:S01]  /*1a4c0*/  LDC.64 R6, c[0x0][0x390] ;  /* 0x0000e400ff067b82 */ /* 0x000e620000000a00 */
[----:B0-----:R-:W-:Y:S01]  /*1a4d0*/  IMAD.WIDE R18, R9, 0x8, R18 ;  /* 0x0000000809127825 */ /* 0x001fe200078e0212 */
[----:B--2---:R-:W-:Y:S02]  /*1a4e0*/  DADD R10, -R10, 1 ;  /* 0x3ff000000a0a7429 */ /* 0x004fe40000000100 */
[----:B---3--:R-:W-:-:S06]  /*1a4f0*/  DADD R12, -R12, 1 ;  /* 0x3ff000000c0c7429 */ /* 0x008fcc0000000100 */
[----:B------:R-:W-:-:S08]  /*1a500*/  DMUL R10, R10, R20 ;  /* 0x000000140a0a7228 */ /* 0x000fd00000000000 */
[----:B------:R-:W-:-:S07]  /*1a510*/  DMUL R10, R10, R12 ;  /* 0x0000000c0a0a7228 */ /* 0x000fce0000000000 */
[----:B------:R0:W-:Y:S04]  /*1a520*/  STG.E.64 desc[UR8][R18.64], R10 ;  /* 0x0000000a12007986 */ /* 0x0001e8000c101b08 */
[----:B-1----:R-:W2:Y:S02]  /*1a530*/  LDG.E R9, desc[UR8][R6.64] ;  /* 0x0000000806097981 */ /* 0x002ea4000c1e1900 */
        /* <DEDUP_REMOVED lines=13> */
[----:B------:R-:W-:Y:S01]  /*1a610*/  IMAD.MOV.U32 R2, RZ, RZ, RZ ;  /* 0x000000ffff027224 */ /* 0x000fe200078e00ff */
[----:B------:R-:W-:Y:S01]  /*1a620*/  MOV R0, 0x1a6a0 ;  /* 0x0001a6a000007802 */ /* 0x000fe20000000f00 */
[----:B------:R-:W-:Y:S01]  /*1a630*/  IMAD.MOV.U32 R3, RZ, RZ, 0x3ff00000 ;  /* 0x3ff00000ff037424 */ /* 0x000fe200078e00ff */
[----:B--2---:R-:W-:-:S07]  /*1a640*/  DMUL R20, R14, R20 ;  /* 0x000000140e147228 */ /* 0x004fce0000000000 */
[----:B------:R0:W-:Y:S01]  /*1a650*/  STG.E.64 desc[UR8][R18.64+0x10], R20 ;  /* 0x0000101412007986 */ /* 0x0001e2000c101b08 */
[----:B------:R-:W-:-:S08]  /*1a660*/  DADD R12, -R10, R20 ;  /* 0x000000000a0c7229 */ /* 0x000fd00000000114 */
[----:B------:R-:W-:-:S08]  /*1a670*/  DADD R12, -R22, R12 ;  /* 0x00000000160c7229 */ /* 0x000fd0000000010c */
[----:B0-----:R-:W-:-:S11]  /*1a680*/  DADD R4, -RZ, |R12| ;  /* 0x00000000ff047229 */ /* 0x001fd6000000050c */
[----:B------:R-:W-:Y:S05]  /*1a690*/  CALL.REL.NOINC `($function$__internal_accurate_pow) ;  /* 0x000000bc007c7944 */ /* 0x000fea0003c00000 */
[----:B------:R-:W-:Y:S05]  /*1a6a0*/  BSYNC.RECONVERGENT B0 ;  /* 0x0000000000007941 */ /* 0x000fea0003800200 */
.L_x_1598:
[C---:B------:R-:W-:Y:S01]  /*1a6b0*/  DADD R4, R12.reuse, 1 ;  /* 0x3ff000000c047429 */ /* 0x040fe20000000000 */
[----:B------:R-:W-:Y:S01]  /*1a6c0*/  ISETP.GE.AND P0, PT, R13, RZ, PT ;  /* 0x000000ff0d00720c */ /* 0x000fe20003f06270 */
[----:B------:R-:W-:Y:S01]  /*1a6d0*/  DSETP.NEU.AND P1, PT, R12, RZ, PT ;  /* 0x000000ff0c00722a */ /* 0x000fe20003f2d000 */
[----:B------:R-:W-:Y:S01]  /*1a6e0*/  BSSY.RECONVERGENT B0, `(.L_x_1599) ;  /* 0x0000010000007945 */ /* 0x000fe20003800200 */
[----:B------:R-:W-:-:S06]  /*1a6f0*/  DADD R6, -RZ, -R2 ;  /* 0x00000000ff067229 */ /* 0x000fcc0000000902 */
[----:B------:R-:W-:-:S04]  /*1a700*/  LOP3.LUT R4, R5, 0x7ff00000, RZ, 0xc0, !PT ;  /* 0x7ff0000005047812 */ /* 0x000fc800078ec0ff */
[----:B------:R-:W-:Y:S02]  /*1a710*/  ISETP.NE.AND P2, PT, R4, 0x7ff00000, PT ;  /* 0x7ff000000400780c */ /* 0x000fe40003f45270 */
[----:B------:R-:W-:Y:S01]  /*1a720*/  FSEL R2, R6, R2, !P0 ;  /* 0x0000000206027208 */ /* 0x000fe20004000000 */
[----:B------:R-:W-:Y:S01]  /*1a730*/  @!P1 IMAD.MOV.U32 R2, RZ, RZ, RZ ;  /* 0x000000ffff029224 */ /* 0x000fe200078e00ff */
[----:B------:R-:W-:Y:S02]  /*1a740*/  FSEL R3, R7, R3, !P0 ;  /* 0x0000000307037208 */ /* 0x000fe40004000000 */
[----:B------:R-:W-:-:S07]  /*1a750*/  @!P1 MOV R3, R13 ;  /* 0x0000000d00039202 */ /* 0x000fce0000000f00 */
        /* <DEDUP_REMOVED lines=8> */
.L_x_1600:
[----:B------:R-:W-:Y:S05]  /*1a7e0*/  BSYNC.RECONVERGENT B0 ;  /* 0x0000000000007941 */ /* 0x000fea0003800200 */
.L_x_1599:
        /* <DEDUP_REMOVED lines=32> */
.L_x_1602:
[----:B------:R-:W-:Y:S05]  /*1a9f0*/  BSYNC.RECONVERGENT B2 ;  /* 0x0000000000027941 */ /* 0x000fea0003800200 */
.L_x_1601:
        /* <DEDUP_REMOVED lines=36> */
.L_x_1603:
[C---:B------:R-:W-:Y:S01]  /*1ac40*/  DADD R4, R12.reuse, 8 ;  /* 0x402000000c047429 */ /* 0x040fe20000000000 */
[----:B------:R-:W-:Y:S01]  /*1ac50*/  BSSY.RECONVERGENT B0, `(.L_x_1604) ;  /* 0x000000e000007945 */ /* 0x000fe20003800200 */
[----:B------:R-:W-:-:S08]  /*1ac60*/  DSETP.NEU.AND P0, PT, R12, RZ, PT ;  /* 0x000000ff0c00722a */ /* 0x000fd00003f0d000 */
[----:B------:R-:W-:Y:S01]  /*1ac70*/  LOP3.LUT R4, R5, 0x7ff00000, RZ, 0xc0, !PT ;  /* 0x7ff0000005047812 */ /* 0x000fe200078ec0ff */
[----:B------:R-:W-:-:S03]  /*1ac80*/  IMAD.MOV.U32 R5, RZ, RZ, 0x3fd99999 ;  /* 0x3fd99999ff057424 */ /* 0x000fc600078e00ff */
[----:B------:R-:W-:Y:S01]  /*1ac90*/  ISETP.NE.AND P1, PT, R4, 0x7ff00000, PT ;  /* 0x7ff000000400780c */ /* 0x000fe20003f25270 */
[----:B------:R-:W-:Y:S01]  /*1aca0*/  IMAD.MOV.U32 R4, RZ, RZ, -0x66666666 ;  /* 0x9999999aff047424 */ /* 0x000fe200078e00ff */
        /* <DEDUP_REMOVED lines=8> */
.L_x_1605:
[----:B------:R-:W-:Y:S05]  /*1ad30*/  BSYNC.RECONVERGENT B0 ;  /* 0x0000000000007941 */ /* 0x000fea0003800200 */
.L_x_1604:
        /* <DEDUP_REMOVED lines=20> */
.L_x_1606:
[----:B------:R-:W-:Y:S05]  /*1ae80*/  BSYNC.RECONVERGENT B0 ;  /* 0x0000000000007941 */ /* 0x000fea0003800200 */
.L_x_1589:
[----:B0-----:R-:W0:Y:S02]  /*1ae90*/  LDC.64 R2, c[0x0][0x380] ;  /* 0x0000e000ff027b82 */ /* 0x001e240000000a00 */
[----:B0-----:R-:W5:Y:S02]  /*1aea0*/  LDG.E R2, desc[UR8][R2.64] ;  /* 0x0000000802027981 */ /* 0x001f64000c1e1900 */
[----:B-----5:R-:W-:-:S13]  /*1aeb0*/  ISETP.NE.AND P0, PT, R2, 0x23, PT ;  /* 0x000000230200780c */ /* 0x020fda0003f05270 */
[----:B------:R-:W-:Y:S05]  /*1aec0*/  @P0 BRA `(.L_x_1607) ;  /* 0x0000002c007c0947 */ /* 0x000fea0003800000 */
[----:B------:R-:W2:Y:S02]  /*1aed0*/  LDC.64 R2, c[0x0][0x390] ;  /* 0x0000e400ff027b82 */ /* 0x000ea40000000a00 */
[----:B--234-:R-:W2:Y:S01]  /*1aee0*/  LDG.E R13, desc[UR8][R2.64] ;  /* 0x00000008020d7981 */ /* 0x01cea2000c1e1900 */
[----:B------:R-:W-:Y:S02]  /*1aef0*/  HFMA2 R21, -RZ, RZ, 1.984375, 0 ;  /* 0x3ff00000ff157431 */ /* 0x000fe400000001ff */
[----:B------:R-:W-:Y:S01]  /*1af00*/  IMAD.MOV.U32 R20, RZ, RZ, 0x0 ;  /* 0x00000000ff147424 */ /* 0x000fe200078e00ff */
[----:B--2---:R-:W-:-:S13]  /*1af10*/  ISETP.GE.AND P0, PT, R13, 0x2, PT ;  /* 0x000000020d00780c */ /* 0x004fda0003f06270 */
[----:B------:R-:W-:Y:S05]  /*1af20*/  @!P0 BRA `(.L_x_1608) ;  /* 0x0000000800848947 */ /* 0x000fea0003800000 */
[C---:B------:R-:W-:Y:S01]  /*1af30*/  VIADD R11, R13.reuse, 0xfffffffe ;  /* 0xfffffffe0d0b7836 */ /* 0x040fe20000000000 */
[----:B------:R-:W0:Y:S01]  /*1af40*/  LDC.64 R14, c[0x0][0x388] ;  /* 0x0000e200ff0e7b82 */ /* 0x000e220000000a00 */
[----:B------:R-:W-:Y:S01]  /*1af50*/  IMAD.SHL.U32 R22, R13, 0x2, RZ ;  /* 0x000000020d167824 */ /* 0x000fe200078e00ff */
[----:B------:R-:W-:Y:S01]  /*1af60*/  CS2R R20, SRZ ;  /* 0x0000000000147805 */ /* 0x000fe2000001ff00 */
[----:B------:R-:W1:Y:S01]  /*1af70*/  I2F.F64.U32 R2, R11 ;  /* 0x0000000b00027312 */ /* 0x000e620000201800 */
[----:B------:R-:W-:Y:S02]  /*1af80*/  IMAD R9, R8, R13, 0x1 ;  /* 0x0000000108097424 */ /* 0x000fe400078e020d */
[----:B------:R-:W-:Y:S02]  /*1af90*/  IMAD.MOV R10, RZ, RZ, -R13 ;  /* 0x000000ffff0a7224 */ /* 0x000fe400078e0a0d */
[----:B------:R-:W-:Y:S02]  /*1afa0*/  IMAD.MOV.U32 R18, RZ, RZ, 0x0 ;  /* 0x00000000ff127424 */ /* 0x000fe400078e00ff */
[----:B------:R-:W-:Y:S01]  /*1afb0*/  IMAD.MOV.U32 R19, RZ, RZ, 0x3ff00000 ;  /* 0x3ff00000ff137424 */ /* 0x000fe200078e00ff */
[----:B------:R-:W2:Y:S01]  /*1afc0*/  I2F.F64.U32 R22, R22 ;  /* 0x0000001600167312 */ /* 0x000ea20000201800 */
[----:B-1----:R-:W-:-:S02]  /*1afd0*/  R2UR UR7, R3 ;  /* 0x00000000030772ca */ /* 0x002fc400000e0000 */
[----:B------:R-:W-:-:S11]  /*1afe0*/  R2UR UR6, R2 ;  /* 0x00000000020672ca */ /* 0x000fd600000e0000 */
[----:B------:R-:W-:Y:S02]  /*1aff0*/  USHF.R.U32.HI UR4, URZ, 0x14, UR7 ;  /* 0x00000014ff047899 */ /* 0x000fe40008011607 */
[----:B------:R-:W-:Y:S02]  /*1b000*/  UISETP.GE.AND UP0, UPT, UR7, URZ, UPT ;  /* 0x000000ff0700728c */ /* 0x000fe4000bf06270 */
[----:B------:R-:W-:Y:S02]  /*1b010*/  ULOP3.LUT UR4, UR4, 0x7ff, URZ, 0xc0, !UPT ;  /* 0x000007ff04047892 */ /* 0x000fe4000f8ec0ff */
[----:B------:R-:W-:Y:S02]  /*1b020*/  USEL UR5, URZ, 0x7ff00000, !UP0 ;  /* 0x7ff00000ff057887 */ /* 0x000fe4000c000000 */
[----:B------:R-:W-:Y:S02]  /*1b030*/  UIADD3 UR4, UPT, UPT, UR4, -0x3f4, URZ ;  /* 0xfffffc0c04047890 */ /* 0x000fe4000fffe0ff */
[----:B------:R-:W-:-:S02]  /*1b040*/  ULOP3.LUT UR10, UR7, 0x7fffffff, URZ, 0xc0, !UPT ;  /* 0x7fffffff070a7892 */ /* 0x000fc4000f8ec0ff */
[----:B------:R-:W-:Y:S02]  /*1b050*/  USHF.L.U64.HI UR12, UR6, UR4, UR7 ;  /* 0x00000004060c7299 */ /* 0x000fe40008010207 */
[----:B------:R-:W-:Y:S02]  /*1b060*/  UIADD3 UR11, UPT, UPT, UR5, -0x80000000, URZ ;  /* 0x80000000050b7890 */ /* 0x000fe4000fffe0ff */
[----:B--2---:R-:W-:-:S12]  /*1b070*/  USHF.L.U32 UR4, UR6, UR4, URZ ;  /* 0x0000000406047299 */ /* 0x004fd800080006ff */
.L_x_1615:
[----:B0-----:R-:W-:-:S06]  /*1b080*/  IMAD.WIDE R32, R9, 0x8, R14 ;  /* 0x0000000809207825 */ /* 0x001fcc00078e020e */
[----:B------:R-:W2:Y:S01]  /*1b090*/  LDG.E.64 R32, desc[UR8][R32.64] ;  /* 0x0000000820207981 */ /* 0x000ea2000c1e1b00 */
[----:B------:R-:W-:Y:S01]  /*1b0a0*/  IADD3 R10, PT, PT, R10, 0x1, RZ ;  /* 0x000000010a0a7810 */ /* 0x000fe20007ffe0ff */
[----:B------:R-:W-:Y:S01]  /*1b0b0*/  IMAD.U32 R7, RZ, RZ, UR7 ;  /* 0x00000007ff077e24 */ /* 0x000fe2000f8e00ff */
[----:B------:R-:W-:Y:S01]  /*1b0c0*/  BSSY.RECONVERGENT B0, `(.L_x_1609) ;  /* 0x000000c000007945 */ /* 0x000fe20003800200 */
[----:B------:R-:W-:Y:S01]  /*1b0d0*/  UISETP.NE.U32.AND UP0, UPT, UR4, URZ, UPT ;  /* 0x000000ff0400728c */ /* 0x000fe2000bf05070 */
[----:B------:R-:W-:Y:S01]  /*1b0e0*/  IMAD.U32 R3, RZ, RZ, UR7 ;  /* 0x00000007ff037e24 */ /* 0x000fe2000f8e00ff */
[----:B------:R-:W-:Y:S01]  /*1b0f0*/  ISETP.LE.AND P0, PT, RZ, UR7, PT ;  /* 0x00000007ff007c0c */ /* 0x000fe2000bf03270 */
[----:B------:R-:W-:Y:S01]  /*1b100*/  IMAD.U32 R2, RZ, RZ, UR6 ;  /* 0x00000006ff027e24 */ /* 0x000fe2000f8e00ff */
[----:B------:R-:W-:Y:S01]  /*1b110*/  ISETP.NE.AND P1, PT, R10, -0x1, PT ;  /* 0xffffffff0a00780c */ /* 0x000fe20003f25270 */
[----:B------:R-:W-:Y:S01]  /*1b120*/  IMAD.U32 R6, RZ, RZ, UR6 ;  /* 0x00000006ff067e24 */ /* 0x000fe2000f8e00ff */
[----:B------:R-:W-:Y:S01]  /*1b130*/  MOV R0, 0x1b180 ;  /* 0x0001b18000007802 */ /* 0x000fe20000000f00 */
[----:B------:R-:W-:Y:S01]  /*1b140*/  IMAD.MOV.U32 R3, RZ, RZ, R7 ;  /* 0x000000ffff037224 */ /* 0x000fe200078e0007 */
[----:B------:R-:W-:Y:S01]  /*1b150*/  UISETP.NE.AND.EX UP0, UPT, UR12, -0x80000000, UPT, UP0 ;  /* 0x800000000c00788c */ /* 0x000fe2000bf05300 */
[----:B--2---:R-:W-:-:S11]  /*1b160*/  DADD R4, -RZ, |R32| ;  /* 0x00000000ff047229 */ /* 0x004fd60000000520 */
[----:B------:R-:W-:Y:S05]  /*1b170*/  CALL.REL.NOINC `($function$__internal_accurate_pow) ;  /* 0x000000b000c47944 */ /* 0x000fea0003c00000 */
[----:B------:R-:W-:Y:S05]  /*1b180*/  BSYNC.RECONVERGENT B0 ;  /* 0x0000000000007941 */ /* 0x000fea0003800200 */
.L_x_1609:
[----:B------:R-:W0:Y:S01]  /*1b190*/  MUFU.RCP64H R5, R23 ;  /* 0x0000001700057308 */ /* 0x000e220000001800 */
[----:B------:R-:W-:Y:S01]  /*1b1a0*/  MOV R4, 0x1 ;  /* 0x0000000100047802 */ /* 0x000fe20000000f00 */
[----:B------:R-:W-:Y:S01]  /*1b1b0*/  DSETP.NEU.AND P3, PT, R32, RZ, PT ;  /* 0x000000ff2000722a */ /* 0x000fe20003f6d000 */
[----:B------:R-:W-:Y:S01]  /*1b1c0*/  PLOP3.LUT P4, PT, PT, PT, UP0, 0x40, 0x4 ;  /* 0x000000000004781c */ /* 0x000fe20003f8e808 */
[----:B------:R-:W-:Y:S01]  /*1b1d0*/  DADD R24, -RZ, -R2 ;  /* 0x00000000ff187229 */ /* 0x000fe20000000902 */
[----:B------:R-:W-:Y:S01]  /*1b1e0*/  PLOP3.LUT P2, PT, PT, PT, UP0, 0x40, 0x4 ;  /* 0x000000000004781c */ /* 0x000fe20003f4e808 */
[----:B------:R-:W-:Y:S01]  /*1b1f0*/  BSSY.RECONVERGENT B0, `(.L_x_1610) ;  /* 0x000001e000007945 */ /* 0x000fe20003800200 */
[C---:B------:R-:W-:Y:S02]  /*1b200*/  SEL R29, R33.reuse, RZ, P4 ;  /* 0x000000ff211d7207 */ /* 0x040fe40002000000 */
[----:B------:R-:W-:Y:S02]  /*1b210*/  ISETP.LT.AND P2, PT, R33, RZ, P2 ;  /* 0x000000ff2100720c */ /* 0x000fe40001741270 */
[----:B------:R-:W-:-:S03]  /*1b220*/  @!P0 LOP3.LUT R29, R29, 0x7ff00000, RZ, 0xfc, !PT ;  /* 0x7ff000001d1d8812 */ /* 0x000fc600078efcff */
[----:B------:R-:W-:Y:S02]  /*1b230*/  FSEL R0, R24, R2, P2 ;  /* 0x0000000218007208 */ /* 0x000fe40001000000 */
[----:B------:R-:W-:Y:S01]  /*1b240*/  @P3 FSEL R29, R25, R3, P2 ;  /* 0x00000003191d3208 */ /* 0x000fe20001000000 */
[----:B0-----:R-:W-:-:S08]  /*1b250*/  DFMA R6, -R22, R4, 1 ;  /* 0x3ff000001606742b */ /* 0x001fd00000000104 */
[----:B------:R-:W-:-:S08]  /*1b260*/  DFMA R6, R6, R6, R6 ;  /* 0x000000060606722b */ /* 0x000fd00000000006 */
[----:B------:R-:W-:-:S08]  /*1b270*/  DFMA R4, R4, R6, R4 ;  /* 0x000000060404722b */ /* 0x000fd00000000004 */
[----:B------:R-:W-:-:S08]  /*1b280*/  DFMA R6, -R22, R4, 1 ;  /* 0x3ff000001606742b */ /* 0x000fd00000000104 */
[----:B------:R-:W-:Y:S02]  /*1b290*/  DFMA R4, R4, R6, R4 ;  /* 0x000000060404722b */ /* 0x000fe40000000004 */
[----:B------:R-:W-:-:S06]  /*1b2a0*/  DADD R6, R32, UR6 ;  /* 0x0000000620067e29 */ /* 0x000fcc0008000000 */
[----:B------:R-:W-:-:S04]  /*1b2b0*/  DMUL R16, R4, R18 ;  /* 0x0000001204107228 */ /* 0x000fc80000000000 */
[----:B------:R-:W-:-:S04]  /*1b2c0*/  LOP3.LUT R6, R7, 0x7ff00000, RZ, 0xc0, !PT ;  /* 0x7ff0000007067812 */ /* 0x000fc800078ec0ff */
[----:B------:R-:W-:Y:S01]  /*1b2d0*/  ISETP.NE.AND P0, PT, R6, 0x7ff00000, PT ;  /* 0x7ff000000600780c */ /* 0x000fe20003f05270 */
[----:B------:R-:W-:-:S08]  /*1b2e0*/  DFMA R26, -R22, R16, R18 ;  /* 0x00000010161a722b */ /* 0x000fd00000000112 */
[----:B------:R-:W-:Y:S01]  /*1b2f0*/  DFMA R2, R4, R26, R16 ;  /* 0x0000001a0402722b */ /* 0x000fe20000000010 */
[----:B------:R-:W-:Y:S01]  /*1b300*/  FSEL R4, R0, RZ, P3 ;  /* 0x000000ff00047208 */ /* 0x000fe20001800000 */
[----:B------:R-:W-:Y:S02]  /*1b310*/  IMAD.MOV.U32 R5, RZ, RZ, R29 ;  /* 0x000000ffff057224 */ /* 0x000fe400078e001d */
[----:B------:R-:W-:Y:S07]  /*1b320*/  @P0 BRA `(.L_x_1611) ;  /* 0x0000000000280947 */ /* 0x000fee0003800000 */
[----:B------:R-:W-:-:S14]  /*1b330*/  DSETP.NAN.AND P0, PT, R32, R32, PT ;  /* 0x000000202000722a */ /* 0x000fdc0003f08000 */
[----:B------:R-:W-:Y:S01]  /*1b340*/  @P0 DADD R4, R32, UR6 ;  /* 0x0000000620040e29 */ /* 0x000fe20008000000 */
[----:B------:R-:W-:Y:S10]  /*1b350*/  @P0 BRA `(.L_x_1611) ;  /* 0x00000000001c0947 */ /* 0x000ff40003800000 */
[----:B------:R-:W-:Y:S01]  /*1b360*/  DSETP.NEU.AND P3, PT, |R32|, +INF , PT ;  /* 0x7ff000002000742a */ /* 0x000fe20003f6d200 */
[----:B------:R-:W-:Y:S02]  /*1b370*/  IMAD.U32 R6, RZ, RZ, UR10 ;  /* 0x0000000aff067e24 */ /* 0x000fe4000f8e00ff */
[----:B------:R-:W-:-:S11]  /*1b380*/  IMAD.U32 R0, RZ, RZ, UR11 ;  /* 0x0000000bff007e24 */ /* 0x000fd6000f8e00ff */
[----:B------:R-:W-:Y:S01]  /*1b390*/  @!P3 ISETP.NE.AND P0, PT, R6, 0x3fe00000, PT ;  /* 0x3fe000000600b80c */ /* 0x000fe20003f05270 */
[----:B------:R-:W-:-:S03]  /*1b3a0*/  @!P3 IMAD.MOV.U32 R4, RZ, RZ, RZ ;  /* 0x000000ffff04b224 */ /* 0x000fc600078e00ff */
[----:B------:R-:W-:-:S04]  /*1b3b0*/  @!P3 SEL R0, R0, UR5, P0 ;  /* 0x000000050000bc07 */ /* 0x000fc80008000000 */
[----:B------:R-:W-:-:S07]  /*1b3c0*/  @!P3 SEL R5, R0, UR5, P2 ;  /* 0x000000050005bc07 */ /* 0x000fce0009000000 */
.L_x_1611:
[----:B------:R-:W-:Y:S05]  /*1b3d0*/  BSYNC.RECONVERGENT B0 ;  /* 0x0000000000007941 */ /* 0x000fea0003800200 */
.L_x_1610:
        /* <DEDUP_REMOVED lines=12> */
[----:B------:R-:W-:Y:S01]  /*1b4a0*/  MOV R3, R19 ;  /* 0x0000001300037202 */ /* 0x000fe20000000f00 */
[----:B------:R-:W-:Y:S01]  /*1b4b0*/  IMAD.MOV.U32 R2, RZ, RZ, R22 ;  /* 0x000000ffff027224 */ /* 0x000fe200078e0016 */
[----:B------:R-:W-:Y:S01]  /*1b4c0*/  MOV R4, 0x1b4f0 ;  /* 0x0001b4f000047802 */ /* 0x000fe20000000f00 */
[----:B------:R-:W-:-:S07]  /*1b4d0*/  IMAD.MOV.U32 R5, RZ, RZ, R23 ;  /* 0x000000ffff057224 */ /* 0x000fce00078e0017 */
[----:B------:R-:W-:Y:S05]  /*1b4e0*/  CALL.REL.NOINC `($__internal_11_$__cuda_sm20_div_rn_f64_full) ;  /* 0x000000a400b47944 */ /* 0x000fea0003c00000 */
.L_x_1612:
        /* <DEDUP_REMOVED lines=59> */
[----:B------:R-:W-:Y:S02]  /*1b8a0*/  @!P2 LEA R5, R4, 0x3ff00000, 0x14 ;  /* 0x3ff000000405a811 */ /* 0x000fe400078ea0ff */
[----:B------:R-:W-:-:S06]  /*1b8b0*/  @!P2 MOV R4, RZ ;  /* 0x000000ff0004a202 */ /* 0x000fcc0000000f00 */
[----:B------:R-:W-:-:S11]  /*1b8c0*/  @!P2 DMUL R6, R2, R4 ;  /* 0x000000040206a228 */ /* 0x000fd60000000000 */
.L_x_1614:
[----:B------:R-:W-:Y:S05]  /*1b8d0*/  BSYNC.RECONVERGENT B0 ;  /* 0x0000000000007941 */ /* 0x000fea0003800200 */
.L_x_1613:
[----:B------:R-:W-:Y:S01]  /*1b8e0*/  DADD R6, -R6, 1 ;  /* 0x3ff0000006067429 */ /* 0x000fe20000000100 */
[----:B------:R-:W-:Y:S01]  /*1b8f0*/  VIADD R9, R9, 0x1 ;  /* 0x0000000109097836 */ /* 0x000fe20000000000 */
[----:B------:R-:W-:-:S06]  /*1b900*/  DADD R18, R18, 1 ;  /* 0x3ff0000012127429 */ /* 0x000fcc0000000000 */
[----:B------:R-:W-:Y:S01]  /*1b910*/  DADD R20, R6, R20 ;  /* 0x0000000006147229 */ /* 0x000fe20000000014 */
[----:B------:R-:W-:Y:S10]  /*1b920*/  @P1 BRA `(.L_x_1615) ;  /* 0xfffffff400d41947 */ /* 0x000ff4000383ffff */
[----:B------:R-:W-:-:S11]  /*1b930*/  DADD R20, R20, 1 ;  /* 0x3ff0000014147429 */ /* 0x000fd60000000000 */
.L_x_1608:
        /* <DEDUP_REMOVED lines=30> */
.L_x_1617:
[----:B------:R-:W-:Y:S05]  /*1bb20*/  BSYNC.RECONVERGENT B1 ;  /* 0x0000000000017941 */ /* 0x000fea0003800200 */
.L_x_1616:
[----:B------:R-:W-:Y:S01]  /*1bb30*/  DADD R4, -RZ, |R10| ;  /* 0x00000000ff047229 */ /* 0x000fe2000000050a */
[----:B------:R-:W-:Y:S01]  /*1bb40*/  BSSY.RECONVERGENT B0, `(.L_x_1618) ;  /* 0x0000005000007945 */ /* 0x000fe20003800200 */
[----:B------:R-:W-:Y:S01]  /*1bb50*/  IMAD.MOV.U32 R2, RZ, RZ, RZ ;  /* 0x000000ffff027224 */ /* 0x000fe200078e00ff */
[----:B------:R-:W-:Y:S01]  /*1bb60*/  MOV R0, 0x1bb90 ;  /* 0x0001bb9000007802 */ /* 0x000fe20000000f00 */
[----:B------:R-:W-:-:S07]  /*1bb70*/  IMAD.MOV.U32 R3, RZ, RZ, 0x40000000 ;  /* 0x40000000ff037424 */ /* 0x000fce00078e00ff */
[----:B------:R-:W-:Y:S05]  /*1bb80*/  CALL.REL.NOINC `($function$__internal_accurate_pow) ;  /* 0x000000a800407944 */ /* 0x000fea0003c00000 */
[----:B------:R-:W-:Y:S05]  /*1bb90*/  BSYNC.RECONVERGENT B0 ;  /* 0x0000000000007941 */ /* 0x000fea0003800200 */
.L_x_1618:
        /* <DEDUP_REMOVED lines=13> */
.L_x_1620:
[----:B------:R-:W-:Y:S05]  /*1bc70*/  BSYNC.RECONVERGENT B0 ;  /* 0x0000000000007941 */ /* 0x000fea0003800200 */
.L_x_1619:
[----:B------:R-:W-:Y:S01]  /*1bc80*/  DADD R2, -R2, 1 ;  /* 0x3ff0000002027429 */ /* 0x000fe20000000100 */
[----:B------:R-:W-:Y:S01]  /*1bc90*/  IMAD.MOV.U32 R6, RZ, RZ, 0x0 ;  /* 0x00000000ff067424 */ /* 0x000fe200078e00ff */
[----:B------:R-:W-:Y:S01]  /*1bca0*/  BSSY.RECONVERGENT B0, `(.L_x_1621) ;  /* 0x0000016000007945 */ /* 0x000fe20003800200 */
[----:B------:R-:W-:Y:S01]  /*1bcb0*/  IMAD.MOV.U32 R7, RZ, RZ, 0x3fd80000 ;  /* 0x3fd80000ff077424 */ /* 0x000fe200078e00ff */
[----:B------:R-:W-:Y:S02]  /*1bcc0*/  DSETP.NEU.AND P0, PT, R10, 1, PT ;  /* 0x3ff000000a00742a */ /* 0x000fe40003f0d000 */
        /* <DEDUP_REMOVED lines=9> */
[----:B------:R-:W-:Y:S01]  /*1bd60*/  VIADD R13, R7, 0xfff00000 ;  /* 0xfff00000070d7836 */ /* 0x000fe20000000000 */
[----:B------:R-:W-:-:S05]  /*1bd70*/  MOV R12, R6 ;  /* 0x00000006000c7202 */ /* 0x000fca0000000f00 */
        /* <DEDUP_REMOVED lines=8> */
.L_x_1622:
[----:B------:R-:W-:Y:S05]  /*1be00*/  BSYNC.RECONVERGENT B0 ;  /* 0x0000000000007941 */ /* 0x000fea0003800200 */
.L_x_1621:
        /* <DEDUP_REMOVED lines=9> */
[----:B------:R-:W-:Y:S01]  /*1bea0*/  IMAD.MOV.U32 R18, RZ, RZ, R20 ;  /* 0x000000ffff127224 */ /* 0x000fe200078e0014 */
[----:B------:R-:W-:Y:S01]  /*1beb0*/  MOV R19, R21 ;  /* 0x0000001500137202 */ /* 0x000fe20000000f00 */
        /* <DEDUP_REMOVED lines=16> */
.L_x_1624:
[----:B------:R-:W-:Y:S05]  /*1bfc0*/  BSYNC.RECONVERGENT B1 ;  /* 0x0000000000017941 */ /* 0x000fea0003800200 */
.L_x_1623:
        /* <DEDUP_REMOVED lines=14> */
.L_x_1626:
[----:B------:R-:W-:Y:S05]  /*1c0b0*/  BSYNC.RECONVERGENT B0 ;  /* 0x0000000000007941 */ /* 0x000fea0003800200 */
.L_x_1625:
        /* <DEDUP_REMOVED lines=74> */
[----:B------:R-:W-:Y:S01]  /*1c560*/  IMAD.MOV.U32 R2, RZ, RZ, RZ ;  /* 0x000000ffff027224 */ /* 0x000fe200078e00ff */
[----:B------:R-:W-:-:S06]  /*1c570*/  MOV R3, 0x3ff00000 ;  /* 0x3ff0000000037802 */ /* 0x000fcc0000000f00 */
[----:B------:R-:W-:-:S11]  /*1c580*/  DADD R34, -R34, UR4 ;  /* 0x0000000422227e29 */ /* 0x000fd60008000100 */
[----:B------:R-:W-:Y:S05]  /*1c590*/  CALL.REL.NOINC `($function$__internal_accurate_pow) ;  /* 0x0000009c00bc7944 */ /* 0x000fea0003c00000 */
[----:B------:R-:W-:Y:S05]  /*1c5a0*/  BSYNC.RECONVERGENT B0 ;  /* 0x0000000000007941 */ /* 0x000fea0003800200 */
.L_x_1627:
        /* <DEDUP_REMOVED lines=9> */
[----:B------:R-:W-:Y:S01]  /*1c640*/  FSEL R3, R7, R3, !P0 ;  /* 0x0000000307037208 */ /* 0x000fe20004000000 */
[----:B------:R-:W-:-:S08]  /*1c650*/  @!P1 IMAD.MOV.U32 R3, RZ, RZ, R11 ;  /* 0x000000ffff039224 */ /* 0x000fd000078e000b */
        /* <DEDUP_REMOVED lines=8> */
.L_x_1629:
[----:B------:R-:W-:Y:S05]  /*1c6e0*/  BSYNC.RECONVERGENT B0 ;  /* 0x0000000000007941 */ /* 0x000fea0003800200 */
.L_x_1628:
        /* <DEDUP_REMOVED lines=30> */
.L_x_1631:
[----:B------:R-:W-:Y:S05]  /*1c8d0*/  BSYNC.RECONVERGENT B2 ;  /* 0x0000000000027941 */ /* 0x000fea0003800200 */
.L_x_1630:
        /* <DEDUP_REMOVED lines=36> */
.L_x_1632:
[C---:B------:R-:W-:Y:S01]  /*1cb20*/  DADD R4, R10.reuse, 1 ;  /* 0x3ff000000a047429 */ /* 0x040fe20000000000 */
[----:B------:R-:W-:Y:S01]  /*1cb30*/  ISETP.GE.AND P0, PT, R11, RZ, PT ;  /* 0x000000ff0b00720c */ /* 0x000fe20003f06270 */
[----:B------:R-:W-:Y:S01]  /*1cb40*/  DSETP.NEU.AND P1, PT, R10, RZ, PT ;  /* 0x000000ff0a00722a */ /* 0x000fe20003f2d000 */
[----:B------:R-:W-:Y:S01]  /*1cb50*/  BSSY.RECONVERGENT B0, `(.L_x_1633) ;  /* 0x0000012000007945 */ /* 0x000fe20003800200 */
[----:B------:R-:W-:-:S06]  /*1cb60*/  DADD R6, -RZ, -R2 ;  /* 0x00000000ff067229 */ /* 0x000fcc0000000902 */
[----:B------:R-:W-:Y:S01]  /*1cb70*/  LOP3.LUT R4, R5, 0x7ff00000, RZ, 0xc0, !PT ;  /* 0x7ff0000005047812 */ /* 0x000fe200078ec0ff */
[----:B------:R-:W-:-:S03]  /*1cb80*/  IMAD.MOV.U32 R5, RZ, RZ, 0x3ffb3333 ;  /* 0x3ffb3333ff057424 */ /* 0x000fc600078e00ff */
[----:B------:R-:W-:Y:S01]  /*1cb90*/  ISETP.NE.AND P2, PT, R4, 0x7ff00000, PT ;  /* 0x7ff000000400780c */ /* 0x000fe20003f45270 */
[----:B------:R-:W-:Y:S01]  /*1cba0*/  IMAD.MOV.U32 R4, RZ, RZ, 0x33333333 ;  /* 0x33333333ff047424 */ /* 0x000fe200078e00ff */
        /* <DEDUP_REMOVED lines=12> */
.L_x_1634:
[----:B------:R-:W-:Y:S05]  /*1cc70*/  BSYNC.RECONVERGENT B0 ;  /* 0x0000000000007941 */ /* 0x000fea0003800200 */
.L_x_1633:
[----:B------:R-:W-:Y:S01]  /*1cc80*/  UMOV UR4, 0x9999999a ;  /* 0x9999999a00047882 */ /* 0x000fe20000000000 */
[----:B------:R-:W-:Y:S01]  /*1cc90*/  UMOV UR5, 0x3fc99999 ;  /* 0x3fc9999900057882 */ /* 0x000fe20000000000 */
[----:B------:R-:W-:Y:S01]  /*1cca0*/  DSETP.NEU.AND P0, PT, R10, 1, PT ;  /* 0x3ff000000a00742a */ /* 0x000fe20003f0d000 */
[----:B------:R-:W-:Y:S01]  /*1ccb0*/  BSSY.RECONVERGENT B0, `(.L_x_1635) ;  /* 0x000000c000007945 */ /* 0x000fe20003800200 */
[----:B------:R-:W-:Y:S01]  /*1ccc0*/  DFMA R2, R2, -UR4, R4 ;  /* 0x8000000402027c2b */ /* 0x000fe20008000004 */
[----:B------:R-:W-:Y:S01]  /*1ccd0*/  MOV R0, 0x1cd70 ;  /* 0x0001cd7000007802 */ /* 0x000fe20000000f00 */
[----:B------:R-:W-:-:S08]  /*1cce0*/  DADD R4, -RZ, |R34| ;  /* 0x00000000ff047229 */ /* 0x000fd00000000522 */
[----:B------:R-:W-:Y:S02]  /*1ccf0*/  FSEL R2, R2, RZ, P0 ;  /* 0x000000ff02027208 */ /* 0x000fe40000000000 */
[----:B------:R-:W-:-:S06]  /*1cd00*/  FSEL R3, R3, 1.9375, P0 ;  /* 0x3ff8000003037808 */ /* 0x000fcc0000000000 */
[----:B------:R-:W-:-:S08]  /*1cd10*/  DMUL R2, R2, R2 ;  /* 0x0000000202027228 */ /* 0x000fd00000000000 */
[----:B------:R-:W-:-:S08]  /*1cd20*/  DFMA R2, R32, R32, -R2 ;  /* 0x000000202002722b */ /* 0x000fd00000000802 */
[----:B------:R-:W-:Y:S01]  /*1cd30*/  DFMA R10, R18, R18, R2 ;  /* 0x00000012120a722b */ /* 0x000fe20000000002 */
[----:B------:R-:W-:Y:S02]  /*1cd40*/  IMAD.MOV.U32 R2, RZ, RZ, RZ ;  /* 0x000000ffff027224 */ /* 0x000fe400078e00ff */
[----:B------:R-:W-:-:S08]  /*1cd50*/  IMAD.MOV.U32 R3, RZ, RZ, 0x40080000 ;  /* 0x40080000ff037424 */ /* 0x000fd000078e00ff */
[----:B------:R-:W-:Y:S05]  /*1cd60*/  CALL.REL.NOINC `($function$__internal_accurate_pow) ;  /* 0x0000009400c87944 */ /* 0x000fea0003c00000 */
[----:B------:R-:W-:Y:S05]  /*1cd70*/  BSYNC.RECONVERGENT B0 ;  /* 0x0000000000007941 */ /* 0x000fea0003800200 */
.L_x_1635:
[C---:B------:R-:W-:Y:S01]  /*1cd80*/  DADD R4, R34.reuse, 3 ;  /* 0x4008000022047429 */ /* 0x040fe20000000000 */
[----:B------:R-:W-:Y:S01]  /*1cd90*/  ISETP.GE.AND P0, PT, R35, RZ, PT ;  /* 0x000000ff2300720c */ /* 0x000fe20003f06270 */
[----:B------:R-:W-:Y:S01]  /*1cda0*/  DADD R6, -RZ, -R2 ;  /* 0x00000000ff067229 */ /* 0x000fe20000000902 */
[----:B------:R-:W-:Y:S01]  /*1cdb0*/  BSSY.RECONVERGENT B0, `(.L_x_1636) ;  /* 0x0000012000007945 */ /* 0x000fe20003800200 */
[----:B------:R-:W-:-:S06]  /*1cdc0*/  DSETP.NEU.AND P1, PT, R34, RZ, PT ;  /* 0x000000ff2200722a */ /* 0x000fcc0003f2d000 */
[----:B------:R-:W-:Y:S02]  /*1cdd0*/  LOP3.LUT R9, R5, 0x7ff00000, RZ, 0xc0, !PT ;  /* 0x7ff0000005097812 */ /* 0x000fe400078ec0ff */
[----:B------:R-:W-:Y:S02]  /*1cde0*/  FSEL R36, R6, R2, !P0 ;  /* 0x0000000206247208 */ /* 0x000fe40004000000 */
[----:B------:R-:W-:Y:S02]  /*1cdf0*/  ISETP.NE.AND P2, PT, R9, 0x7ff00000, PT ;  /* 0x7ff000000900780c */ /* 0x000fe40003f45270 */
[----:B------:R-:W-:Y:S01]  /*1ce00*/  FSEL R37, R7, R3, !P0 ;  /* 0x0000000307257208 */ /* 0x000fe20004000000 */
[----:B------:R-:W-:Y:S02]  /*1ce10*/  IMAD.MOV.U32 R2, RZ, RZ, R36 ;  /* 0x000000ffff027224 */ /* 0x000fe400078e0024 */
[----:B------:R-:W-:Y:S01]  /*1ce20*/  @!P1 IMAD.MOV.U32 R2, RZ, RZ, RZ ;  /* 0x000000ffff029224 */ /* 0x000fe200078e00ff */
[----:B------:R-:W-:Y:S01]  /*1ce30*/  MOV R3, R37 ;  /* 0x0000002500037202 */ /* 0x000fe20000000f00 */
[----:B------:R-:W-:-:S06]  /*1ce40*/  @!P1 IMAD.MOV.U32 R3, RZ, RZ, R35 ;  /* 0x000000ffff039224 */ /* 0x000fcc00078e0023 */
        /* <DEDUP_REMOVED lines=8> */
.L_x_1637:
[----:B------:R-:W-:Y:S05]  /*1ced0*/  BSYNC.RECONVERGENT B0 ;  /* 0x0000000000007941 */ /* 0x000fea0003800200 */
.L_x_1636:
        /* <DEDUP_REMOVED lines=30> */
.L_x_1639:
[----:B------:R-:W-:Y:S05]  /*1d0c0*/  BSYNC.RECONVERGENT B2 ;  /* 0x0000000000027941 */ /* 0x000fea0003800200 */
.L_x_1638:
        /* <DEDUP_REMOVED lines=36> */
.L_x_1640:
[C---:B------:R-:W-:Y:S01]  /*1d310*/  DADD R4, R12.reuse, 1 ;  /* 0x3ff000000c047429 */ /* 0x040fe20000000000 */
[----:B------:R-:W-:Y:S01]  /*1d320*/  ISETP.GE.AND P2, PT, R13, RZ, PT ;  /* 0x000000ff0d00720c */ /* 0x000fe20003f46270 */
[----:B------:R-:W-:Y:S01]  /*1d330*/  DSETP.NEU.AND P0, PT, R12, RZ, PT ;  /* 0x000000ff0c00722a */ /* 0x000fe20003f0d000 */
[----:B------:R-:W-:Y:S01]  /*1d340*/  BSSY.RECONVERGENT B0, `(.L_x_1641) ;  /* 0x0000016000007945 */ /* 0x000fe20003800200 */
[----:B------:R-:W-:Y:S01]  /*1d350*/  DSETP.NEU.AND P3, PT, R34, RZ, PT ;  /* 0x000000ff2200722a */ /* 0x000fe20003f6d000 */
[----:B------:R-:W-:Y:S01]  /*1d360*/  ISETP.NE.AND P4, PT, R9, 0x7ff00000, PT ;  /* 0x7ff000000900780c */ /* 0x000fe20003f85270 */
[----:B------:R-:W-:-:S04]  /*1d370*/  DADD R6, -RZ, -R2 ;  /* 0x00000000ff067229 */ /* 0x000fc80000000902 */
[----:B------:R-:W-:Y:S02]  /*1d380*/  LOP3.LUT R4, R5, 0x7ff00000, RZ, 0xc0, !PT ;  /* 0x7ff0000005047812 */ /* 0x000fe400078ec0ff */
[----:B------:R-:W-:Y:S02]  /*1d390*/  MOV R5, 0x3fe00000 ;  /* 0x3fe0000000057802 */ /* 0x000fe40000000f00 */
[----:B------:R-:W-:Y:S01]  /*1d3a0*/  ISETP.NE.AND P1, PT, R4, 0x7ff00000, PT ;  /* 0x7ff000000400780c */ /* 0x000fe20003f25270 */
[----:B------:R-:W-:Y:S01]  /*1d3b0*/  IMAD.MOV.U32 R4, RZ, RZ, 0x0 ;  /* 0x00000000ff047424 */ /* 0x000fe200078e00ff */
[----:B------:R-:W-:Y:S01]  /*1d3c0*/  FSEL R2, R6, R2, !P2 ;  /* 0x0000000206027208 */ /* 0x000fe20005000000 */
[----:B------:R-:W-:Y:S01]  /*1d3d0*/  @!P0 IMAD.MOV.U32 R2, RZ, RZ, RZ ;  /* 0x000000ffff028224 */ /* 0x000fe200078e00ff */
[----:B------:R-:W-:Y:S01]  /*1d3e0*/  FSEL R3, R7, R3, !P2 ;  /* 0x0000000307037208 */ /* 0x000fe20005000000 */
[----:B------:R-:W-:Y:S02]  /*1d3f0*/  @!P0 IMAD.MOV.U32 R3, RZ, RZ, R13 ;  /* 0x000000ffff038224 */ /* 0x000fe400078e000d */
[----:B------:R-:W-:-:S02]  /*1d400*/  @!P3 IMAD.MOV.U32 R36, RZ, RZ, RZ ;  /* 0x000000ffff24b224 */ /* 0x000fc400078e00ff */
[----:B------:R-:W-:-:S04]  /*1d410*/  @!P3 IMAD.MOV.U32 R37, RZ, RZ, R35 ;  /* 0x000000ffff25b224 */ /* 0x000fc800078e0023 */
        /* <DEDUP_REMOVED lines=8> */
.L_x_1642:
[----:B------:R-:W-:Y:S05]  /*1d4a0*/  BSYNC.RECONVERGENT B0 ;  /* 0x0000000000007941 */ /* 0x000fea0003800200 */
.L_x_1641:
[----:B------:R-:W-:Y:S04]  /*1d4b0*/  BSSY.RECONVERGENT B0, `(.L_x_1643) ;  /* 0x000000a000007945 */ /* 0x000fe80003800200 */
[----:B------:R-:W-:Y:S05]  /*1d4c0*/  @P4 BRA `(.L_x_1644) ;  /* 0x0000000000204947 */ /* 0x000fea0003800000 */
[----:B------:R-:W-:-:S14]  /*1d4d0*/  DSETP.NAN.AND P0, PT, R34, R34, PT ;  /* 0x000000222200722a */ /* 0x000fdc0003f08000 */
[----:B------:R-:W-:Y:S01]  /*1d4e0*/  @P0 DADD R36, R34, 3 ;  /* 0x4008000022240429 */ /* 0x000fe20000000000 */
[----:B------:R-:W-:Y:S10]  /*1d4f0*/  @P0 BRA `(.L_x_1644) ;  /* 0x0000000000140947 */ /* 0x000ff40003800000 */
[----:B------:R-:W-:-:S14]  /*1d500*/  DSETP.NEU.AND P0, PT, |R34|, +INF , PT ;  /* 0x7ff000002200742a */ /* 0x000fdc0003f0d200 */
[----:B------:R-:W-:Y:S01]  /*1d510*/  @!P0 IMAD.MOV.U32 R0, RZ, RZ, -0x100000 ;  /* 0xfff00000ff008424 */ /* 0x000fe200078e00ff */
[----:B------:R-:W-:Y:S02]  /*1d520*/  @!P0 ISETP.GE.AND P1, PT, R35, RZ, PT ;  /* 0x000000ff2300820c */ /* 0x000fe40003f26270 */
[----:B------:R-:W-:Y:S02]  /*1d530*/  @!P0 MOV R36, RZ ;  /* 0x000000ff00248202 */ /* 0x000fe40000000f00 */
[----:B------:R-:W-:-:S09]  /*1d540*/  @!P0 SEL R37, R0, 0x7ff00000, !P1 ;  /* 0x7ff0000000258807 */ /* 0x000fd20004800000 */
.L_x_1644:
[----:B------:R-:W-:Y:S05]  /*1d550*/  BSYNC.RECONVERGENT B0 ;  /* 0x0000000000007941 */ /* 0x000fea0003800200 */
.L_x_1643:
[----:B------:R-:W-:Y:S01]  /*1d560*/  DMUL R36, R36, 6 ;  /* 0x4018000024247828 */ /* 0x000fe20000000000 */
[----:B------:R-:W-:Y:S01]  /*1d570*/  BSSY.RECONVERGENT B2, `(.L_x_1645) ;  /* 0x0000025000027945 */ /* 0x000fe20003800200 */
[----:B------:R-:W-:Y:S02]  /*1d580*/  DSETP.NEU.AND P1, PT, R34, 1, PT ;  /* 0x3ff000002200742a */ /* 0x000fe40003f2d000 */
[----:B------:R-:W-:Y:S02]  /*1d590*/  DFMA R2, R2, R4, 1 ;  /* 0x3ff000000202742b */ /* 0x000fe40000000004 */
[----:B------:R-:W-:Y:S02]  /*1d5a0*/  DSETP.NEU.AND P0, PT, R12, 1, PT ;  /* 0x3ff000000c00742a */ /* 0x000fe40003f0d000 */
[----:B------:R-:W-:Y:S02]  /*1d5b0*/  DMUL R38, R32, R32 ;  /* 0x0000002020267228 */ /* 0x000fe40000000000 */
[----:B------:R-:W-:-:S02]  /*1d5c0*/  FSEL R4, R36, RZ, P1 ;  /* 0x000000ff24047208 */ /* 0x000fc40000800000 */
[----:B------:R-:W-:Y:S01]  /*1d5d0*/  FSEL R5, R37, 2.375, P1 ;  /* 0x4018000025057808 */ /* 0x000fe20000800000 */
[----:B------:R-:W-:Y:S01]  /*1d5e0*/  DMUL R36, R18, R18 ;  /* 0x0000001212247228 */ /* 0x000fe20000000000 */
[----:B------:R-:W-:Y:S02]  /*1d5f0*/  FSEL R2, R2, RZ, P0 ;  /* 0x000000ff02027208 */ /* 0x000fe40000000000 */
[----:B------:R-:W-:Y:S02]  /*1d600*/  FSEL R3, R3, 1.9375, P0 ;  /* 0x3ff8000003037808 */ /* 0x000fe40000000000 */
[----:B------:R-:W-:-:S04]  /*1d610*/  DSETP.NEU.AND P0, PT, |R4|, +INF , PT ;  /* 0x7ff000000400742a */ /* 0x000fc80003f0d200 */
[----:B------:R-:W-:-:S08]  /*1d620*/  DFMA R34, R2, R2, -R38 ;  /* 0x000000020222722b */ /* 0x000fd00000000826 */
[----:B------:R-:W-:Y:S02]  /*1d630*/  DADD R34, R34, -R36 ;  /* 0x0000000022227229 */ /* 0x000fe40000000824 */
        /* <DEDUP_REMOVED lines=24> */
.L_x_1646:
[----:B------:R-:W-:Y:S05]  /*1d7c0*/  BSYNC.RECONVERGENT B2 ;  /* 0x0000000000027941 */ /* 0x000fea0003800200 */
.L_x_1645:
        /* <DEDUP_REMOVED lines=36> */
.L_x_1647:
[C---:B------:R-:W-:Y:S01]  /*1da10*/  DADD R4, R12.reuse, 1 ;  /* 0x3ff000000c047429 */ /* 0x040fe20000000000 */
[----:B------:R-:W-:Y:S01]  /*1da20*/  ISETP.GE.AND P0, PT, R13, RZ, PT ;  /* 0x000000ff0d00720c */ /* 0x000fe20003f06270 */
[----:B------:R-:W-:Y:S01]  /*1da30*/  DSETP.NEU.AND P1, PT, R12, RZ, PT ;  /* 0x000000ff0c00722a */ /* 0x000fe20003f2d000 */
[----:B------:R-:W-:Y:S01]  /*1da40*/  BSSY.RECONVERGENT B0, `(.L_x_1648) ;  /* 0x0000012000007945 */ /* 0x000fe20003800200 */
[----:B------:R-:W-:-:S06]  /*1da50*/  DADD R6, -RZ, -R2 ;  /* 0x00000000ff067229 */ /* 0x000fcc0000000902 */
[----:B------:R-:W-:Y:S02]  /*1da60*/  LOP3.LUT R4, R5, 0x7ff00000, RZ, 0xc0, !PT ;  /* 0x7ff0000005047812 */ /* 0x000fe400078ec0ff */
[----:B------:R-:W-:Y:S02]  /*1da70*/  MOV R5, 0x3fdccccc ;  /* 0x3fdccccc00057802 */ /* 0x000fe40000000f00 */
[----:B------:R-:W-:Y:S01]  /*1da80*/  ISETP.NE.AND P2, PT, R4, 0x7ff00000, PT ;  /* 0x7ff000000400780c */ /* 0x000fe20003f45270 */
[----:B------:R-:W-:Y:S01]  /*1da90*/  IMAD.MOV.U32 R4, RZ, RZ, -0x33333333 ;  /* 0xcccccccdff047424 */ /* 0x000fe200078e00ff */
        /* <DEDUP_REMOVED lines=12> */
.L_x_1649:
[----:B------:R-:W-:Y:S05]  /*1db60*/  BSYNC.RECONVERGENT B0 ;  /* 0x0000000000007941 */ /* 0x000fea0003800200 */
.L_x_1648:
        /* <DEDUP_REMOVED lines=21> */
.L_x_1607:
        /* <DEDUP_REMOVED lines=10> */
[----:B------:R0:W1:Y:S01]  /*1dd60*/  I2F.F64.U32 R32, R11 ;  /* 0x0000000b00207312 */ /* 0x0000620000201800 */
[----:B------:R-:W-:Y:S01]  /*1dd70*/  IMAD R9, R8, R11, 0x1 ;  /* 0x0000000108097424 */ /* 0x000fe200078e020b */
[----:B------:R-:W-:Y:S01]  /*1dd80*/  CS2R R22, SRZ ;  /* 0x0000000000167805 */ /* 0x000fe2000001ff00 */
[----:B------:R-:W-:Y:S01]  /*1dd90*/  IMAD.MOV R10, RZ, RZ, -R11 ;  /* 0x000000ffff0a7224 */ /* 0x000fe200078e0a0b */
[----:B------:R-:W2:Y:S01]  /*1dda0*/  LDCU.64 UR6, c[0x4][0x1e0] ;  /* 0x01003c00ff0677ac */ /* 0x000ea20008000a00 */
[----:B------:R-:W-:Y:S02]  /*1ddb0*/  IMAD.MOV.U32 R20, RZ, RZ, 0x0 ;  /* 0x00000000ff147424 */ /* 0x000fe400078e00ff */
[----:B------:R-:W-:-:S07]  /*1ddc0*/  IMAD.MOV.U32 R21, RZ, RZ, 0x3ff00000 ;  /* 0x3ff00000ff157424 */ /* 0x000fce00078e00ff */
.L_x_1661:
[----:B-1----:R-:W1:Y:S01]  /*1ddd0*/  MUFU.RCP64H R3, R33 ;  /* 0x0000002100037308 */ /* 0x002e620000001800 */
[----:B------:R-:W-:Y:S01]  /*1dde0*/  IMAD.MOV.U32 R2, RZ, RZ, 0x1 ;  /* 0x00000001ff027424 */ /* 0x000fe200078e00ff */
[----:B------:R-:W3:Y:S01]  /*1ddf0*/  LDC.64 R12, c[0x0][0x388] ;  /* 0x0000e200ff0c7b82 */ /* 0x000ee20000000a00 */
[----:B------:R-:W-:-:S04]  /*1de00*/  FSETP.GEU.AND P1, PT, |R21|, 6.5827683646048100446e-37, PT ;  /* 0x036000001500780b */ /* 0x000fc80003f2e200 */
[----:B-1----:R-:W-:-:S08]  /*1de10*/  DFMA R4, -R32, R2, 1 ;  /* 0x3ff000002004742b */ /* 0x002fd00000000102 */
[----:B------:R-:W-:-:S08]  /*1de20*/  DFMA R4, R4, R4, R4 ;  /* 0x000000040404722b */ /* 0x000fd00000000004 */
[----:B------:R-:W-:-:S08]  /*1de30*/  DFMA R4, R2, R4, R2 ;  /* 0x000000040204722b */ /* 0x000fd00000000002 */
[----:B------:R-:W-:-:S08]  /*1de40*/  DFMA R2, -R32, R4, 1 ;  /* 0x3ff000002002742b */ /* 0x000fd00000000104 */
[----:B------:R-:W-:-:S08]  /*1de50*/  DFMA R2, R4, R2, R4 ;  /* 0x000000020402722b */ /* 0x000fd00000000004 */
[----:B------:R-:W-:-:S08]  /*1de60*/  DMUL R4, R2, R20 ;  /* 0x0000001402047228 */ /* 0x000fd00000000000 */
[----:B------:R-:W-:-:S08]  /*1de70*/  DFMA R6, -R32, R4, R20 ;  /* 0x000000042006722b */ /* 0x000fd00000000114 */
[----:B------:R-:W-:Y:S01]  /*1de80*/  DFMA R2, R2, R6, R4 ;  /* 0x000000060202722b */ /* 0x000fe20000000004 */
[----:B---3--:R-:W-:-:S09]  /*1de90*/  IMAD.WIDE R6, R9, 0x8, R12 ;  /* 0x0000000809067825 */ /* 0x008fd200078e020c */
        /* <DEDUP_REMOVED lines=8> */
[----:B0-2---:R-:W-:Y:S05]  /*1df20*/  CALL.REL.NOINC `($__internal_11_$__cuda_sm20_div_rn_f64_full) ;  /* 0x0000007c00247944 */ /* 0x005fea0003c00000 */
.L_x_1652:
[----:B------:R-:W3:Y:S01]  /*1df30*/  LDG.E.64 R6, desc[UR8][R6.64] ;  /* 0x0000000806067981 */ /* 0x000ee2000c1e1b00 */
[----:B------:R-:W-:Y:S01]  /*1df40*/  IMAD.MOV.U32 R4, RZ, RZ, 0x652b82fe ;  /* 0x652b82feff047424 */ /* 0x000fe200078e00ff */
[----:B------:R-:W-:Y:S01]  /*1df50*/  UMOV UR4, 0xfefa39ef ;  /* 0xfefa39ef00047882 */ /* 0x000fe20000000000 */
[----:B------:R-:W-:Y:S01]  /*1df60*/  IMAD.MOV.U32 R5, RZ, RZ, 0x3ff71547 ;  /* 0x3ff71547ff057424 */ /* 0x000fe200078e00ff */
[----:B------:R-:W-:Y:S01]  /*1df70*/  UMOV UR5, 0x3fe62e42 ;  /* 0x3fe62e4200057882 */ /* 0x000fe20000000000 */
[----:B------:R-:W-:Y:S01]  /*1df80*/  BSSY.RECONVERGENT B0, `(.L_x_1653) ;  /* 0x000003a000007945 */ /* 0x000fe20003800200 */
[----:B---3--:R-:W-:Y:S01]  /*1df90*/  DADD R2, R6, -R2 ;  /* 0x0000000006027229 */ /* 0x008fe20000000802 */
[----:B------:R-:W-:Y:S01]  /*1dfa0*/  IMAD.MOV.U32 R6, RZ, RZ, -0x35dec16 ;  /* 0xfca213eaff067424 */ /* 0x000fe200078e00ff */
[----:B------:R-:W-:-:S06]  /*1dfb0*/  MOV R7, 0x3e928af3 ;  /* 0x3e928af300077802 */ /* 0x000fcc0000000f00 */
        /* <DEDUP_REMOVED lines=54> */
.L_x_1654:
[----:B--2---:R-:W-:Y:S05]  /*1e320*/  BSYNC.RECONVERGENT B0 ;  /* 0x0000000000007941 */ /* 0x004fea0003800200 */
.L_x_1653:
        /* <DEDUP_REMOVED lines=32> */
[----:B0-----:R-:W-:Y:S05]  /*1e530*/  CALL.REL.NOINC `($function$__internal_trig_reduction_slowpathd) ;  /* 0x0000008800987944 */ /* 0x001fea0003c00000 */
[----:B------:R-:W-:Y:S02]  /*1e540*/  IMAD.MOV.U32 R28, RZ, RZ, R4 ;  /* 0x000000ffff1c7224 */ /* 0x000fe400078e0004 */
[----:B------:R-:W-:-:S07]  /*1e550*/  IMAD.MOV.U32 R29, RZ, RZ, R5 ;  /* 0x000000ffff1d7224 */ /* 0x000fce00078e0005 */
.L_x_1658:
[----:B------:R-:W-:Y:S05]  /*1e560*/  BSYNC.RECONVERGENT B3 ;  /* 0x0000000000037941 */ /* 0x000fea0003800200 */
.L_x_1657:
[----:B------:R-:W-:-:S07]  /*1e570*/  VIADD R0, R2, 0x1 ;  /* 0x0000000102007836 */ /* 0x000fce0000000000 */
.L_x_1656:
[----:B------:R-:W-:Y:S05]  /*1e580*/  BSYNC.RECONVERGENT B2 ;  /* 0x0000000000027941 */ /* 0x000fea0003800200 */
.L_x_1655:
[----:B------:R-:W-:-:S04]  /*1e590*/  SHF.L.U32 R2, R0, 0x6, RZ ;  /* 0x0000000600027819 */ /* 0x000fc800000006ff */
        /* <DEDUP_REMOVED lines=8> */
[----:B------:R-:W1:Y:S01]  /*1e620*/  MUFU.RCP64H R25, R33 ;  /* 0x0000002100197308 */ /* 0x000e620000001800 */
[----:B------:R-:W-:Y:S01]  /*1e630*/  DMUL R26, R28, R28 ;  /* 0x0000001c1c1a7228 */ /* 0x000fe20000000000 */
[----:B------:R-:W-:Y:S01]  /*1e640*/  ISETP.NE.U32.AND P0, PT, R2, 0x1, PT ;  /* 0x000000010200780c */ /* 0x000fe20003f05070 */
[----:B------:R-:W-:Y:S01]  /*1e650*/  IMAD.MOV.U32 R2, RZ, RZ, 0x20fd8164 ;  /* 0x20fd8164ff027424 */ /* 0x000fe200078e00ff */
[----:B------:R-:W-:Y:S01]  /*1e660*/  FSETP.GEU.AND P2, PT, |R35|, 6.5827683646048100446e-37, PT ;  /* 0x036000002300780b */ /* 0x000fe20003f4e200 */
[----:B------:R-:W-:Y:S01]  /*1e670*/  IMAD.MOV.U32 R24, RZ, RZ, 0x1 ;  /* 0x00000001ff187424 */ /* 0x000fe200078e00ff */
[----:B------:R-:W-:Y:S01]  /*1e680*/  FSEL R3, -R3, 0.11223486810922622681, !P0 ;  /* 0x3de5db6503037808 */ /* 0x000fe20004000100 */
[----:B------:R-:W-:Y:S01]  /*1e690*/  BSSY.RECONVERGENT B1, `(.L_x_1659) ;  /* 0x0000021000017945 */ /* 0x000fe20003800200 */
[----:B------:R-:W-:-:S06]  /*1e6a0*/  FSEL R2, R2, -8.06006814911005101289e+34, !P0 ;  /* 0xf9785eba02027808 */ /* 0x000fcc0004000000 */
[----:B--2---:R-:W-:-:S08]  /*1e6b0*/  DFMA R2, R26, R2, R4 ;  /* 0x000000021a02722b */ /* 0x004fd00000000004 */
[----:B------:R-:W-:Y:S02]  /*1e6c0*/  DFMA R6, R26, R2, R6 ;  /* 0x000000021a06722b */ /* 0x000fe40000000006 */
[----:B-1----:R-:W-:-:S06]  /*1e6d0*/  DFMA R2, -R32, R24, 1 ;  /* 0x3ff000002002742b */ /* 0x002fcc0000000118 */
[----:B---3--:R-:W-:Y:S02]  /*1e6e0*/  DFMA R6, R26, R6, R12 ;  /* 0x000000061a06722b */ /* 0x008fe4000000000c */
[----:B------:R-:W-:-:S06]  /*1e6f0*/  DFMA R2, R2, R2, R2 ;  /* 0x000000020202722b */ /* 0x000fcc0000000002 */
[----:B------:R-:W-:Y:S02]  /*1e700*/  DFMA R6, R26, R6, R14 ;  /* 0x000000061a06722b */ /* 0x000fe4000000000e */
[----:B------:R-:W-:-:S06]  /*1e710*/  DFMA R2, R24, R2, R24 ;  /* 0x000000021802722b */ /* 0x000fcc0000000018 */
[----:B----4-:R-:W-:Y:S02]  /*1e720*/  DFMA R6, R26, R6, R16 ;  /* 0x000000061a06722b */ /* 0x010fe40000000010 */
[----:B------:R-:W-:-:S06]  /*1e730*/  DFMA R4, -R32, R2, 1 ;  /* 0x3ff000002004742b */ /* 0x000fcc0000000102 */
[----:B------:R-:W-:Y:S02]  /*1e740*/  DFMA R6, R26, R6, R18 ;  /* 0x000000061a06722b */ /* 0x000fe40000000012 */
[----:B------:R-:W-:-:S06]  /*1e750*/  DFMA R2, R2, R4, R2 ;  /* 0x000000040202722b */ /* 0x000fcc0000000002 */
[----:B------:R-:W-:Y:S02]  /*1e760*/  DFMA R28, R6, R28, R28 ;  /* 0x0000001c061c722b */ /* 0x000fe4000000001c */
[----:B------:R-:W-:Y:S02]  /*1e770*/  DMUL R4, R2, R34 ;  /* 0x0000002202047228 */ /* 0x000fe40000000000 */
[----:B------:R-:W-:-:S06]  /*1e780*/  DFMA R6, R26, R6, 1 ;  /* 0x3ff000001a06742b */ /* 0x000fcc0000000006 */
[----:B------:R-:W-:-:S04]  /*1e790*/  DFMA R12, -R32, R4, R34 ;  /* 0x00000004200c722b */ /* 0x000fc80000000122 */
[----:B------:R-:W-:Y:S02]  /*1e7a0*/  FSEL R6, R6, R28, !P0 ;  /* 0x0000001c06067208 */ /* 0x000fe40004000000 */
[----:B------:R-:W-:Y:S02]  /*1e7b0*/  FSEL R7, R7, R29, !P0 ;  /* 0x0000001d07077208 */ /* 0x000fe40004000000 */
[----:B------:R-:W-:Y:S01]  /*1e7c0*/  DFMA R2, R2, R12, R4 ;  /* 0x0000000c0202722b */ /* 0x000fe20000000004 */
[----:B------:R-:W-:-:S03]  /*1e7d0*/  LOP3.LUT P0, RZ, R0, 0x2, RZ, 0xc0, !PT ;  /* 0x0000000200ff7812 */ /* 0x000fc6000780c0ff */
[----:B------:R-:W-:-:S06]  /*1e7e0*/  DADD R4, RZ, -R6 ;  /* 0x00000000ff047229 */ /* 0x000fcc0000000806 */
[----:B------:R-:W-:-:S04]  /*1e7f0*/  FFMA R12, RZ, R33, R3 ;  /* 0x00000021ff0c7223 */ /* 0x000fc80000000003 */
[----:B------:R-:W-:Y:S02]  /*1e800*/  FSEL R6, R6, R4, !P0 ;  /* 0x0000000406067208 */ /* 0x000fe40004000000 */
[----:B------:R-:W-:Y:S02]  /*1e810*/  FSETP.GT.AND P1, PT, |R12|, 1.469367938527859385e-39, PT ;  /* 0x001000000c00780b */ /* 0x000fe40003f24200 */
[----:B------:R-:W-:-:S11]  /*1e820*/  FSEL R7, R7, R5, !P0 ;  /* 0x0000000507077208 */ /* 0x000fd60004000000 */
[----:B------:R-:W-:Y:S05]  /*1e830*/  @P1 BRA P2, `(.L_x_1660) ;  /* 0x0000000000181947 */ /* 0x000fea0001000000 */
[----:B------:R-:W-:Y:S01]  /*1e840*/  IMAD.MOV.U32 R0, RZ, RZ, R34 ;  /* 0x000000ffff007224 */ /* 0x000fe200078e0022 */
[----:B------:R-:W-:Y:S01]  /*1e850*/  MOV R3, R35 ;  /* 0x0000002300037202 */ /* 0x000fe20000000f00 */
[----:B------:R-:W-:Y:S01]  /*1e860*/  IMAD.MOV.U32 R2, RZ, RZ, R32 ;  /* 0x000000ffff027224 */ /* 0x000fe200078e0020 */
[----:B------:R-:W-:Y:S01]  /*1e870*/  MOV R4, 0x1e8a0 ;  /* 0x0001e8a000047802 */ /* 0x000fe20000000f00 */
[----:B------:R-:W-:-:S07]  /*1e880*/  IMAD.MOV.U32 R5, RZ, RZ, R33 ;  /* 0x000000ffff057224 */ /* 0x000fce00078e0021 */
[----:B0-----:R-:W-:Y:S05]  /*1e890*/  CALL.REL.NOINC `($__internal_11_$__cuda_sm20_div_rn_f64_full) ;  /* 0x0000007000c87944 */ /* 0x001fea0003c00000 */
.L_x_1660:
[----:B------:R-:W-:Y:S05]  /*1e8a0*/  BSYNC.RECONVERGENT B1 ;  /* 0x0000000000017941 */ /* 0x000fea0003800200 */
.L_x_1659:
        /* <DEDUP_REMOVED lines=9> */
.L_x_1651:
[----:B------:R-:W1:Y:S01]  /*1e940*/  LDC.64 R2, c[0x0][0x388] ;  /* 0x0000e200ff027b82 */ /* 0x000e620000000a00 */
[----:B0-----:R-:W-:-:S04]  /*1e950*/  IMAD R11, R8, R11, RZ ;  /* 0x0000000b080b7224 */ /* 0x001fc800078e02ff */
[----:B-1----:R-:W-:-:S06]  /*1e960*/  IMAD.WIDE R2, R11, 0x8, R2 ;  /* 0x000000080b027825 */ /* 0x002fcc00078e0202 */
        /* <DEDUP_REMOVED lines=24> */
[----:B------:R-:W-:Y:S02]  /*1eaf0*/  IMAD.MOV.U32 R10, RZ, RZ, R2 ;  /* 0x000000ffff0a7224 */ /* 0x000fe400078e0002 */
[----:B------:R-:W-:-:S07]  /*1eb00*/  IMAD.MOV.U32 R11, RZ, RZ, R3 ;  /* 0x000000ffff0b7224 */ /* 0x000fce00078e0003 */
.L_x_1663:
[----:B------:R-:W-:Y:S05]  /*1eb10*/  BSYNC.RECONVERGENT B1 ;  /* 0x0000000000017941 */ /* 0x000fea0003800200 */
.L_x_1662:
[----:B------:R-:W-:Y:S01]  /*1eb20*/  DADD R4, -RZ, |R10| ;  /* 0x00000000ff047229 */ /* 0x000fe2000000050a */
[----:B------:R-:W-:Y:S01]  /*1eb30*/  BSSY.RECONVERGENT B0, `(.L_x_1664) ;  /* 0x0000005000007945 */ /* 0x000fe20003800200 */
[----:B------:R-:W-:Y:S01]  /*1eb40*/  MOV R2, RZ ;  /* 0x000000ff00027202 */ /* 0x000fe20000000f00 */
[----:B------:R-:W-:Y:S01]  /*1eb50*/  IMAD.MOV.U32 R3, RZ, RZ, 0x40000000 ;  /* 0x40000000ff037424 */ /* 0x000fe200078e00ff */
[----:B------:R-:W-:-:S07]  /*1eb60*/  MOV R0, 0x1eb80 ;  /* 0x0001eb8000007802 */ /* 0x000fce0000000f00 */
[----:B------:R-:W-:Y:S05]  /*1eb70*/  CALL.REL.NOINC `($function$__internal_accurate_pow) ;  /* 0x0000007800447944 */ /* 0x000fea0003c00000 */
[----:B------:R-:W-:Y:S05]  /*1eb80*/  BSYNC.RECONVERGENT B0 ;  /* 0x0000000000007941 */ /* 0x000fea0003800200 */
.L_x_1664:
        /* <DEDUP_REMOVED lines=13> */
.L_x_1666:
[----:B------:R-:W-:Y:S05]  /*1ec60*/  BSYNC.RECONVERGENT B0 ;  /* 0x0000000000007941 */ /* 0x000fea0003800200 */
.L_x_1665:
[----:B------:R-:W-:Y:S01]  /*1ec70*/  UMOV UR4, 0xf5c28f5d ;  /* 0xf5c28f5d00047882 */ /* 0x000fe20000000000 */
[----:B------:R-:W-:Y:S01]  /*1ec80*/  UMOV UR5, 0x3ff35c28 ;  /* 0x3ff35c2800057882 */ /* 0x000fe20000000000 */
[----:B------:R-:W-:Y:S01]  /*1ec90*/  IMAD.MOV.U32 R6, RZ, RZ, 0x0 ;  /* 0x00000000ff067424 */ /* 0x000fe200078e00ff */
[----:B------:R-:W-:Y:S01]  /*1eca0*/  DADD R2, -R2, UR4 ;  /* 0x0000000402027e29 */ /* 0x000fe20008000100 */
[----:B------:R-:W-:Y:S01]  /*1ecb0*/  MOV R7, 0x3fd80000 ;  /* 0x3fd8000000077802 */ /* 0x000fe20000000f00 */
[----:B------:R-:W-:Y:S01]  /*1ecc0*/  BSSY.RECONVERGENT B0, `(.L_x_1667) ;  /* 0x0000015000007945 */ /* 0x000fe20003800200 */
[----:B------:R-:W-:-:S03]  /*1ecd0*/  DSETP.NEU.AND P0, PT, R10, 1, PT ;  /* 0x3ff000000a00742a */ /* 0x000fc60003f0d000 */
        /* <DEDUP_REMOVED lines=19> */
.L_x_1668:
[----:B------:R-:W-:Y:S05]  /*1ee10*/  BSYNC.RECONVERGENT B0 ;  /* 0x0000000000007941 */ /* 0x000fea0003800200 */
.L_x_1667:
[----:B------:R-:W0:Y:S01]  /*1ee20*/  MUFU.RCP64H R3, R19 ;  /* 0x0000001300037308 */ /* 0x000e220000001800 */
[----:B------:R-:W-:Y:S01]  /*1ee30*/  MOV R2, 0x1 ;  /* 0x0000000100027802 */ /* 0x000fe20000000f00 */
[----:B------:R-:W-:Y:S01]  /*1ee40*/  BSSY.RECONVERGENT B1, `(.L_x_1669) ;  /* 0x0000017000017945 */ /* 0x000fe20003800200 */
[----:B------:R-:W-:Y:S02]  /*1ee50*/  FSEL R10, R4, -3.3573627053835506387e-30, P0 ;  /* 0x8e8830d9040a7808 */ /* 0x000fe40000000000 */
        /* <DEDUP_REMOVED lines=21> */
.L_x_1670:
[----:B------:R-:W-:Y:S05]  /*1efb0*/  BSYNC.RECONVERGENT B1 ;  /* 0x0000000000017941 */ /* 0x000fea0003800200 */
.L_x_1669:
        /* <DEDUP_REMOVED lines=14> */
.L_x_1672:
[----:B------:R-:W-:Y:S05]  /*1f0a0*/  BSYNC.RECONVERGENT B0 ;  /* 0x0000000000007941 */ /* 0x000fea0003800200 */
.L_x_1671:
[----:B------:R-:W-:Y:S01]  /*1f0b0*/  DMUL R6, R4, R4 ;  /* 0x0000000404067228 */ /* 0x000fe20000000000 */
[----:B------:R-:W-:Y:S01]  /*1f0c0*/  IMAD.MOV.U32 R12, RZ, RZ, -0x2449a4b7 ;  /* 0xdbb65b49ff0c7424 */ /* 0x000fe200078e00ff */
[----:B------:R-:W-:Y:S01]  /*1f0d0*/  UMOV UR4, 0x2a25ff7e ;  /* 0x2a25ff7e00047882 */ /* 0x000fe20000000000 */
[----:B------:R-:W-:Y:S01]  /*1f0e0*/  IMAD.MOV.U32 R13, RZ, RZ, 0x3f2d3b63 ;  /* 0x3f2d3b63ff0d7424 */ /* 0x000fe200078e00ff */
[----:B------:R-:W-:Y:S01]  /*1f0f0*/  UMOV UR5, 0x3ef53e1d ;  /* 0x3ef53e1d00057882 */ /* 0x000fe20000000000 */
[----:B------:R-:W-:Y:S01]  /*1f100*/  BSSY.RECONVERGENT B0, `(.L_x_1673) ;  /* 0x0000043000007945 */ /* 0x000fe20003800200 */
[----:B------:R-:W-:Y:S01]  /*1f110*/  IMAD.MOV.U32 R2, RZ, RZ, RZ ;  /* 0x000000ffff027224 */ /* 0x000fe200078e00ff */
[----:B------:R-:W-:Y:S02]  /*1f120*/  MOV R0, 0x1f530 ;  /* 0x0001f53000007802 */ /* 0x000fe40000000f00 */
        /* <DEDUP_REMOVED lines=58> */
[----:B------:R-:W-:Y:S02]  /*1f4d0*/  FSEL R15, R5, R13, P0 ;  /* 0x0000000d050f7208 */ /* 0x000fe40000000000 */
[----:B------:R-:W-:Y:S02]  /*1f4e0*/  MOV R12, R14 ;  /* 0x0000000e000c7202 */ /* 0x000fe40000000f00 */
[----:B------:R-:W-:Y:S01]  /*1f4f0*/  LOP3.LUT R13, R15, 0x80000000, R3, 0xb8, !PT ;  /* 0x800000000f0d7812 */ /* 0x000fe200078eb803 */
[----:B------:R-:W-:Y:S01]  /*1f500*/  IMAD.MOV.U32 R3, RZ, RZ, 0x40100000 ;  /* 0x40100000ff037424 */ /* 0x000fe200078e00ff */
[----:B------:R-:W-:-:S11]  /*1f510*/  DADD R4, -RZ, |R14| ;  /* 0x00000000ff047229 */ /* 0x000fd6000000050e */
[----:B------:R-:W-:Y:S05]  /*1f520*/  CALL.REL.NOINC `($function$__internal_accurate_pow) ;  /* 0x0000006c00d87944 */ /* 0x000fea0003c00000 */
[----:B------:R-:W-:Y:S05]  /*1f530*/  BSYNC.RECONVERGENT B0 ;  /* 0x0000000000007941 */ /* 0x000fea0003800200 */
.L_x_1673:
        /* <DEDUP_REMOVED lines=13> */
.L_x_1675:
[----:B------:R-:W-:Y:S05]  /*1f610*/  BSYNC.RECONVERGENT B0 ;  /* 0x0000000000007941 */ /* 0x000fea0003800200 */
.L_x_1674:
        /* <DEDUP_REMOVED lines=32> */
.L_x_1679:
[----:B------:R-:W-:Y:S05]  /*1f820*/  BSYNC.RECONVERGENT B3 ;  /* 0x0000000000037941 */ /* 0x000fea0003800200 */
.L_x_1678:
[----:B------:R-:W-:-:S07]  /*1f830*/  VIADD R0, R0, 0x1 ;  /* 0x0000000100007836 */ /* 0x000fce0000000000 */
.L_x_1677:
[----:B------:R-:W-:Y:S05]  /*1f840*/  BSYNC.RECONVERGENT B2 ;  /* 0x0000000000027941 */ /* 0x000fea0003800200 */
.L_x_1676:
        /* <DEDUP_REMOVED lines=27> */
[----:B------:R-:W-:Y:S02]  /*1fa00*/  MOV R0, 0x1fa80 ;  /* 0x0001fa8000007802 */ /* 0x000fe40000000f00 */
[----:B------:R-:W-:-:S10]  /*1fa10*/  DADD R2, RZ, -R4 ;  /* 0x00000000ff027229 */ /* 0x000fd40000000804 */
[----:B------:R-:W-:Y:S01]  /*1fa20*/  FSEL R12, R4, R2, !P0 ;  /* 0x00000002040c7208 */ /* 0x000fe20004000000 */
[----:B------:R-:W-:Y:S01]  /*1fa30*/  IMAD.MOV.U32 R2, RZ, RZ, RZ ;  /* 0x000000ffff027224 */ /* 0x000fe200078e00ff */
[----:B------:R-:W-:Y:S01]  /*1fa40*/  FSEL R13, R5, R3, !P0 ;  /* 0x00000003050d7208 */ /* 0x000fe20004000000 */
[----:B------:R-:W-:-:S05]  /*1fa50*/  IMAD.MOV.U32 R3, RZ, RZ, 0x40240000 ;  /* 0x40240000ff037424 */ /* 0x000fca00078e00ff */
[----:B------:R-:W-:-:S11]  /*1fa60*/  DADD R4, -RZ, |R12| ;  /* 0x00000000ff047229 */ /* 0x000fd6000000050c */
[----:B------:R-:W-:Y:S05]  /*1fa70*/  CALL.REL.NOINC `($function$__internal_accurate_pow) ;  /* 0x0000006800847944 */ /* 0x000fea0003c00000 */
[----:B------:R-:W-:Y:S05]  /*1fa80*/  BSYNC.RECONVERGENT B0 ;  /* 0x0000000000007941 */ /* 0x000fea0003800200 */
.L_x_1680:
[C---:B------:R-:W-:Y:S01]  /*1fa90*/  DADD R4, R12.reuse, 10 ;  /* 0x402400000c047429 */ /* 0x040fe20000000000 */
[----:B------:R-:W-:Y:S01]  /*1faa0*/  BSSY.RECONVERGENT B0, `(.L_x_1681) ;  /* 0x000000f000007945 */ /* 0x000fe20003800200 */
[C---:B------:R-:W-:Y:S02]  /*1fab0*/  DSETP.NEU.AND P0, PT, R12.reuse, RZ, PT ;  /* 0x000000ff0c00722a */ /* 0x040fe40003f0d000 */
[----:B------:R-:W-:-:S06]  /*1fac0*/  DSETP.NEU.AND P2, PT, R12, 1, PT ;  /* 0x3ff000000c00742a */ /* 0x000fcc0003f4d000 */
[----:B------:R-:W-:Y:S01]  /*1fad0*/  LOP3.LUT R4, R5, 0x7ff00000, RZ, 0xc0, !PT ;  /* 0x7ff0000005047812 */ /* 0x000fe200078ec0ff */
[----:B------:R-:W-:-:S03]  /*1fae0*/  IMAD.MOV.U32 R5, RZ, RZ, 0x3fc33333 ;  /* 0x3fc33333ff057424 */ /* 0x000fc600078e00ff */
[----:B------:R-:W-:Y:S01]  /*1faf0*/  ISETP.NE.AND P1, PT, R4, 0x7ff00000, PT ;  /* 0x7ff000000400780c */ /* 0x000fe20003f25270 */
[----:B------:R-:W-:Y:S01]  /*1fb00*/  IMAD.MOV.U32 R4, RZ, RZ, 0x33333333 ;  /* 0x33333333ff047424 */ /* 0x000fe200078e00ff */
        /* <DEDUP_REMOVED lines=8> */
.L_x_1682:
[----:B------:R-:W-:Y:S05]  /*1fb90*/  BSYNC.RECONVERGENT B0 ;  /* 0x0000000000007941 */ /* 0x000fea0003800200 */
.L_x_1681:
[----:B------:R-:W-:Y:S01]  /*1fba0*/  FSEL R6, R2, RZ, P2 ;  /* 0x000000ff02067208 */ /* 0x000fe20001000000 */
[----:B------:R-:W-:Y:S01]  /*1fbb0*/  UMOV UR4, 0x0 ;  /* 0x0000000000047882 */ /* 0x000fe20000000000 */
[----:B------:R-:W-:Y:S01]  /*1fbc0*/  FSEL R7, R3, 1.875, P2 ;  /* 0x3ff0000003077808 */ /* 0x000fe20001000000 */
[----:B------:R-:W-:Y:S01]  /*1fbd0*/  UMOV UR5, 0x3ff00000 ;  /* 0x3ff0000000057882 */ /* 0x000fe20000000000 */
[----:B------:R-:W-:Y:S01]  /*1fbe0*/  IMAD.MOV.U32 R2, RZ, RZ, 0x1 ;  /* 0x00000001ff027424 */ /* 0x000fe200078e00ff */
[----:B------:R-:W-:Y:S01]  /*1fbf0*/  FSETP.GEU.AND P1, PT, |R19|, 6.5827683646048100446e-37, PT ;  /* 0x036000001300780b */ /* 0x000fe20003f2e200 */
[----:B------:R-:W-:Y:S02]  /*1fc00*/  BSSY.RECONVERGENT B1, `(.L_x_1683) ;  /* 0x0000015000017945 */ /* 0x000fe40003800200 */
[----:B------:R-:W-:-:S06]  /*1fc10*/  DFMA R4, R6, R4, UR4 ;  /* 0x0000000406047e2b */ /* 0x000fcc0008000004 */
        /* <DEDUP_REMOVED lines=17> */
[----:B------:R-:W-:Y:S01]  /*1fd30*/  IMAD.MOV.U32 R12, RZ, RZ, R2 ;  /* 0x000000ffff0c7224 */ /* 0x000fe200078e0002 */
[----:B------:R-:W-:-:S07]  /*1fd40*/  MOV R13, R3 ;  /* 0x00000003000d7202 */ /* 0x000fce0000000f00 */
.L_x_1684:
[----:B------:R-:W-:Y:S05]  /*1fd50*/  BSYNC.RECONVERGENT B1 ;  /* 0x0000000000017941 */ /* 0x000fea0003800200 */
.L_x_1683:
        /* <DEDUP_REMOVED lines=24> */
.L_x_1686:
[----:B------:R-:W-:Y:S05]  /*1fee0*/  BSYNC.RECONVERGENT B1 ;  /* 0x0000000000017941 */ /* 0x000fea0003800200 */
.L_x_1685:
        /* <DEDUP_REMOVED lines=8> */
.L_x_1650:
[----:B0-----:R-:W0:Y:S02]  /*1ff70*/  LDC.64 R2, c[0x0][0x380] ;  /* 0x0000e000ff027b82 */ /* 0x001e240000000a00 */
[----:B0-----:R-:W5:Y:S02]  /*1ff80*/  LDG.E R2, desc[UR8][R2.64] ;  /* 0x0000000802027981 */ /* 0x001f64000c1e1900 */
[----:B-----5:R-:W-:-:S13]  /*1ff90*/  ISETP.NE.AND P0, PT, R2, 0x25, PT ;  /* 0x000000250200780c */ /* 0x020fda0003f05270 */
[----:B------:R-:W-:Y:S05]  /*1ffa0*/  @P0 BRA `(.L_x_1687) ;  /* 0x0000002400440947 */ /* 0x000fea0003800000 */
[----:B------:R-:W0:Y:S02]  /*1ffb0*/  LDC.64 R2, c[0x0][0x390] ;  /* 0x0000e400ff027b82 */ /* 0x000e240000000a00 */
[----:B0-----:R-:W5:Y:S01]  /*1ffc0*/  LDG.E R3, desc[UR8][R2.64] ;  /* 0x0000000802037981 */ /* 0x001f62000c1e1900 */
[----:B--234-:R-:W-:Y:S02]  /*1ffd0*/  IMAD.MOV.U32 R10, RZ, RZ, 0x0 ;  /* 0x00000000ff0a7424 */ /* 0x01cfe400078e00ff */
[----:B------:R-:W-:Y:S01]  /*1ffe0*/  IMAD.MOV.U32 R11, RZ, RZ, 0x3ff00000 ;  /* 0x3ff00000ff0b7424 */ /* 0x000fe200078e00ff */
[----:B-----5:R-:W-:-:S13]  /*1fff0*/  ISETP.GE.AND P0, PT, R3, 0x2, PT ;  /* 0x000000020300780c */ /* 0x020fda0003f06270 */
[----:B------:R-:W-:Y:S05]  /*20000*/  @!P0 BRA `(.L_x_1688) ;  /* 0x00000008007c8947 */ /* 0x000fea0003800000 */
[C---:B------:R-:W-:Y:S01]  /*20010*/  VIADD R0, R3.reuse, 0xfffffffe ;  /* 0xfffffffe03007836 */ /* 0x040fe20000000000 */
[----:B------:R-:W-:Y:S01]  /*20020*/  CS2R R14, SRZ ;  /* 0x00000000000e7805 */ /* 0x000fe2000001ff00 */
[----:B------:R-:W-:Y:S02]  /*20030*/  VIADD R4, R8, 0xffffffff ;  /* 0xffffffff08047836 */ /* 0x000fe40000000000 */
[----:B------:R-:W-:Y:S01]  /*20040*/  IMAD.MOV.U32 R9, RZ, RZ, 0x1 ;  /* 0x00000001ff097424 */ /* 0x000fe200078e00ff */
[----:B------:R-:W-:Y:S01]  /*20050*/  ISETP.GE.U32.AND P0, PT, R0, 0x7, PT ;  /* 0x000000070000780c */ /* 0x000fe20003f06070 */
[----:B------:R-:W-:Y:S01]  /*20060*/  IMAD R4, R4, R3, RZ ;  /* 0x0000000304047224 */ /* 0x000fe200078e02ff */
[----:B------:R-:W-:-:S04]  /*20070*/  IADD3 R0, PT, PT, R3, -0x1, RZ ;  /* 0xffffffff03007810 */ /* 0x000fc80007ffe0ff */
[----:B------:R-:W-:-:S07]  /*20080*/  LOP3.LUT R5, R0, 0x7, RZ, 0xc0, !PT ;  /* 0x0000000700057812 */ /* 0x000fce00078ec0ff */
[----:B------:R-:W-:Y:S05]  /*20090*/  @!P0 BRA `(.L_x_1689) ;  /* 0x0000000400308947 */ /* 0x000fea0003800000 */
[----:B------:R-:W0:Y:S01]  /*200a0*/  LDC.64 R6, c[0x0][0x388] ;  /* 0x0000e200ff067b82 */ /* 0x000e220000000a00 */
[----:B------:R-:W1:Y:S01]  /*200b0*/  LDCU.64 UR4, c[0x0][0x388] ;  /* 0x00007100ff0477ac */ /* 0x000e620008000a00 */
[----:B------:R-:W-:Y:S01]  /*200c0*/  LOP3.LUT R34, R0, 0xfffffff8, RZ, 0xc0, !PT ;  /* 0xfffffff800227812 */ /* 0x000fe200078ec0ff */
[----:B------:R-:W-:Y:S01]  /*200d0*/  VIADD R9, R4, 0x1 ;  /* 0x0000000104097836 */ /* 0x000fe20000000000 */
[----:B------:R-:W-:Y:S01]  /*200e0*/  CS2R R14, SRZ ;  /* 0x00000000000e7805 */ /* 0x000fe2000001ff00 */
[----:B------:R-:W-:Y:S02]  /*200f0*/  IMAD.MOV.U32 R2, RZ, RZ, RZ ;  /* 0x000000ffff027224 */ /* 0x000fe400078e00ff */
[----:B------:R-:W-:Y:S01]  /*20100*/  IMAD.MOV R34, RZ, RZ, -R34 ;  /* 0x000000ffff227224 */ /* 0x000fe200078e0a22 */
[----:B-1----:R-:W-:-:S04]  /*20110*/  UIADD3 UR4, UP0, UPT, UR4, 0x20, URZ ;  /* 0x0000002004047890 */ /* 0x002fc8000ff1e0ff */
[----:B------:R-:W-:Y:S01]  /*20120*/  UIADD3.X UR5, UPT, UPT, URZ, UR5, URZ, UP0, !UPT ;  /* 0x00000005ff057290 */ /* 0x000fe200087fe4ff */
[----:B0-----:R-:W-:-:S11]  /*20130*/  IMAD.WIDE.U32 R6, R3, 0x8, R6 ;  /* 0x0000000803067825 */ /* 0x001fd600078e0006 */
.L_x_1690:
[----:B------:R-:W-:Y:S01]  /*20140*/  MOV R39, UR5 ;  /* 0x0000000500277c02 */ /* 0x000fe20008000f00 */
[----:B------:R-:W-:-:S04]  /*20150*/  IMAD.U32 R38, RZ, RZ, UR4 ;  /* 0x00000004ff267e24 */ /* 0x000fc8000f8e00ff */
        /* <DEDUP_REMOVED lines=11> */
[----:B------:R-:W5:Y:S01]  /*20210*/  LDG.E.64 R24, desc[UR8][R38.64+0x10] ;  /* 0x0000100826187981 */ /* 0x000f62000c1e1b00 */
[----:B--2---:R-:W-:-:S02]  /*20220*/  DADD R22, R22, -0.5 ;  /* 0xbfe0000016167429 */ /* 0x004fc40000000000 */
[----:B---3--:R-:W-:-:S06]  /*20230*/  DADD R18, R18, -0.5 ;  /* 0xbfe0000012127429 */ /* 0x008fcc0000000000 */
[----:B----4-:R-:W-:Y:S02]  /*20240*/  DFMA R20, R22, R22, R20 ;  /* 0x000000161614722b */ /* 0x010fe40000000014 */
[----:B------:R-:W2:Y:S01]  /*20250*/  LDG.E.64 R22, desc[UR8][R36.64+0x20] ;  /* 0x0000200824167981 */ /* 0x000ea2000c1e1b00 */
[----:B-----5:R-:W-:-:S05]  /*20260*/  DFMA R18, R18, R18, R16 ;  /* 0x000000121212722b */ /* 0x020fca0000000010 */
[----:B------:R-:W-:-:S08]  /*20270*/  DADD R20, R20, -1 ;  /* 0xbff0000014147429 */ /* 0x000fd00000000000 */
[----:B------:R-:W-:Y:S02]  /*20280*/  DMUL R16, R20, R20 ;  /* 0x0000001414107228 */ /* 0x000fe40000000000 */
[----:B------:R-:W-:Y:S02]  /*20290*/  DADD R20, R18, -1 ;  /* 0xbff0000012147429 */ /* 0x000fe40000000000 */
[----:B------:R-:W-:Y:S01]  /*202a0*/  DADD R10, R10, -0.5 ;  /* 0xbfe000000a0a7429 */ /* 0x000fe20000000000 */
[----:B------:R-:W3:Y:S03]  /*202b0*/  LDG.E.64 R18, desc[UR8][R38.64+0x18] ;  /* 0x0000180826127981 */ /* 0x000ee6000c1e1b00 */
[----:B------:R-:W-:Y:S02]  /*202c0*/  DFMA R14, R16, 2, R14 ;  /* 0x40000000100e782b */ /* 0x000fe4000000000e */
[----:B------:R-:W-:Y:S01]  /*202d0*/  DMUL R20, R20, R20 ;  /* 0x0000001414147228 */ /* 0x000fe20000000000 */
[----:B------:R-:W4:Y:S07]  /*202e0*/  LDG.E.64 R16, desc[UR8][R38.64+0x8] ;  /* 0x0000080826107981 */ /* 0x000f2e000c1e1b00 */
[----:B------:R-:W-:Y:S01]  /*202f0*/  DFMA R20, R20, 2, R14 ;  /* 0x400000001414782b */ /* 0x000fe2000000000e */
[----:B------:R-:W5:Y:S01]  /*20300*/  LDG.E.64 R14, desc[UR8][R36.64+0x28] ;  /* 0x00002808240e7981 */ /* 0x000f62000c1e1b00 */
[----:B------:R-:W-:-:S02]  /*20310*/  DADD R12, R12, -0.5 ;  /* 0xbfe000000c0c7429 */ /* 0x000fc40000000000 */
[----:B------:R-:W-:Y:S01]  /*20320*/  DFMA R26, R10, R10, R26 ;  /* 0x0000000a0a1a722b */ /* 0x000fe2000000001a */
[----:B------:R-:W3:Y:S05]  /*20330*/  LDG.E.64 R10, desc[UR8][R36.64+0x30] ;  /* 0x00003008240a7981 */ /* 0x000eea000c1e1b00 */
[----:B------:R-:W-:Y:S02]  /*20340*/  DFMA R28, R12, R12, R28 ;  /* 0x0000000c0c1c722b */ /* 0x000fe4000000001c */
[----:B------:R-:W3:Y:S01]  /*20350*/  LDG.E.64 R12, desc[UR8][R36.64+0x38] ;  /* 0x00003808240c7981 */ /* 0x000ee2000c1e1b00 */
[----:B------:R-:W-:-:S05]  /*20360*/  DADD R32, R32, -0.5 ;  /* 0xbfe0000020207429 */ /* 0x000fca0000000000 */
[----:B------:R-:W-:Y:S02]  /*20370*/  DADD R28, R28, -1 ;  /* 0xbff000001c1c7429 */ /* 0x000fe40000000000 */
[----:B------:R-:W-:-:S06]  /*20380*/  DADD R26, R26, -1 ;  /* 0xbff000001a1a7429 */ /* 0x000fcc0000000000 */
[----:B------:R-:W-:Y:S02]  /*20390*/  DMUL R28, R28, R28 ;  /* 0x0000001c1c1c7228 */ /* 0x000fe40000000000 */
[----:B------:R-:W-:Y:S02]  /*203a0*/  DADD R24, R24, -0.5 ;  /* 0xbfe0000018187429 */ /* 0x000fe40000000000 */
[----:B------:R-:W-:-:S04]  /*203b0*/  DMUL R26, R26, R26 ;  /* 0x0000001a1a1a7228 */ /* 0x000fc80000000000 */
[----:B------:R-:W-:-:S08]  /*203c0*/  DFMA R20, R28, 2, R20 ;  /* 0x400000001c14782b */ /* 0x000fd00000000014 */
[----:B------:R-:W-:Y:S01]  /*203d0*/  DFMA R20, R26, 2, R20 ;  /* 0x400000001a14782b */ /* 0x000fe20000000014 */
[----:B------:R-:W-:-:S05]  /*203e0*/  VIADD R34, R34, 0x8 ;  /* 0x0000000822227836 */ /* 0x000fca0000000000 */
[----:B------:R-:W-:Y:S01]  /*203f0*/  ISETP.NE.AND P0, PT, R34, RZ, PT ;  /* 0x000000ff2200720c */ /* 0x000fe20003f05270 */
[----:B------:R-:W-:Y:S02]  /*20400*/  VIADD R2, R2, 0x8 ;  /* 0x0000000802027836 */ /* 0x000fe40000000000 */
[----:B------:R-:W-:Y:S01]  /*20410*/  VIADD R9, R9, 0x8 ;  /* 0x0000000809097836 */ /* 0x000fe20000000000 */
[----:B--2---:R-:W-:-:S08]  /*20420*/  DFMA R22, R32, R32, R22 ;  /* 0x000000202016722b */ /* 0x004fd00000000016 */
[----:B------:R-:W-:Y:S02]  /*20430*/  DADD R22, R22, -1 ;  /* 0xbff0000016167429 */ /* 0x000fe40000000000 */
[----:B----4-:R-:W-:-:S08]  /*20440*/  DADD R16, R16, -0.5 ;  /* 0xbfe0000010107429 */ /* 0x010fd00000000000 */
[----:B-----5:R-:W-:Y:S02]  /*20450*/  DFMA R14, R16, R16, R14 ;  /* 0x00000010100e722b */ /* 0x020fe4000000000e */
[----:B------:R-:W-:Y:S02]  /*20460*/  DMUL R22, R22, R22 ;  /* 0x0000001616167228 */ /* 0x000fe40000000000 */
[----:B---3--:R-:W-:Y:S02]  /*20470*/  DADD R18, R18, -0.5 ;  /* 0xbfe0000012127429 */ /* 0x008fe40000000000 */
[----:B------:R-:W-:Y:S02]  /*20480*/  DFMA R10, R24, R24, R10 ;  /* 0x00000018180a722b */ /* 0x000fe4000000000a */
[----:B------:R-:W-:Y:S02]  /*20490*/  DADD R14, R14, -1 ;  /* 0xbff000000e0e7429 */ /* 0x000fe40000000000 */
[----:B------:R-:W-:-:S02]  /*204a0*/  DFMA R20, R22, 2, R20 ;  /* 0x400000001614782b */ /* 0x000fc40000000014 */
[----:B------:R-:W-:Y:S02]  /*204b0*/  DFMA R12, R18, R18, R12 ;  /* 0x00000012120c722b */ /* 0x000fe4000000000c */
[----:B------:R-:W-:Y:S02]  /*204c0*/  DADD R10, R10, -1 ;  /* 0xbff000000a0a7429 */ /* 0x000fe40000000000 */
[----:B------:R-:W-:-:S04]  /*204d0*/  DMUL R14, R14, R14 ;  /* 0x0000000e0e0e7228 */ /* 0x000fc80000000000 */
[----:B------:R-:W-:Y:S02]  /*204e0*/  DADD R12, R12, -1 ;  /* 0xbff000000c0c7429 */ /* 0x000fe40000000000 */
[----:B------:R-:W-:Y:S02]  /*204f0*/  DMUL R10, R10, R10 ;  /* 0x0000000a0a0a7228 */ /* 0x000fe40000000000 */
[----:B------:R-:W-:-:S04]  /*20500*/  DFMA R14, R14, 2, R20 ;  /* 0x400000000e0e782b */ /* 0x000fc80000000014 */
[----:B------:R-:W-:-:S04]  /*20510*/  DMUL R12, R12, R12 ;  /* 0x0000000c0c0c7228 */ /* 0x000fc80000000000 */
[----:B------:R-:W-:-:S08]  /*20520*/  DFMA R14, R10, 2, R14 ;  /* 0x400000000a0e782b */ /* 0x000fd0000000000e */
[----:B------:R-:W-:Y:S01]  /*20530*/  DFMA R14, R12, 2, R14 ;  /* 0x400000000c0e782b */ /* 0x000fe2000000000e */
[----:B------:R-:W-:Y:S10]  /*20540*/  @P0 BRA `(.L_x_1690) ;  /* 0xfffffff800fc0947 */ /* 0x000ff4000383ffff */
[----:B------:R-:W-:-:S07]  /*20550*/  VIADD R9, R2, 0x1 ;  /* 0x0000000102097836 */ /* 0x000fce0000000000 */
.L_x_1689:
        /* <DEDUP_REMOVED lines=39> */
.L_x_1692:
        /* <DEDUP_REMOVED lines=10> */
[----:B------:R-:W-:-:S03]  /*20870*/  @P0 IMAD.WIDE.U32 R18, R3, 0x8, R12 ;  /* 0x0000000803120825 */ /* 0x000fc600078e000c */
[----:B------:R-:W3:Y:S01]  /*20880*/  @P0 LDG.E.64 R22, desc[UR8][R12.64+0x8] ;  /* 0x000008080c160981 */ /* 0x000ee2000c1e1b00 */
[----:B------:R-:W-:-:S03]  /*20890*/  @!P1 IMAD.IADD R5, R4, 0x1, R9 ;  /* 0x0000000104059824 */ /* 0x000fc600078e0209 */
        /* <DEDUP_REMOVED lines=21> */
.L_x_1691:
[----:B------:R-:W-:-:S11]  /*209f0*/  DADD R10, R14, 1 ;  /* 0x3ff000000e0a7429 */ /* 0x000fd60000000000 */
.L_x_1688:
        /* <DEDUP_REMOVED lines=16> */
[----:B------:R-:W-:Y:S01]  /*20b00*/  IMAD.MOV.U32 R36, RZ, RZ, R2 ;  /* 0x000000ffff247224 */ /* 0x000fe200078e0002 */
[----:B------:R-:W-:-:S04]  /*20b10*/  MOV R37, R3 ;  /* 0x0000000300257202 */ /* 0x000fc80000000f00 */
        /* <DEDUP_REMOVED lines=9> */
[----:B------:R-:W-:Y:S05]  /*20bb0*/  CALL.REL.NOINC `($__internal_11_$__cuda_sm20_div_rn_f64_full) ;  /* 0x0000005000007944 */ /* 0x000fea0003c00000 */
[----:B------:R-:W-:Y:S02]  /*20bc0*/  IMAD.MOV.U32 R12, RZ, RZ, R2 ;  /* 0x000000ffff0c7224 */ /* 0x000fe400078e0002 */
[----:B------:R-:W-:-:S07]  /*20bd0*/  IMAD.MOV.U32 R13, RZ, RZ, R3 ;  /* 0x000000ffff0d7224 */ /* 0x000fce00078e0003 */
.L_x_1694:
[----:B------:R-:W-:Y:S05]  /*20be0*/  BSYNC.RECONVERGENT B1 ;  /* 0x0000000000017941 */ /* 0x000fea0003800200 */
.L_x_1693:
[----:B------:R-:W-:Y:S01]  /*20bf0*/  DADD R4, -RZ, |R12| ;  /* 0x00000000ff047229 */ /* 0x000fe2000000050c */
[----:B------:R-:W-:Y:S01]  /*20c00*/  BSSY.RECONVERGENT B0, `(.L_x_1695) ;  /* 0x0000005000007945 */ /* 0x000fe20003800200 */
[----:B------:R-:W-:Y:S01]  /*20c10*/  MOV R2, RZ ;  /* 0x000000ff00027202 */ /* 0x000fe20000000f00 */
[----:B------:R-:W-:Y:S01]  /*20c20*/  IMAD.MOV.U32 R3, RZ, RZ, 0x40000000 ;  /* 0x40000000ff037424 */ /* 0x000fe200078e00ff */
[----:B------:R-:W-:-:S07]  /*20c30*/  MOV R0, 0x20c50 ;  /* 0x00020c5000007802 */ /* 0x000fce0000000f00 */
[----:B------:R-:W-:Y:S05]  /*20c40*/  CALL.REL.NOINC `($function$__internal_accurate_pow) ;  /* 0x0000005800107944 */ /* 0x000fea0003c00000 */
[----:B------:R-:W-:Y:S05]  /*20c50*/  BSYNC.RECONVERGENT B0 ;  /* 0x0000000000007941 */ /* 0x000fea0003800200 */
.L_x_1695:
        /* <DEDUP_REMOVED lines=13> */
.L_x_1697:
[----:B------:R-:W-:Y:S05]  /*20d30*/  BSYNC.RECONVERGENT B0 ;  /* 0x0000000000007941 */ /* 0x000fea0003800200 */
.L_x_1696:
[----:B------:R-:W-:Y:S01]  /*20d40*/  DADD R2, -R2, 1 ;  /* 0x3ff0000002027429 */ /* 0x000fe20000000100 */
[----:B------:R-:W-:Y:S01]  /*20d50*/  IMAD.MOV.U32 R6, RZ, RZ, 0x0 ;  /* 0x00000000ff067424 */ /* 0x000fe200078e00ff */
[----:B------:R-:W-:Y:S01]  /*20d60*/  MOV R7, 0x3fd80000 ;  /* 0x3fd8000000077802 */ /* 0x000fe20000000f00 */
[----:B------:R-:W-:Y:S01]  /*20d70*/  BSSY.RECONVERGENT B0, `(.L_x_1698) ;  /* 0x0000018000007945 */ /* 0x000fe20003800200 */
        /* <DEDUP_REMOVED lines=22> */
[----:B------:R-:W-:Y:S05]  /*20ee0*/  CALL.REL.NOINC `($__internal_12_$__cuda_sm20_dsqrt_rn_f64_mediumpath_v1) ;  /* 0x0000005000c87944 */ /* 0x000fea0003c00000 */
.L_x_1699:
[----:B------:R-:W-:Y:S05]  /*20ef0*/  BSYNC.RECONVERGENT B0 ;  /* 0x0000000000007941 */ /* 0x000fea0003800200 */
.L_x_1698:
        /* <DEDUP_REMOVED lines=27> */
.L_x_1701:
[----:B------:R-:W-:Y:S05]  /*210b0*/  BSYNC.RECONVERGENT B1 ;  /* 0x0000000000017941 */ /* 0x000fea0003800200 */
.L_x_1700:
[----:B------:R-:W-:Y:S01]  /*210c0*/  DSETP.GT.AND P0, PT, |R2|, 1, PT ;  /* 0x3ff000000200742a */ /* 0x000fe20003f04200 */
[----:B------:R-:W-:Y:S01]  /*210d0*/  BSSY.RECONVERGENT B0, `(.L_x_1702) ;  /* 0x000000d000007945 */ /* 0x000fe20003800200 */
[----:B------:R-:W-:-:S10]  /*210e0*/  DADD R10, -RZ, |R2| ;  /* 0x00000000ff0a7229 */ /* 0x000fd40000000502 */
[----:B------:R-:W-:Y:S02]  /*210f0*/  IMAD.MOV.U32 R4, RZ, RZ, R10 ;  /* 0x000000ffff047224 */ /* 0x000fe400078e000a */
[----:B------:R-:W-:Y:S01]  /*21100*/  IMAD.MOV.U32 R5, RZ, RZ, R11 ;  /* 0x000000ffff057224 */ /* 0x000fe200078e000b */
[----:B------:R-:W-:Y:S06]  /*21110*/  @!P0 BRA `(.L_x_1703) ;  /* 0x0000000000208947 */ /* 0x000fec0003800000 */
[----:B------:R-:W0:Y:S01]  /*21120*/  MUFU.RCP64H R5, R11 ;  /* 0x0000000b00057308 */ /* 0x000e220000001800 */
[----:B------:R-:W-:Y:S01]  /*21130*/  MOV R4, RZ ;  /* 0x000000ff00047202 */ /* 0x000fe20000000f00 */
[----:B------:R-:W-:-:S05]  /*21140*/  DSETP.NEU.AND P1, PT, |R2|, +INF , PT ;  /* 0x7ff000000200742a */ /* 0x000fca0003f2d200 */
[----:B0-----:R-:W-:-:S08]  /*21150*/  DFMA R6, R4, -|R2|, 1 ;  /* 0x3ff000000406742b */ /* 0x001fd00000000c02 */
[----:B------:R-:W-:-:S08]  /*21160*/  DFMA R6, R6, R6, R6 ;  /* 0x000000060606722b */ /* 0x000fd00000000006 */
[----:B------:R-:W-:-:S10]  /*21170*/  DFMA R6, R4, R6, R4 ;  /* 0x000000060406722b */ /* 0x000fd40000000004 */
[----:B------:R-:W-:Y:S02]  /*21180*/  FSEL R4, R6, RZ, P1 ;  /* 0x000000ff06047208 */ /* 0x000fe40000800000 */
[----:B------:R-:W-:-:S07]  /*21190*/  FSEL R5, R7, RZ, P1 ;  /* 0x000000ff07057208 */ /* 0x000fce0000800000 */
.L_x_1703:
[----:B------:R-:W-:Y:S05]  /*211a0*/  BSYNC.RECONVERGENT B0 ;  /* 0x0000000000007941 */ /* 0x000fea0003800200 */
.L_x_1702:
        /* <DEDUP_REMOVED lines=70> */
[----:B------:R-:W-:-:S11]  /*21610*/  DADD R4, -RZ, |R18| ;  /* 0x00000000ff047229 */ /* 0x000fd60000000512 */
[----:B------:R-:W-:Y:S05]  /*21620*/  CALL.REL.NOINC `($function$__internal_accurate_pow) ;  /* 0x0000004c00987944 */ /* 0x000fea0003c00000 */
[----:B------:R-:W-:Y:S05]  /*21630*/  BSYNC.RECONVERGENT B0 ;  /* 0x0000000000007941 */ /* 0x000fea0003800200 */
.L_x_1704:
        /* <DEDUP_REMOVED lines=10> */
[----:B------:R-:W-:Y:S01]  /*216e0*/  @!P1 IMAD.MOV.U32 R3, RZ, RZ, R11 ;  /* 0x000000ffff039224 */ /* 0x000fe200078e000b */
[----:B------:R-:W-:Y:S01]  /*216f0*/  MOV R2, R32 ;  /* 0x0000002000027202 */ /* 0x000fe20000000f00 */
[----:B------:R-:W-:-:S06]  /*21700*/  @!P1 IMAD.MOV.U32 R2, RZ, RZ, RZ ;  /* 0x000000ffff029224 */ /* 0x000fcc00078e00ff */
        /* <DEDUP_REMOVED lines=8> */
.L_x_1706:
[----:B------:R-:W-:Y:S05]  /*21790*/  BSYNC.RECONVERGENT B0 ;  /* 0x0000000000007941 */ /* 0x000fea0003800200 */
.L_x_1705:
        /* <DEDUP_REMOVED lines=30> */
.L_x_1708:
[----:B------:R-:W-:Y:S05]  /*21980*/  BSYNC.RECONVERGENT B2 ;  /* 0x0000000000027941 */ /* 0x000fea0003800200 */
.L_x_1707:
        /* <DEDUP_REMOVED lines=36> */
.L_x_1709:
[C---:B------:R-:W-:Y:S01]  /*21bd0*/  DADD R4, R12.reuse, 16 ;  /* 0x403000000c047429 */ /* 0x040fe20000000000 */
[----:B------:R-:W-:Y:S01]  /*21be0*/  BSSY.RECONVERGENT B0, `(.L_x_1710) ;  /* 0x0000010000007945 */ /* 0x000fe20003800200 */
[----:B------:R-:W-:Y:S01]  /*21bf0*/  DSETP.NEU.AND P0, PT, R12, RZ, PT ;  /* 0x000000ff0c00722a */ /* 0x000fe20003f0d000 */
[----:B------:R-:W-:Y:S01]  /*21c00*/  ISETP.NE.AND P3, PT, R9, 0x7ff00000, PT ;  /* 0x7ff000000900780c */ /* 0x000fe20003f65270 */
[----:B------:R-:W-:-:S06]  /*21c10*/  DSETP.NEU.AND P2, PT, R10, RZ, PT ;  /* 0x000000ff0a00722a */ /* 0x000fcc0003f4d000 */
        /* <DEDUP_REMOVED lines=12> */
.L_x_1711:
[----:B------:R-:W-:Y:S05]  /*21ce0*/  BSYNC.RECONVERGENT B0 ;  /* 0x0000000000007941 */ /* 0x000fea0003800200 */
.L_x_1710:
        /* <DEDUP_REMOVED lines=15> */
.L_x_1713:
[----:B------:R-:W-:Y:S05]  /*21de0*/  BSYNC.RECONVERGENT B0 ;  /* 0x0000000000007941 */ /* 0x000fea0003800200 */
.L_x_1712:
[----:B------:R-:W-:Y:S01]  /*21df0*/  DMUL R32, R32, 4 ;  /* 0x4010000020207828 */ /* 0x000fe20000000000 */
[----:B------:R-:W-:Y:S01]  /*21e00*/  BSSY.RECONVERGENT B2, `(.L_x_1714) ;  /* 0x0000025000027945 */ /* 0x000fe20003800200 */
[----:B------:R-:W-:Y:S02]  /*21e10*/  DSETP.NEU.AND P1, PT, R10, 1, PT ;  /* 0x3ff000000a00742a */ /* 0x000fe40003f2d000 */
[----:B------:R-:W-:Y:S02]  /*21e20*/  DSETP.NEU.AND P0, PT, R12, 1, PT ;  /* 0x3ff000000c00742a */ /* 0x000fe40003f0d000 */
[----:B------:R-:W-:Y:S02]  /*21e30*/  DMUL R22, R36, R36 ;  /* 0x0000002424167228 */ /* 0x000fe40000000000 */
[----:B------:R-:W-:Y:S02]  /*21e40*/  DMUL R20, R34, R34 ;  /* 0x0000002222147228 */ /* 0x000fe40000000000 */
[----:B------:R-:W-:-:S02]  /*21e50*/  FSEL R6, R32, RZ, P1 ;  /* 0x000000ff20067208 */ /* 0x000fc40000800000 */
[----:B------:R-:W-:Y:S02]  /*21e60*/  FSEL R7, R33, 2.25, P1 ;  /* 0x4010000021077808 */ /* 0x000fe40000800000 */
[----:B------:R-:W-:Y:S02]  /*21e70*/  FSEL R2, R2, -1.5881868392106855534e-23, P0 ;  /* 0x9999999a02027808 */ /* 0x000fe40000000000 */
[----:B------:R-:W-:Y:S02]  /*21e80*/  FSEL R3, R3, 1.9499999284744262695, P0 ;  /* 0x3ff9999903037808 */ /* 0x000fe40000000000 */
[----:B------:R-:W-:-:S04]  /*21e90*/  DSETP.NEU.AND P0, PT, |R6|, +INF , PT ;  /* 0x7ff000000600742a */ /* 0x000fc80003f0d200 */
[----:B------:R-:W-:-:S08]  /*21ea0*/  DFMA R10, -R2, R2, R22 ;  /* 0x00000002020a722b */ /* 0x000fd00000000116 */
[----:B------:R-:W-:Y:S02]  /*21eb0*/  DADD R10, R10, R20 ;  /* 0x000000000a0a7229 */ /* 0x000fe40000000014 */
        /* <DEDUP_REMOVED lines=24> */
[----:B------:R-:W-:-:S07]  /*22040*/  IMAD.MOV.U32 R25, RZ, RZ, R5 ;  /* 0x000000ffff197224 */ /* 0x000fce00078e0005 */
.L_x_1715:
[----:B------:R-:W-:Y:S05]  /*22050*/  BSYNC.RECONVERGENT B2 ;  /* 0x0000000000027941 */ /* 0x000fea0003800200 */
.L_x_1714:
        /* <DEDUP_REMOVED lines=36> */
.L_x_1716:
[C---:B------:R-:W-:Y:S01]  /*222a0*/  DADD R4, R12.reuse, 8 ;  /* 0x402000000c047429 */ /* 0x040fe20000000000 */
[----:B------:R-:W-:Y:S01]  /*222b0*/  BSSY.RECONVERGENT B0, `(.L_x_1717) ;  /* 0x000000e000007945 */ /* 0x000fe20003800200 */
[----:B------:R-:W-:-:S08]  /*222c0*/  DSETP.NEU.AND P0, PT, R12, RZ, PT ;  /* 0x000000ff0c00722a */ /* 0x000fd00003f0d000 */
[----:B------:R-:W-:Y:S02]  /*222d0*/  LOP3.LUT R4, R5, 0x7ff00000, RZ, 0xc0, !PT ;  /* 0x7ff0000005047812 */ /* 0x000fe400078ec0ff */
[----:B------:R-:W-:Y:S02]  /*222e0*/  MOV R5, 0x3ff26666 ;  /* 0x3ff2666600057802 */ /* 0x000fe40000000f00 */
        /* <DEDUP_REMOVED lines=10> */
.L_x_1718:
[----:B------:R-:W-:Y:S05]  /*22390*/  BSYNC.RECONVERGENT B0 ;  /* 0x0000000000007941 */ /* 0x000fea0003800200 */
.L_x_1717:
        /* <DEDUP_REMOVED lines=18> */
.L_x_1687:
[----:B0-----:R-:W0:Y:S02]  /*224c0*/  LDC.64 R2, c[0x0][0x380] ;  /* 0x0000e000ff027b82 */ /* 0x001e240000000a00 */
[----:B0-----:R-:W5:Y:S02]  /*224d0*/  LDG.E R2, desc[UR8][R2.64] ;  /* 0x0000000802027981 */ /* 0x001f64000c1e1900 */
[----:B-----5:R-:W-:-:S13]  /*224e0*/  ISETP.NE.AND P0, PT, R2, 0x27, PT ;  /* 0x000000270200780c */ /* 0x020fda0003f05270 */
[----:B------:R-:W-:Y:S05]  /*224f0*/  @P0 BRA `(.L_x_1719) ;  /* 0x0000001400f00947 */ /* 0x000fea0003800000 */
[----:B------:R-:W2:Y:S02]  /*22500*/  LDC.64 R2, c[0x0][0x390] ;  /* 0x0000e400ff027b82 */ /* 0x000ea40000000a00 */
[----:B--234-:R-:W2:Y:S01]  /*22510*/  LDG.E R13, desc[UR8][R2.64] ;  /* 0x00000008020d7981 */ /* 0x01cea2000c1e1900 */
[----:B------:R-:W-:Y:S02]  /*22520*/  IMAD.MOV.U32 R20, RZ, RZ, 0x0 ;  /* 0x00000000ff147424 */ /* 0x000fe400078e00ff */
[----:B------:R-:W-:Y:S01]  /*22530*/  IMAD.MOV.U32 R21, RZ, RZ, 0x3ff00000 ;  /* 0x3ff00000ff157424 */ /* 0x000fe200078e00ff */
[----:B--2---:R-:W-:-:S13]  /*22540*/  ISETP.GE.AND P0, PT, R13, 0x2, PT ;  /* 0x000000020d00780c */ /* 0x004fda0003f06270 */
[----:B------:R-:W-:Y:S05]  /*22550*/  @!P0 BRA `(.L_x_1720) ;  /* 0x0000000800848947 */ /* 0x000fea0003800000 */
[C---:B------:R-:W-:Y:S01]  /*22560*/  VIADD R11, R13.reuse, 0xfffffffe ;  /* 0xfffffffe0d0b7836 */ /* 0x040fe20000000000 */
[----:B------:R-:W0:Y:S01]  /*22570*/  LDC.64 R14, c[0x0][0x388] ;  /* 0x0000e200ff0e7b82 */ /* 0x000e220000000a00 */
[----:B------:R-:W-:Y:S01]  /*22580*/  SHF.L.U32 R22, R13, 0x1, RZ ;  /* 0x000000010d167819 */ /* 0x000fe200000006ff */
[----:B------:R-:W-:Y:S01]  /*22590*/  IMAD R9, R8, R13, 0x1 ;  /* 0x0000000108097424 */ /* 0x000fe200078e020d */
[----:B------:R-:W1:Y:S01]  /*225a0*/  I2F.F64.U32 R2, R11 ;  /* 0x0000000b00027312 */ /* 0x000e620000201800 */
[----:B------:R-:W-:Y:S01]  /*225b0*/  IMAD.MOV R10, RZ, RZ, -R13 ;  /* 0x000000ffff0a7224 */ /* 0x000fe200078e0a0d */
[----:B------:R-:W-:Y:S01]  /*225c0*/  CS2R R20, SRZ ;  /* 0x0000000000147805 */ /* 0x000fe2000001ff00 */
[----:B------:R-:W-:Y:S02]  /*225d0*/  IMAD.MOV.U32 R18, RZ, RZ, 0x0 ;  /* 0x00000000ff127424 */ /* 0x000fe400078e00ff */
[----:B------:R-:W-:-:S03]  /*225e0*/  IMAD.MOV.U32 R19, RZ, RZ, 0x3ff00000 ;  /* 0x3ff00000ff137424 */ /* 0x000fc600078e00ff */
[----:B------:R-:W2:Y:S01]  /*225f0*/  I2F.F64.U32 R22, R22 ;  /* 0x0000001600167312 */ /* 0x000ea20000201800 */
[----:B-1----:R-:W-:Y:S02]  /*22600*/  R2UR UR7, R3 ;  /* 0x00000000030772ca */ /* 0x002fe400000e0000 */
        /* <DEDUP_REMOVED lines=10> */
.L_x_1727:
[----:B0-----:R-:W-:-:S06]  /*226b0*/  IMAD.WIDE R32, R9, 0x8, R14 ;  /* 0x0000000809207825 */ /* 0x001fcc00078e020e */
[----:B------:R-:W2:Y:S01]  /*226c0*/  LDG.E.64 R32, desc[UR8][R32.64] ;  /* 0x0000000820207981 */ /* 0x000ea2000c1e1b00 */
[----:B------:R-:W-:Y:S01]  /*226d0*/  VIADD R10, R10, 0x1 ;  /* 0x000000010a0a7836 */ /* 0x000fe20000000000 */
[----:B------:R-:W-:Y:S01]  /*226e0*/  BSSY.RECONVERGENT B0, `(.L_x_1721) ;  /* 0x000000d000007945 */ /* 0x000fe20003800200 */
[----:B------:R-:W-:Y:S01]  /*226f0*/  IMAD.U32 R7, RZ, RZ, UR7 ;  /* 0x00000007ff077e24 */ /* 0x000fe2000f8e00ff */
[----:B------:R-:W-:Y:S01]  /*22700*/  UISETP.NE.U32.AND UP0, UPT, UR4, URZ, UPT ;  /* 0x000000ff0400728c */ /* 0x000fe2000bf05070 */
[----:B------:R-:W-:Y:S01]  /*22710*/  MOV R3, UR7 ;  /* 0x0000000700037c02 */ /* 0x000fe20008000f00 */
[----:B------:R-:W-:Y:S01]  /*22720*/  IMAD.U32 R2, RZ, RZ, UR6 ;  /* 0x00000006ff027e24 */ /* 0x000fe2000f8e00ff */
[----:B------:R-:W-:Y:S01]  /*22730*/  ISETP.LE.AND P0, PT, RZ, UR7, PT ;  /* 0x00000007ff007c0c */ /* 0x000fe2000bf03270 */
[----:B------:R-:W-:Y:S01]  /*22740*/  IMAD.U32 R6, RZ, RZ, UR6 ;  /* 0x00000006ff067e24 */ /* 0x000fe2000f8e00ff */
[----:B------:R-:W-:Y:S01]  /*22750*/  ISETP.NE.AND P1, PT, R10, -0x1, PT ;  /* 0xffffffff0a00780c */ /* 0x000fe20003f25270 */
[----:B------:R-:W-:Y:S01]  /*22760*/  IMAD.MOV.U32 R3, RZ, RZ, R7 ;  /* 0x000000ffff037224 */ /* 0x000fe200078e0007 */
[----:B------:R-:W-:Y:S01]  /*22770*/  MOV R0, 0x227b0 ;  /* 0x000227b000007802 */ /* 0x000fe20000000f00 */
[----:B------:R-:W-:Y:S01]  /*22780*/  UISETP.NE.AND.EX UP0, UPT, UR12, -0x80000000, UPT, UP0 ;  /* 0x800000000c00788c */ /* 0x000fe2000bf05300 */
[----:B--2---:R-:W-:-:S11]  /*22790*/  DADD R4, -RZ, |R32| ;  /* 0x00000000ff047229 */ /* 0x004fd60000000520 */
[----:B------:R-:W-:Y:S05]  /*227a0*/  CALL.REL.NOINC `($function$__internal_accurate_pow) ;  /* 0x0000003c00387944 */ /* 0x000fea0003c00000 */
[----:B------:R-:W-:Y:S05]  /*227b0*/  BSYNC.RECONVERGENT B0 ;  /* 0x0000000000007941 */ /* 0x000fea0003800200 */
.L_x_1721:
[----:B------:R-:W0:Y:S01]  /*227c0*/  MUFU.RCP64H R5, R23 ;  /* 0x0000001700057308 */ /* 0x000e220000001800 */
[----:B------:R-:W-:Y:S01]  /*227d0*/  IMAD.MOV.U32 R4, RZ, RZ, 0x1 ;  /* 0x00000001ff047424 */ /* 0x000fe200078e00ff */
[----:B------:R-:W-:Y:S01]  /*227e0*/  PLOP3.LUT P4, PT, PT, PT, UP0, 0x40, 0x4 ;  /* 0x000000000004781c */ /* 0x000fe20003f8e808 */
[----:B------:R-:W-:Y:S01]  /*227f0*/  DSETP.NEU.AND P3, PT, R32, RZ, PT ;  /* 0x000000ff2000722a */ /* 0x000fe20003f6d000 */
[----:B------:R-:W-:Y:S01]  /*22800*/  PLOP3.LUT P2, PT, PT, PT, UP0, 0x40, 0x4 ;  /* 0x000000000004781c */ /* 0x000fe20003f4e808 */
[----:B------:R-:W-:Y:S01]  /*22810*/  DADD R24, -RZ, -R2 ;  /* 0x00000000ff187229 */ /* 0x000fe20000000902 */
[C---:B------:R-:W-:Y:S01]  /*22820*/  SEL R29, R33.reuse, RZ, P4 ;  /* 0x000000ff211d7207 */ /* 0x040fe20002000000 */
[----:B------:R-:W-:Y:S01]  /*22830*/  BSSY.RECONVERGENT B0, `(.L_x_1722) ;  /* 0x000001d000007945 */ /* 0x000fe20003800200 */
[----:B------:R-:W-:Y:S02]  /*22840*/  ISETP.LT.AND P2, PT, R33, RZ, P2 ;  /* 0x000000ff2100720c */ /* 0x000fe40001741270 */
[----:B------:R-:W-:-:S05]  /*22850*/  @!P0 LOP3.LUT R29, R29, 0x7ff00000, RZ, 0xfc, !PT ;  /* 0x7ff000001d1d8812 */ /* 0x000fca00078efcff */
[----:B------:R-:W-:Y:S01]  /*22860*/  FSEL R0, R24, R2, P2 ;  /* 0x0000000218007208 */ /* 0x000fe20001000000 */
[----:B0-----:R-:W-:Y:S01]  /*22870*/  DFMA R6, -R22, R4, 1 ;  /* 0x3ff000001606742b */ /* 0x001fe20000000104 */
[----:B------:R-:W-:-:S07]  /*22880*/  @P3 FSEL R29, R25, R3, P2 ;  /* 0x00000003191d3208 */ /* 0x000fce0001000000 */
        /* <DEDUP_REMOVED lines=17> */
[----:B------:R-:W-:Y:S01]  /*229a0*/  MOV R6, UR10 ;  /* 0x0000000a00067c02 */ /* 0x000fe20008000f00 */
[----:B------:R-:W-:-:S12]  /*229b0*/  IMAD.U32 R0, RZ, RZ, UR11 ;  /* 0x0000000bff007e24 */ /* 0x000fd8000f8e00ff */
[----:B------:R-:W-:Y:S01]  /*229c0*/  @!P3 ISETP.NE.AND P0, PT, R6, 0x3fe00000, PT ;  /* 0x3fe000000600b80c */ /* 0x000fe20003f05270 */
[----:B------:R-:W-:-:S03]  /*229d0*/  @!P3 IMAD.MOV.U32 R4, RZ, RZ, RZ ;  /* 0x000000ffff04b224 */ /* 0x000fc600078e00ff */
[----:B------:R-:W-:-:S04]  /*229e0*/  @!P3 SEL R0, R0, UR5, P0 ;  /* 0x000000050000bc07 */ /* 0x000fc80008000000 */
[----:B------:R-:W-:-:S07]  /*229f0*/  @!P3 SEL R5, R0, UR5, P2 ;  /* 0x000000050005bc07 */ /* 0x000fce0009000000 */
.L_x_1723:
[----:B------:R-:W-:Y:S05]  /*22a00*/  BSYNC.RECONVERGENT B0 ;  /* 0x0000000000007941 */ /* 0x000fea0003800200 */
.L_x_1722:
        /* <DEDUP_REMOVED lines=17> */
.L_x_1724:
        /* <DEDUP_REMOVED lines=62> */
.L_x_1726:
[----:B------:R-:W-:Y:S05]  /*22f00*/  BSYNC.RECONVERGENT B0 ;  /* 0x0000000000007941 */ /* 0x000fea0003800200 */
.L_x_1725:
[----:B------:R-:W-:Y:S01]  /*22f10*/  DADD R6, -R6, 1 ;  /* 0x3ff0000006067429 */ /* 0x000fe20000000100 */
[----:B------:R-:W-:Y:S01]  /*22f20*/  VIADD R9, R9, 0x1 ;  /* 0x0000000109097836 */ /* 0x000fe20000000000 */
[----:B------:R-:W-:-:S06]  /*22f30*/  DADD R18, R18, 1 ;  /* 0x3ff0000012127429 */ /* 0x000fcc0000000000 */
[----:B------:R-:W-:Y:S01]  /*22f40*/  DADD R20, R6, R20 ;  /* 0x0000000006147229 */ /* 0x000fe20000000014 */
[----:B------:R-:W-:Y:S10]  /*22f50*/  @P1 BRA `(.L_x_1727) ;  /* 0xfffffff400d41947 */ /* 0x000ff4000383ffff */
[----:B------:R-:W-:-:S11]  /*22f60*/  DADD R20, R20, 1 ;  /* 0x3ff0000014147429 */ /* 0x000fd60000000000 */
.L_x_1720:
[----:B------:R-:W0:Y:S01]  /*22f70*/  LDC.64 R2, c[0x0][0x388] ;  /* 0x0000e200ff027b82 */ /* 0x000e220000000a00 */
[----:B------:R-:W-:-:S04]  /*22f80*/  IMAD R13, R8, R13, RZ ;  /* 0x0000000d080d7224 */ /* 0x000fc800078e02ff */
[----:B0-----:R-:W-:-:S06]  /*22f90*/  IMAD.WIDE R2, R13, 0x8, R2 ;  /* 0x000000080d027825 */ /* 0x001fcc00078e0202 */
        /* <DEDUP_REMOVED lines=24> */
.L_x_1729:
[----:B------:R-:W-:Y:S05]  /*23120*/  BSYNC.RECONVERGENT B1 ;  /* 0x0000000000017941 */ /* 0x000fea0003800200 */
.L_x_1728:
        /* <DEDUP_REMOVED lines=72> */
[----:B------:R-:W-:-:S07]  /*235b0*/  @!P2 MOV R0, 0x7fffffff ;  /* 0x7fffffff0000a802 */ /* 0x000fce0000000f00 */
.L_x_1731:
[----:B------:R-:W-:Y:S05]  /*235c0*/  BSYNC.RECONVERGENT B0 ;  /* 0x0000000000007941 */ /* 0x000fea0003800200 */
.L_x_1730:
[----:B------:R-:W-:Y:S02]  /*235d0*/  IMAD.MOV.U32 R5, RZ, RZ, 0x31ea8f7a ;  /* 0x31ea8f7aff057424 */ /* 0x000fe400078e00ff */
[----:B------:R-:W-:Y:S02]  /*235e0*/  HFMA2 R15, -RZ, RZ, 0.64013671875, -15.109375 ;  /* 0x391fcb8eff0f7431 */ /* 0x000fe400000001ff */
[----:B------:R-:W-:Y:S02]  /*235f0*/  IMAD.MOV.U32 R4, RZ, RZ, 0x3fb8aa3b ;  /* 0x3fb8aa3bff047424 */ /* 0x000fe400078e00ff */
[----:B------:R-:W-:Y:S01]  /*23600*/  FADD R0, -R0, 1 ;  /* 0x3f80000000007421 */ /* 0x000fe20000000100 */
        /* <DEDUP_REMOVED lines=8> */
[----:B------:R-:W-:Y:S01]  /*23690*/  UMOV UR6, 0x33333333 ;  /* 0x3333333300067882 */ /* 0x000fe20000000000 */
        /* <DEDUP_REMOVED lines=12> */
[C---:B------:R-:W-:Y:S01]  /*23760*/  FMUL R2, R11.reuse, 2 ;  /* 0x400000000b027820 */ /* 0x040fe20000400000 */
[----:B------:R-:W-:Y:S01]  /*23770*/  FADD R5, R4, -R5 ;  /* 0x8000000504057221 */ /* 0x000fe20000000000 */
[----:B------:R-:W-:Y:S01]  /*23780*/  FFMA R10, R10, 2, -R3 ;  /* 0x400000000a0a7823 */ /* 0x000fe20000000803 */
[C---:B------:R-:W-:Y:S01]  /*23790*/  FADD R14, R11.reuse, -0.20130625367164611816 ;  /* 0xbe4e233a0b0e7421 */ /* 0x040fe20000000000 */
[----:B------:R-:W-:Y:S01]  /*237a0*/  FFMA R11, R11, 2, -R2 ;  /* 0x400000000b0b7823 */ /* 0x000fe20000000802 */
[----:B------:R-:W-:Y:S01]  /*237b0*/  FSETP.GEU.AND P2, PT, R3, RZ, PT ;  /* 0x000000ff0300720b */ /* 0x000fe20003f4e000 */
[----:B------:R-:W-:Y:S01]  /*237c0*/  FFMA R5, R5, 2, R10 ;  /* 0x4000000005057823 */ /* 0x000fe2000000000a */
[----:B------:R-:W1:Y:S01]  /*237d0*/  FRND R13, R2 ;  /* 0x00000002000d7307 */ /* 0x000e620000201000 */
[----:B------:R-:W-:-:S04]  /*237e0*/  FADD R14, R9, -R14 ;  /* 0x8000000e090e7221 */ /* 0x000fc80000000000 */
[----:B------:R-:W-:Y:S01]  /*237f0*/  FFMA R11, R14, 2, R11 ;  /* 0x400000000e0b7823 */ /* 0x000fe2000000000b */
[----:B0-----:R-:W-:Y:S02]  /*23800*/  FADD R4, R3, -R12 ;  /* 0x8000000c03047221 */ /* 0x001fe40000000000 */
[----:B------:R-:W0:Y:S01]  /*23810*/  F2I.NTZ R9, R3 ;  /* 0x0000000300097305 */ /* 0x000e220000203100 */
[----:B------:R-:W-:Y:S01]  /*23820*/  FSETP.GT.AND P0, PT, R12, RZ, PT ;  /* 0x000000ff0c00720b */ /* 0x000fe20003f04000 */
[----:B------:R-:W-:-:S04]  /*23830*/  FADD R4, R5, R4 ;  /* 0x0000000405047221 */ /* 0x000fc80000000000 */
[----:B------:R-:W-:Y:S01]  /*23840*/  FFMA R5, R4, R15, 0.0013391353422775864601 ;  /* 0x3aaf85ed04057423 */ /* 0x000fe2000000000f */
[----:B-1----:R-:W-:Y:S01]  /*23850*/  FADD R10, R2, -R13 ;  /* 0x8000000d020a7221 */ /* 0x002fe20000000000 */
[----:B------:R-:W-:Y:S02]  /*23860*/  FSETP.GT.AND P1, PT, R13, RZ, PT ;  /* 0x000000ff0d00720b */ /* 0x000fe40003f24000 */
[C---:B------:R-:W-:Y:S01]  /*23870*/  FFMA R5, R4.reuse, R5, 0.0096188392490148544312 ;  /* 0x3c1d985604057423 */ /* 0x040fe20000000005 */
[----:B------:R-:W-:Y:S01]  /*23880*/  FADD R11, R11, R10 ;  /* 0x0000000a0b0b7221 */ /* 0x000fe20000000000 */
[----:B------:R-:W1:Y:S02]  /*23890*/  F2I.NTZ R13, R2 ;  /* 0x00000002000d7305 */ /* 0x000e640000203100 */
[----:B------:R-:W-:Y:S01]  /*238a0*/  FFMA R5, R4, R5, 0.055503588169813156128 ;  /* 0x3d6357bb04057423 */ /* 0x000fe20000000005 */
[----:B------:R-:W-:-:S03]  /*238b0*/  FFMA R10, R11, R15, 0.0013391353422775864601 ;  /* 0x3aaf85ed0b0a7423 */ /* 0x000fc6000000000f */
[C---:B------:R-:W-:Y:S01]  /*238c0*/  FFMA R5, R4.reuse, R5, 0.24022644758224487305 ;  /* 0x3e75fdec04057423 */ /* 0x040fe20000000005 */
[C---:B------:R-:W-:Y:S01]  /*238d0*/  FFMA R12, R11.reuse, R10, 0.0096188392490148544312 ;  /* 0x3c1d98560b0c7423 */ /* 0x040fe2000000000a */
[----:B------:R-:W-:Y:S02]  /*238e0*/  SEL R10, RZ, 0x83000000, P0 ;  /* 0x83000000ff0a7807 */ /* 0x000fe40000000000 */
[C---:B------:R-:W-:Y:S01]  /*238f0*/  FFMA R5, R4.reuse, R5, 0.69314718246459960938 ;  /* 0x3f31721804057423 */ /* 0x040fe20000000005 */
[----:B------:R-:W-:Y:S01]  /*23900*/  FFMA R14, R11, R12, 0.055503588169813156128 ;  /* 0x3d6357bb0b0e7423 */ /* 0x000fe2000000000c */
[----:B------:R-:W-:Y:S01]  /*23910*/  FSETP.GT.AND P0, PT, |R3|, 152, PT ;  /* 0x431800000300780b */ /* 0x000fe20003f04200 */
[----:B0-----:R-:W-:Y:S02]  /*23920*/  IMAD R12, R9, 0x800000, -R10 ;  /* 0x00800000090c7824 */ /* 0x001fe400078e0a0a */
[----:B------:R-:W-:Y:S01]  /*23930*/  FFMA R9, R4, R5, 1 ;  /* 0x3f80000004097423 */ /* 0x000fe20000000005 */
[----:B------:R-:W-:-:S02]  /*23940*/  VIADD R10, R10, 0x7f000000 ;  /* 0x7f0000000a0a7836 */ /* 0x000fc40000000000 */
[----:B------:R-:W-:Y:S01]  /*23950*/  FFMA R14, R11, R14, 0.24022644758224487305 ;  /* 0x3e75fdec0b0e7423 */ /* 0x000fe2000000000e */
[----:B------:R-:W0:Y:S01]  /*23960*/  F2F.F64.F32 R4, R0 ;  /* 0x0000000000047310 */ /* 0x000e220000201800 */
[----:B------:R-:W-:Y:S01]  /*23970*/  FMUL R9, R9, R10 ;  /* 0x0000000a09097220 */ /* 0x000fe20000400000 */
[----:B------:R-:W-:Y:S01]  /*23980*/  SEL R10, RZ, 0x83000000, P1 ;  /* 0x83000000ff0a7807 */ /* 0x000fe20000800000 */
[----:B------:R-:W-:Y:S01]  /*23990*/  FFMA R14, R11, R14, 0.69314718246459960938 ;  /* 0x3f3172180b0e7423 */ /* 0x000fe2000000000e */
[----:B------:R-:W-:Y:S01]  /*239a0*/  FSETP.GT.AND P1, PT, |R2|, 152, PT ;  /* 0x431800000200780b */ /* 0x000fe20003f24200 */
[----:B------:R-:W-:Y:S02]  /*239b0*/  FMUL R12, R9, R12 ;  /* 0x0000000c090c7220 */ /* 0x000fe40000400000 */
[----:B------:R-:W-:Y:S01]  /*239c0*/  FFMA R14, R11, R14, 1 ;  /* 0x3f8000000b0e7423 */ /* 0x000fe2000000000e */
[----:B------:R-:W-:Y:S01]  /*239d0*/  VIADD R9, R10, 0x7f000000 ;  /* 0x7f0000000a097836 */ /* 0x000fe20000000000 */
[----:B------:R-:W-:Y:S01]  /*239e0*/  @P0 FSEL R12, RZ, +INF , !P2 ;  /* 0x7f800000ff0c0808 */ /* 0x000fe20005000000 */
[----:B-1----:R-:W-:Y:S01]  /*239f0*/  IMAD R10, R13, 0x800000, -R10 ;  /* 0x008000000d0a7824 */ /* 0x002fe200078e0a0a */
[----:B------:R-:W-:Y:S01]  /*23a00*/  FSETP.GEU.AND P0, PT, R2, RZ, PT ;  /* 0x000000ff0200720b */ /* 0x000fe20003f0e000 */
[----:B------:R-:W-:Y:S01]  /*23a10*/  FMUL R9, R14, R9 ;  /* 0x000000090e097220 */ /* 0x000fe20000400000 */
[----:B------:R-:W-:-:S02]  /*23a20*/  DMUL R2, R6, R6 ;  /* 0x0000000606027228 */ /* 0x000fc40000000000 */
[----:B0-----:R-:W-:Y:S01]  /*23a30*/  DMUL R20, R4, R20 ;  /* 0x0000001404147228 */ /* 0x001fe20000000000 */
[----:B------:R-:W-:Y:S01]  /*23a40*/  FMUL R16, R9, R10 ;  /* 0x0000000a09107220 */ /* 0x000fe20000400000 */
[----:B------:R-:W-:Y:S01]  /*23a50*/  @P1 FSEL R16, RZ, +INF , !P0 ;  /* 0x7f800000ff101808 */ /* 0x000fe20004000000 */
[C---:B------:R-:W-:Y:S01]  /*23a60*/  DADD R4, R6.reuse, UR4 ;  /* 0x0000000406047e29 */ /* 0x040fe20008000000 */
[----:B------:R-:W0:Y:S01]  /*23a70*/  F2F.F64.F32 R12, R12 ;  /* 0x0000000c000c7310 */ /* 0x000e220000201800 */
[----:B------:R-:W-:Y:S01]  /*23a80*/  DADD R14, R6, UR6 ;  /* 0x00000006060e7e29 */ /* 0x000fe20008000000 */
[----:B------:R-:W-:Y:S01]  /*23a90*/  UMOV UR4, 0x47ae147b ;  /* 0x47ae147b00047882 */ /* 0x000fe20000000000 */
[----:B------:R-:W-:Y:S01]  /*23aa0*/  UMOV UR5, 0x3fe47ae1 ;  /* 0x3fe47ae100057882 */ /* 0x000fe20000000000 */
[----:B------:R-:W-:Y:S01]  /*23ab0*/  UMOV UR6, 0x70a3d70a ;  /* 0x70a3d70a00067882 */ /* 0x000fe20000000000 */
[----:B------:R-:W-:Y:S01]  /*23ac0*/  UMOV UR7, 0x3fd70a3d ;  /* 0x3fd70a3d00077882 */ /* 0x000fe20000000000 */
[----:B------:R1:W-:Y:S01]  /*23ad0*/  STG.E.64 desc[UR8][R30.64+0x8], R20 ;  /* 0x000008141e007986 */ /* 0x0003e2000c101b08 */
[--C-:B------:R-:W-:Y:S01]  /*23ae0*/  DFMA R10, R4, -R4, -R20.reuse ;  /* 0x80000004040a722b */ /* 0x100fe20000000814 */
[----:B------:R-:W2:Y:S01]  /*23af0*/  F2F.F64.F32 R16, R16 ;  /* 0x0000001000107310 */ /* 0x000ea20000201800 */
[----:B------:R-:W-:-:S02]  /*23b00*/  DFMA R4, R2, -UR4, -R20 ;  /* 0x8000000402047c2b */ /* 0x000fc40008000814 */
[--C-:B------:R-:W-:Y:S02]  /*23b10*/  DFMA R2, R2, -UR6, -R20.reuse ;  /* 0x8000000602027c2b */ /* 0x100fe40008000814 */
[----:B------:R-:W-:Y:S02]  /*23b20*/  DFMA R14, R14, -R14, -R20 ;  /* 0x8000000e0e0e722b */ /* 0x000fe40000000814 */
        /* <DEDUP_REMOVED lines=15> */
[----:B------:R-:W-:Y:S01]  /*23c20*/  @!P0 MOV R5, 0x3ff19999 ;  /* 0x3ff1999900058802 */ /* 0x000fe20000000f00 */
[----:B------:R-:W-:-:S05]  /*23c30*/  @P0 DFMA R2, R10, R2, R6 ;  /* 0x000000020a02022b */ /* 0x000fca0000000006 */
[----:B------:R-:W-:-:S07]  /*23c40*/  @!P0 DADD R4, R10, R4 ;  /* 0x000000000a048229 */ /* 0x000fce0000000004 */
[----:B------:R0:W-:Y:S04]  /*23c50*/  @!P0 STG.E.64 desc[UR8][R30.64], R4 ;  /* 0x000000041e008986 */ /* 0x0001e8000c101b08 */
[----:B------:R0:W-:Y:S04]  /*23c60*/  @!P0 STG.E.64 desc[UR8][R30.64+0x8], R4 ;  /* 0x000008041e008986 */ /* 0x0001e8000c101b08 */
[----:B------:R0:W-:Y:S04]  /*23c70*/  @P0 STG.E.64 desc[UR8][R30.64], R2 ;  /* 0x000000021e000986 */ /* 0x0001e8000c101b08 */
[----:B------:R-:W2:Y:S02]  /*23c80*/  @P0 LDG.E.64 R6, desc[UR8][R12.64] ;  /* 0x000000080c060981 */ /* 0x000ea4000c1e1b00 */
[----:B--2---:R-:W-:-:S07]  /*23c90*/  @P0 DFMA R6, R10, R6, R20 ;  /* 0x000000060a06022b */ /* 0x004fce0000000014 */
[----:B------:R0:W-:Y:S04]  /*23ca0*/  @P0 STG.E.64 desc[UR8][R30.64+0x8], R6 ;  /* 0x000008061e000986 */ /* 0x0001e8000c101b08 */
.L_x_1732:
[----:B------:R-:W-:Y:S05]  /*23cb0*/  BSYNC.RECONVERGENT B0 ;  /* 0x0000000000007941 */ /* 0x000fea0003800200 */
.L_x_1719:
[----:B0-----:R-:W0:Y:S02]  /*23cc0*/  LDC.64 R2, c[0x0][0x380] ;  /* 0x0000e000ff027b82 */ /* 0x001e240000000a00 */
[----:B0-----:R-:W5:Y:S02]  /*23cd0*/  LDG.E R2, desc[UR8][R2.64] ;  /* 0x0000000802027981 */ /* 0x001f64000c1e1900 */
[----:B-----5:R-:W-:-:S13]  /*23ce0*/  ISETP.NE.AND P0, PT, R2, 0x136, PT ;  /* 0x000001360200780c */ /* 0x020fda0003f05270 */
[----:B------:R-:W-:Y:S05]  /*23cf0*/  @P0 EXIT ;  /* 0x000000000000094d */ /* 0x000fea0003800000 */
[----:B------:R-:W2:Y:S02]  /*23d00*/  LDC.64 R2, c[0x0][0x390] ;  /* 0x0000e400ff027b82 */ /* 0x000ea40000000a00 */
[----:B--234-:R-:W2:Y:S01]  /*23d10*/  LDG.E R11, desc[UR8][R2.64] ;  /* 0x00000008020b7981 */ /* 0x01cea2000c1e1900 */
[----:B------:R-:W-:Y:S02]  /*23d20*/  IMAD.MOV.U32 R22, RZ, RZ, 0x0 ;  /* 0x00000000ff167424 */ /* 0x000fe400078e00ff */
        /* <DEDUP_REMOVED lines=10> */
.L_x_1743:
[----:B-1----:R-:W1:Y:S01]  /*23dd0*/  MUFU.RCP64H R3, R33 ;  /* 0x0000002100037308 */ /* 0x002e620000001800 */
[----:B------:R-:W-:Y:S01]  /*23de0*/  HFMA2 R2, -RZ, RZ, 0, 5.9604644775390625e-08 ;  /* 0x00000001ff027431 */ /* 0x000fe200000001ff */
        /* <DEDUP_REMOVED lines=19> */
[----:B0-2---:R-:W-:Y:S05]  /*23f20*/  CALL.REL.NOINC `($__internal_11_$__cuda_sm20_div_rn_f64_full) ;  /* 0x0000001c00247944 */ /* 0x005fea0003c00000 */
.L_x_1734:
[----:B------:R-:W3:Y:S01]  /*23f30*/  LDG.E.64 R6, desc[UR8][R6.64] ;  /* 0x0000000806067981 */ /* 0x000ee2000c1e1b00 */
[----:B------:R-:W-:Y:S01]  /*23f40*/  IMAD.MOV.U32 R4, RZ, RZ, 0x652b82fe ;  /* 0x652b82feff047424 */ /* 0x000fe200078e00ff */
[----:B------:R-:W-:Y:S01]  /*23f50*/  MOV R5, 0x3ff71547 ;  /* 0x3ff7154700057802 */ /* 0x000fe20000000f00 */
[----:B------:R-:W-:Y:S01]  /*23f60*/  UMOV UR4, 0xfefa39ef ;  /* 0xfefa39ef00047882 */ /* 0x000fe20000000000 */
[----:B------:R-:W-:Y:S01]  /*23f70*/  UMOV UR5, 0x3fe62e42 ;  /* 0x3fe62e4200057882 */ /* 0x000fe20000000000 */
[----:B------:R-:W-:Y:S01]  /*23f80*/  BSSY.RECONVERGENT B0, `(.L_x_1735) ;  /* 0x000003a000007945 */ /* 0x000fe20003800200 */
[----:B---3--:R-:W-:Y:S01]  /*23f90*/  DADD R2, R6, -R2 ;  /* 0x0000000006027229 */ /* 0x008fe20000000802 */
[----:B------:R-:W-:Y:S02]  /*23fa0*/  IMAD.MOV.U32 R6, RZ, RZ, -0x35dec16 ;  /* 0xfca213eaff067424 */ /* 0x000fe400078e00ff */
[----:B------:R-:W-:-:S05]  /*23fb0*/  IMAD.MOV.U32 R7, RZ, RZ, 0x3e928af3 ;  /* 0x3e928af3ff077424 */ /* 0x000fca00078e00ff */
        /* <DEDUP_REMOVED lines=49> */
[----:B------:R-:W-:Y:S01]  /*242d0*/  @!P1 IMAD.IADD R4, R4, 0x1, -R3 ;  /* 0x0000000104049824 */ /* 0x000fe200078e0a03 */
[----:B------:R-:W-:-:S04]  /*242e0*/  @!P1 LEA R3, R3, R13, 0x14 ;  /* 0x0000000d03039211 */ /* 0x000fc800078ea0ff */
[----:B------:R-:W-:Y:S01]  /*242f0*/  @!P1 LEA R5, R4, 0x3ff00000, 0x14 ;  /* 0x3ff0000004059811 */ /* 0x000fe200078ea0ff */
[----:B------:R-:W-:-:S06]  /*24300*/  @!P1 IMAD.MOV.U32 R4, RZ, RZ, RZ ;  /* 0x000000ffff049224 */ /* 0x000fcc00078e00ff */
[----:B------:R-:W-:-:S11]  /*24310*/  @!P1 DMUL R6, R2, R4 ;  /* 0x0000000402069228 */ /* 0x000fd60000000000 */
.L_x_1736:
[----:B--2---:R-:W-:Y:S05]  /*24320*/  BSYNC.RECONVERGENT B0 ;  /* 0x0000000000007941 */ /* 0x004fea0003800200 */
.L_x_1735:
        /* <DEDUP_REMOVED lines=33> */
[----:B------:R-:W-:Y:S01]  /*24540*/  IMAD.MOV.U32 R28, RZ, RZ, R4 ;  /* 0x000000ffff1c7224 */ /* 0x000fe200078e0004 */
[----:B------:R-:W-:-:S07]  /*24550*/  MOV R29, R5 ;  /* 0x00000005001d7202 */ /* 0x000fce0000000f00 */
.L_x_1740:
[----:B------:R-:W-:Y:S05]  /*24560*/  BSYNC.RECONVERGENT B3 ;  /* 0x0000000000037941 */ /* 0x000fea0003800200 */
.L_x_1739:
[----:B------:R-:W-:-:S07]  /*24570*/  VIADD R0, R2, 0x1 ;  /* 0x0000000102007836 */ /* 0x000fce0000000000 */
.L_x_1738:
[----:B------:R-:W-:Y:S05]  /*24580*/  BSYNC.RECONVERGENT B2 ;  /* 0x0000000000027941 */ /* 0x000fea0003800200 */
.L_x_1737:
        /* <DEDUP_REMOVED lines=13> */
[----:B------:R-:W-:Y:S01]  /*24660*/  MOV R24, 0x1 ;  /* 0x0000000100187802 */ /* 0x000fe20000000f00 */
[----:B------:R-:W-:Y:S01]  /*24670*/  BSSY.RECONVERGENT B1, `(.L_x_1741) ;  /* 0x0000023000017945 */ /* 0x000fe20003800200 */
[----:B------:R-:W-:-:S02]  /*24680*/  FSEL R3, -R3, 0.11223486810922622681, !P0 ;  /* 0x3de5db6503037808 */ /* 0x000fc40004000100 */
[----:B------:R-:W-:Y:S02]  /*24690*/  FSEL R2, R2, -8.06006814911005101289e+34, !P0 ;  /* 0xf9785eba02027808 */ /* 0x000fe40004000000 */
[----:B------:R-:W-:-:S04]  /*246a0*/  FSETP.GEU.AND P2, PT, |R35|, 6.5827683646048100446e-37, PT ;  /* 0x036000002300780b */ /* 0x000fc80003f4e200 */
        /* <DEDUP_REMOVED lines=26> */
[----:B------:R-:W-:Y:S01]  /*24850*/  MOV R4, 0x248a0 ;  /* 0x000248a000047802 */ /* 0x000fe20000000f00 */
[----:B------:R-:W-:Y:S02]  /*24860*/  IMAD.MOV.U32 R3, RZ, RZ, R35 ;  /* 0x000000ffff037224 */ /* 0x000fe400078e0023 */
[----:B------:R-:W-:Y:S02]  /*24870*/  IMAD.MOV.U32 R2, RZ, RZ, R32 ;  /* 0x000000ffff027224 */ /* 0x000fe400078e0020 */
[----:B------:R-:W-:-:S07]  /*24880*/  IMAD.MOV.U32 R5, RZ, RZ, R33 ;  /* 0x000000ffff057224 */ /* 0x000fce00078e0021 */
[----:B0-----:R-:W-:Y:S05]  /*24890*/  CALL.REL.NOINC `($__internal_11_$__cuda_sm20_div_rn_f64_full) ;  /* 0x0000001000c87944 */ /* 0x001fea0003c00000 */
.L_x_1742:
[----:B------:R-:W-:Y:S05]  /*248a0*/  BSYNC.RECONVERGENT B1 ;  /* 0x0000000000017941 */ /* 0x000fea0003800200 */
.L_x_1741:
[----:B------:R-:W-:Y:S01]  /*248b0*/  VIADD R10, R10, 0x1 ;  /* 0x000000010a0a7836 */ /* 0x000fe20000000000 */
[----:B------:R-:W-:Y:S01]  /*248c0*/  DFMA R6, R6, -1.5, R2 ;  /* 0xbff800000606782b */ /* 0x000fe20000000002 */
[----:B------:R-:W-:Y:S01]  /*248d0*/  IADD3 R9, PT, PT, R9, 0x1, RZ ;  /* 0x0000000109097810 */ /* 0x000fe20007ffe0ff */
[----:B------:R-:W-:Y:S02]  /*248e0*/  DADD R20, R20, 1 ;  /* 0x3ff0000014147429 */ /* 0x000fe40000000000 */
[----:B------:R-:W-:-:S04]  /*248f0*/  ISETP.NE.AND P0, PT, R10, -0x1, PT ;  /* 0xffffffff0a00780c */ /* 0x000fc80003f05270 */
[----:B------:R-:W-:-:S08]  /*24900*/  DADD R6, R6, 1.5 ;  /* 0x3ff8000006067429 */ /* 0x000fd00000000000 */
[----:B------:R-:W-:Y:S01]  /*24910*/  DADD R22, R6, R22 ;  /* 0x0000000006167229 */ /* 0x000fe20000000016 */
[----:B------:R-:W-:Y:S10]  /*24920*/  @P0 BRA `(.L_x_1743) ;  /* 0xfffffff400280947 */ /* 0x000ff4000383ffff */
[----:B------:R-:W-:-:S11]  /*24930*/  DADD R22, R22, 1 ;  /* 0x3ff0000016167429 */ /* 0x000fd60000000000 */
.L_x_1733:
        /* <DEDUP_REMOVED lines=56> */
[----:B------:R-:W-:Y:S01]  /*24cc0*/  FFMA R5, R2, R9, 0.0013391353422775864601 ;  /* 0x3aaf85ed02057423 */ /* 0x000fe20000000009 */
[----:B--2---:R-:W-:Y:S01]  /*24cd0*/  LEA R6, R6, -R7, 0x17 ;  /* 0x8000000706067211 */ /* 0x004fe200078eb8ff */
[----:B------:R-:W-:Y:S01]  /*24ce0*/  VIADD R8, R7, 0x7f000000 ;  /* 0x7f00000007087836 */ /* 0x000fe20000000000 */
[----:B------:R-:W-:Y:S01]  /*24cf0*/  FSETP.EQ.OR P0, PT, R0, 1, !P0 ;  /* 0x3f8000000000780b */ /* 0x000fe20004702400 */
[----:B------:R-:W-:-:S04]  /*24d00*/  FFMA R5, R2, R5, 0.0096188392490148544312 ;  /* 0x3c1d985602057423 */ /* 0x000fc80000000005 */
        /* <DEDUP_REMOVED lines=22> */
[----:B------:R-:W-:-:S05]  /*24e70*/  @P2 LOP3.LUT R2, R2, 0x7fffffff, RZ, 0xc0, !PT ;  /* 0x7fffffff02022812 */ /* 0x000fca00078ec0ff */
[----:B------:R-:W-:Y:S01]  /*24e80*/  @!P0 IMAD.MOV.U32 R10, RZ, RZ, R2 ;  /* 0x000000ffff0a8224 */ /* 0x000fe200078e0002 */
        /* <DEDUP_REMOVED lines=8> */
.L_x_1745:
[----:B------:R-:W-:Y:S05]  /*24f10*/  BSYNC.RECONVERGENT B0 ;  /* 0x0000000000007941 */ /* 0x000fea0003800200 */
.L_x_1744:
        /* <DEDUP_REMOVED lines=15> */
[----:B------:R-:W-:Y:S01]  /*25010*/  IMAD.MOV.U32 R6, RZ, RZ, R8 ;  /* 0x000000ffff067224 */ /* 0x000fe200078e0008 */
[----:B------:R-:W-:-:S08]  /*25020*/  MOV R7, R9 ;  /* 0x0000000900077202 */ /* 0x000fd00000000f00 */
[----:B------:R-:W-:-:S05]  /*25030*/  FFMA R0, RZ, R23, R3 ;  /* 0x00000017ff007223 */ /* 0x000fca0000000003 */
[----:B------:R-:W-:-:S13]  /*25040*/  FSETP.GT.AND P0, PT, |R0|, 1.469367938527859385e-39, PT ;  /* 0x001000000000780b */ /* 0x000fda0003f04200 */
[----:B-1----:R-:W-:Y:S05]  /*25050*/  @P0 BRA P1, `(.L_x_1747) ;  /* 0x0000000000180947 */ /* 0x002fea0000800000 */
[----:B------:R-:W-:Y:S01]  /*25060*/  IMAD.MOV.U32 R0, RZ, RZ, R8 ;  /* 0x000000ffff007224 */ /* 0x000fe200078e0008 */
[----:B------:R-:W-:Y:S01]  /*25070*/  MOV R4, 0x250c0 ;  /* 0x000250c000047802 */ /* 0x000fe20000000f00 */
[----:B------:R-:W-:Y:S02]  /*25080*/  IMAD.MOV.U32 R3, RZ, RZ, R9 ;  /* 0x000000ffff037224 */ /* 0x000fe400078e0009 */
[----:B------:R-:W-:Y:S02]  /*25090*/  IMAD.MOV.U32 R2, RZ, RZ, R22 ;  /* 0x000000ffff027224 */ /* 0x000fe400078e0016 */
[----:B------:R-:W-:-:S07]  /*250a0*/  IMAD.MOV.U32 R5, RZ, RZ, R23 ;  /* 0x000000ffff057224 */ /* 0x000fce00078e0017 */
[----:B0-----:R-:W-:Y:S05]  /*250b0*/  CALL.REL.NOINC `($__internal_11_$__cuda_sm20_div_rn_f64_full) ;  /* 0x0000000800c07944 */ /* 0x001fea0003c00000 */
.L_x_1747:
[----:B------:R-:W-:Y:S05]  /*250c0*/  BSYNC.RECONVERGENT B1 ;  /* 0x0000000000017941 */ /* 0x000fea0003800200 */
.L_x_1746:
        /* <DEDUP_REMOVED lines=10> */
[----:B------:R-:W-:-:S03]  /*25170*/  IMAD.MOV.U32 R10, RZ, RZ, 0x3a2c32e4 ;  /* 0x3a2c32e4ff0a7424 */ /* 0x000fc600078e00ff */
        /* <DEDUP_REMOVED lines=10> */
[----:B------:R-:W1:Y:S01]  /*25220*/  MUFU.RCP R5, R5 ;  /* 0x0000000500057308 */ /* 0x000e620000001000 */
[----:B------:R-:W-:Y:S01]  /*25230*/  FFMA R0, R0, 1.1920928955078125e-07, R3 ;  /* 0x3400000000007823 */ /* 0x000fe20000000003 */
[----:B------:R-:W-:-:S13]  /*25240*/  FSETP.NEU.AND P0, PT, R2, RZ, P0 ;  /* 0x000000ff0200720b */ /* 0x000fda000070d000 */
[----:B------:R-:W-:Y:S01]  /*25250*/  @!P0 FADD R2, R2, R2 ;  /* 0x0000000202028221 */ /* 0x000fe20000000000 */
[----:B-1----:R-:W-:-:S04]  /*25260*/  FMUL R9, R5, R8 ;  /* 0x0000000805097220 */ /* 0x002fc80000400000 */
[----:B------:R-:W-:Y:S01]  /*25270*/  FADD R8, R4, -R9 ;  /* 0x8000000904087221 */ /* 0x000fe20000000000 */
[CC--:B------:R-:W-:Y:S01]  /*25280*/  FMUL R3, R9.reuse, R9.reuse ;  /* 0x0000000909037220 */ /* 0x0c0fe20000400000 */
[----:B------:R-:W-:Y:S02]  /*25290*/  FFMA R13, R9, 1.4426950216293334961, R0 ;  /* 0x3fb8aa3b090d7823 */ /* 0x000fe40000000000 */
[----:B0-----:R-:W-:Y:S01]  /*252a0*/  FADD R11, R8, R8 ;  /* 0x00000008080b7221 */ /* 0x001fe20000000000 */
        /* <DEDUP_REMOVED lines=40> */
.L_x_1749:
[----:B------:R-:W-:Y:S05]  /*25530*/  BSYNC.RECONVERGENT B0 ;  /* 0x0000000000007941 */ /* 0x000fea0003800200 */
.L_x_1748:
        /* <DEDUP_REMOVED lines=17> */
[----:B------:R-:W-:Y:S02]  /*25650*/  MOV R0, R5 ;  /* 0x0000000500007202 */ /* 0x000fe40000000f00 */
[----:B------:R-:W-:Y:S02]  /*25660*/  DSETP.MAX.AND P0, P1, R4, R8, PT ;  /* 0x000000080400722a */ /* 0x000fe4000390f000 */
[----:B------:R-:W-:Y:S01]  /*25670*/  IMAD.MOV.U32 R13, RZ, RZ, R9 ;  /* 0x000000ffff0d7224 */ /* 0x000fe200078e0009 */
[----:B------:R-:W-:Y:S01]  /*25680*/  DSETP.GT.AND P2, PT, R8, RZ, PT ;  /* 0x000000ff0800722a */ /* 0x000fe20003f44000 */
[----:B------:R-:W-:-:S03]  /*25690*/  IMAD.MOV.U32 R11, RZ, RZ, R8 ;  /* 0x000000ffff0b7224 */ /* 0x000fc600078e0008 */
        /* <DEDUP_REMOVED lines=14> */
[----:B-1----:R-:W-:Y:S01]  /*25780*/  @P0 IMAD.MOV.U32 R22, RZ, RZ, 0x0 ;  /* 0x00000000ff160424 */ /* 0x002fe200078e00ff */
[----:B------:R-:W-:Y:S01]  /*25790*/  @P0 MOV R3, 0x3ff80000 ;  /* 0x3ff8000000030802 */ /* 0x000fe20000000f00 */
[----:B------:R-:W-:Y:S02]  /*257a0*/  @P0 IMAD.MOV.U32 R23, RZ, RZ, 0x3ff80000 ;  /* 0x3ff80000ff170424 */ /* 0x000fe400078e00ff */
[----:B------:R-:W-:Y:S01]  /*257b0*/  @P0 IMAD.MOV.U32 R12, RZ, RZ, -0x66666666 ;  /* 0x9999999aff0c0424 */ /* 0x000fe200078e00ff */
[----:B------:R-:W-:Y:S01]  /*257c0*/  @P1 DADD R6, R6, R4 ;  /* 0x0000000006061229 */ /* 0x000fe20000000004 */
[----:B------:R-:W-:Y:S02]  /*257d0*/  @P0 IMAD.MOV.U32 R13, RZ, RZ, 0x3ff19999 ;  /* 0x3ff19999ff0d0424 */ /* 0x000fe400078e00ff */
[----:B------:R-:W-:Y:S01]  /*257e0*/  @P0 IMAD.MOV.U32 R2, RZ, RZ, 0x0 ;  /* 0x00000000ff020424 */ /* 0x000fe200078e00ff */
[----:B------:R-:W-:-:S02]  /*257f0*/  @P1 DADD R22, R4, R22 ;  /* 0x0000000004161229 */ /* 0x000fc40000000016 */
[----:B------:R-:W-:Y:S04]  /*25800*/  @P0 STG.E.64 desc[UR8][R30.64], R12 ;  /* 0x0000000c1e000986 */ /* 0x000fe8000c101b08 */
[----:B------:R-:W-:Y:S01]  /*25810*/  @P0 STG.E.64 desc[UR8][R30.64+0x8], R2 ;  /* 0x000008021e000986 */ /* 0x000fe2000c101b08 */
[----:B------:R-:W-:-:S03]  /*25820*/  DSETP.GT.AND P0, PT, R10, RZ, PT ;  /* 0x000000ff0a00722a */ /* 0x000fc60003f04000 */
[----:B------:R0:W-:Y:S04]  /*25830*/  @P1 STG.E.64 desc[UR8][R30.64], R6 ;  /* 0x000000061e001986 */ /* 0x0001e8000c101b08 */
[----:B------:R1:W-:Y:S01]  /*25840*/  @P1 STG.E.64 desc[UR8][R30.64+0x8], R22 ;  /* 0x000008161e001986 */ /* 0x0003e2000c101b08 */
[----:B0-----:R-:W-:Y:S02]  /*25850*/  @P2 DADD R6, R6, R8 ;  /* 0x0000000006062229 */ /* 0x001fe40000000008 */
[----:B-1----:R-:W-:-:S05]  /*25860*/  @P2 DADD R22, R8, R22 ;  /* 0x0000000008162229 */ /* 0x002fca0000000016 */
[----:B------:R0:W-:Y:S04]  /*25870*/  @P2 STG.E.64 desc[UR8][R30.64], R6 ;  /* 0x000000061e002986 */ /* 0x0001e8000c101b08 */
[----:B------:R0:W-:Y:S01]  /*25880*/  @P2 STG.E.64 desc[UR8][R30.64+0x8], R22 ;  /* 0x000008161e002986 */ /* 0x0001e2000c101b08 */
[----:B------:R-:W-:Y:S05]  /*25890*/  @!P0 EXIT ;  /* 0x000000000000894d */ /* 0x000fea0003800000 */
[C---:B0-----:R-:W-:Y:S02]  /*258a0*/  DADD R6, R10.reuse, R6 ;  /* 0x000000000a067229 */ /* 0x041fe40000000006 */
[----:B------:R-:W-:-:S05]  /*258b0*/  DADD R22, R10, R22 ;  /* 0x000000000a167229 */ /* 0x000fca0000000016 */
[----:B------:R-:W-:Y:S04]  /*258c0*/  STG.E.64 desc[UR8][R30.64], R6 ;  /* 0x000000061e007986 */ /* 0x000fe8000c101b08 */
[----:B------:R-:W-:Y:S01]  /*258d0*/  STG.E.64 desc[UR8][R30.64+0x8], R22 ;  /* 0x000008161e007986 */ /* 0x000fe2000c101b08 */
[----:B------:R-:W-:Y:S05]  /*258e0*/  EXIT ;  /* 0x000000000000794d */ /* 0x000fea0003800000 */
        .weak           $__internal_10_$__cuda_sm20_dblrcp_rn_slowpath_v3
        .type           $__internal_10_$__cuda_sm20_dblrcp_rn_slowpath_v3,@function
        .size           $__internal_10_$__cuda_sm20_dblrcp_rn_slowpath_v3,($__internal_11_$__cuda_sm20_div_rn_f64_full - $__internal_10_$__cuda_sm20_dblrcp_rn_slowpath_v3)
$__internal_10_$__cuda_sm20_dblrcp_rn_slowpath_v3:
        /* <DEDUP_REMOVED lines=13> */
[----:B------:R-:W-:Y:S01]  /*259c0*/  VIADD R5, R3, 0xc0200000 ;  /* 0xc020000003057836 */ /* 0x000fe20000000000 */
[----:B------:R-:W-:Y:S01]  /*259d0*/  MOV R4, R2 ;  /* 0x0000000200047202 */ /* 0x000fe20000000f00 */
        /* <DEDUP_REMOVED lines=12> */
.L_x_1753:
        /* <DEDUP_REMOVED lines=10> */
.L_x_1751:
[----:B------:R-:W-:Y:S01]  /*25b40*/  LOP3.LUT R5, R3, 0x80000, RZ, 0xfc, !PT ;  /* 0x0008000003057812 */ /* 0x000fe200078efcff */
[----:B------:R-:W-:-:S07]  /*25b50*/  IMAD.MOV.U32 R4, RZ, RZ, R2 ;  /* 0x000000ffff047224 */ /* 0x000fce00078e0002 */
.L_x_1752:
[----:B------:R-:W-:Y:S05]  /*25b60*/  BSYNC.RECONVERGENT B1 ;  /* 0x0000000000017941 */ /* 0x000fea0003800200 */
.L_x_1750:
[----:B------:R-:W-:Y:S01]  /*25b70*/  MOV R2, R0 ;  /* 0x0000000000027202 */ /* 0x000fe20000000f00 */
[----:B------:R-:W-:Y:S02]  /*25b80*/  IMAD.MOV.U32 R3, RZ, RZ, 0x0 ;  /* 0x00000000ff037424 */ /* 0x000fe400078e00ff */
[----:B------:R-:W-:Y:S02]  /*25b90*/  IMAD.MOV.U32 R12, RZ, RZ, R4 ;  /* 0x000000ffff0c7224 */ /* 0x000fe400078e0004 */
[----:B------:R-:W-:Y:S01]  /*25ba0*/  IMAD.MOV.U32 R13, RZ, RZ, R5 ;  /* 0x000000ffff0d7224 */ /* 0x000fe200078e0005 */
[----:B------:R-:W-:Y:S06]  /*25bb0*/  RET.REL.NODEC R2 `(function) ;  /* 0xfffffda402107950 */ /* 0x000fec0003c3ffff */
        .weak           $__internal_11_$__cuda_sm20_div_rn_f64_full
        .type           $__internal_11_$__cuda_sm20_div_rn_f64_full,@function
        .size           $__internal_11_$__cuda_sm20_div_rn_f64_full,($__internal_12_$__cuda_sm20_dsqrt_rn_f64_mediumpath_v1 - $__internal_11_$__cuda_sm20_div_rn_f64_full)
$__internal_11_$__cuda_sm20_div_rn_f64_full:
[----:B------:R-:W-:Y:S01]  /*25bc0*/  IMAD.MOV.U32 R39, RZ, RZ, R3 ;  /* 0x000000ffff277224 */ /* 0x000fe200078e0003 */
[C---:B------:R-:W-:Y:S01]  /*25bd0*/  FSETP.GEU.AND P3, PT, |R5|.reuse, 1.469367938527859385e-39, PT ;  /* 0x001000000500780b */ /* 0x040fe20003f6e200 */
[----:B------:R-:W-:Y:S01]  /*25be0*/  IMAD.MOV.U32 R38, RZ, RZ, R0 ;  /* 0x000000ffff267224 */ /* 0x000fe200078e0000 */
[----:B------:R-:W-:Y:S01]  /*25bf0*/  LOP3.LUT R0, R5, 0x800fffff, RZ, 0xc0, !PT ;  /* 0x800fffff05007812 */ /* 0x000fe200078ec0ff */
[----:B------:R-:W-:Y:S01]  /*25c00*/  IMAD.MOV.U32 R26, RZ, RZ, R2 ;  /* 0x000000ffff1a7224 */ /* 0x000fe200078e0002 */
[C---:B------:R-:W-:Y:S01]  /*25c10*/  FSETP.GEU.AND P0, PT, |R39|.reuse, 1.469367938527859385e-39, PT ;  /* 0x001000002700780b */ /* 0x040fe20003f0e200 */
[----:B------:R-:W-:Y:S01]  /*25c20*/  IMAD.MOV.U32 R27, RZ, RZ, R5 ;  /* 0x000000ffff1b7224 */ /* 0x000fe200078e0005 */
[----:B------:R-:W-:Y:S01]  /*25c30*/  LOP3.LUT R29, R0, 0x3ff00000, RZ, 0xfc, !PT ;  /* 0x3ff00000001d7812 */ /* 0x000fe200078efcff */
[----:B------:R-:W-:Y:S01]  /*25c40*/  IMAD.MOV.U32 R42, RZ, RZ, R38 ;  /* 0x000000ffff2a7224 */ /* 0x000fe200078e0026 */
[----:B------:R-:W-:Y:S01]  /*25c50*/  MOV R28, R2 ;  /* 0x00000002001c7202 */ /* 0x000fe20000000f00 */
[----:B------:R-:W-:Y:S01]  /*25c60*/  IMAD.MOV.U32 R2, RZ, RZ, 0x1ca00000 ;  /* 0x1ca00000ff027424 */ /* 0x000fe200078e00ff */
[----:B------:R-:W-:Y:S01]  /*25c70*/  LOP3.LUT R0, R39, 0x7ff00000, RZ, 0xc0, !PT ;  /* 0x7ff0000027007812 */ /* 0x000fe200078ec0ff */
[----:B------:R-:W-:Y:S01]  /*25c80*/  IMAD.MOV.U32 R40, RZ, RZ, 0x1 ;  /* 0x00000001ff287424 */ /* 0x000fe200078e00ff */
[----:B------:R-:W-:Y:S01]  /*25c90*/  LOP3.LUT R24, R5, 0x7ff00000, RZ, 0xc0, !PT ;  /* 0x7ff0000005187812 */ /* 0x000fe200078ec0ff */
[----:B------:R-:W-:Y:S01]  /*25ca0*/  @!P3 DMUL R28, R26, 8.98846567431157953865e+307 ;  /* 0x7fe000001a1cb828 */ /* 0x000fe20000000000 */
[----:B------:R-:W-:Y:S02]  /*25cb0*/  BSSY.RECONVERGENT B0, `(.L_x_1754) ;  /* 0x0000051000007945 */ /* 0x000fe40003800200 */
[----:B------:R-:W-:Y:S01]  /*25cc0*/  ISETP.GE.U32.AND P5, PT, R0, R24, PT ;  /* 0x000000180000720c */ /* 0x000fe20003fa6070 */
[----:B------:R-:W-:Y:S01]  /*25cd0*/  @!P0 IMAD.MOV.U32 R44, RZ, RZ, RZ ;  /* 0x000000ffff2c8224 */ /* 0x000fe200078e00ff */
[----:B------:R-:W-:Y:S01]  /*25ce0*/  @!P0 LOP3.LUT R3, R27, 0x7ff00000, RZ, 0xc0, !PT ;  /* 0x7ff000001b038812 */ /* 0x000fe200078ec0ff */
[----:B------:R-:W0:Y:S01]  /*25cf0*/  MUFU.RCP64H R41, R29 ;  /* 0x0000001d00297308 */ /* 0x000e220000001800 */
[----:B------:R-:W-:-:S02]  /*25d00*/  SEL R5, R2, 0x63400000, !P5 ;  /* 0x6340000002057807 */ /* 0x000fc40006800000 */
[----:B------:R-:W-:Y:S02]  /*25d10*/  @!P0 ISETP.GE.U32.AND P4, PT, R0, R3, PT ;  /* 0x000000030000820c */ /* 0x000fe40003f86070 */
[--C-:B------:R-:W-:Y:S01]  /*25d20*/  LOP3.LUT R43, R5, 0x800fffff, R39.reuse, 0xf8, !PT ;  /* 0x800fffff052b7812 */ /* 0x100fe200078ef827 */
[----:B------:R-:W-:Y:S01]  /*25d30*/  IMAD.MOV.U32 R5, RZ, RZ, R0 ;  /* 0x000000ffff057224 */ /* 0x000fe200078e0000 */
[----:B------:R-:W-:Y:S02]  /*25d40*/  @!P0 SEL R3, R2, 0x63400000, !P4 ;  /* 0x6340000002038807 */ /* 0x000fe40006000000 */
[----:B------:R-:W-:Y:S02]  /*25d50*/  @!P3 LOP3.LUT R24, R29, 0x7ff00000, RZ, 0xc0, !PT ;  /* 0x7ff000001d18b812 */ /* 0x000fe400078ec0ff */
[----:B------:R-:W-:-:S04]  /*25d60*/  @!P0 LOP3.LUT R3, R3, 0x80000000, R39, 0xf8, !PT ;  /* 0x8000000003038812 */ /* 0x000fc800078ef827 */
[----:B------:R-:W-:-:S06]  /*25d70*/  @!P0 LOP3.LUT R45, R3, 0x100000, RZ, 0xfc, !PT ;  /* 0x00100000032d8812 */ /* 0x000fcc00078efcff */
[----:B------:R-:W-:Y:S02]  /*25d80*/  @!P0 DFMA R42, R42, 2, -R44 ;  /* 0x400000002a2a882b */ /* 0x000fe4000000082c */
[----:B0-----:R-:W-:-:S08]  /*25d90*/  DFMA R44, R40, -R28, 1 ;  /* 0x3ff00000282c742b */ /* 0x001fd0000000081c */
[----:B------:R-:W-:Y:S01]  /*25da0*/  DFMA R44, R44, R44, R44 ;  /* 0x0000002c2c2c722b */ /* 0x000fe2000000002c */
[----:B------:R-:W-:-:S04]  /*25db0*/  @!P0 LOP3.LUT R5, R43, 0x7ff00000, RZ, 0xc0, !PT ;  /* 0x7ff000002b058812 */ /* 0x000fc800078ec0ff */
[----:B------:R-:W-:-:S03]  /*25dc0*/  IADD3 R3, PT, PT, R5, -0x1, RZ ;  /* 0xffffffff05037810 */ /* 0x000fc60007ffe0ff */
[----:B------:R-:W-:Y:S01]  /*25dd0*/  DFMA R40, R40, R44, R40 ;  /* 0x0000002c2828722b */ /* 0x000fe20000000028 */
[----:B------:R-:W-:Y:S01]  /*25de0*/  ISETP.GT.U32.AND P0, PT, R3, 0x7feffffe, PT ;  /* 0x7feffffe0300780c */ /* 0x000fe20003f04070 */
[----:B------:R-:W-:-:S05]  /*25df0*/  VIADD R3, R24, 0xffffffff ;  /* 0xffffffff18037836 */ /* 0x000fca0000000000 */
[----:B------:R-:W-:Y:S01]  /*25e00*/  ISETP.GT.U32.OR P0, PT, R3, 0x7feffffe, P0 ;  /* 0x7feffffe0300780c */ /* 0x000fe20000704470 */
[----:B------:R-:W-:-:S08]  /*25e10*/  DFMA R46, R40, -R28, 1 ;  /* 0x3ff00000282e742b */ /* 0x000fd0000000081c */
[----:B------:R-:W-:-:S08]  /*25e20*/  DFMA R46, R40, R46, R40 ;  /* 0x0000002e282e722b */ /* 0x000fd00000000028 */
[----:B------:R-:W-:-:S08]  /*25e30*/  DMUL R44, R46, R42 ;  /* 0x0000002a2e2c7228 */ /* 0x000fd00000000000 */
[----:B------:R-:W-:-:S08]  /*25e40*/  DFMA R40, R44, -R28, R42 ;  /* 0x8000001c2c28722b */ /* 0x000fd0000000002a */
[----:B------:R-:W-:Y:S01]  /*25e50*/  DFMA R40, R46, R40, R44 ;  /* 0x000000282e28722b */ /* 0x000fe2000000002c */
[----:B------:R-:W-:Y:S10]  /*25e60*/  @P0 BRA `(.L_x_1755) ;  /* 0x0000000000740947 */ /* 0x000ff40003800000 */
[----:B------:R-:W-:Y:S01]  /*25e70*/  LOP3.LUT R3, R27, 0x7ff00000, RZ, 0xc0, !PT ;  /* 0x7ff000001b037812 */ /* 0x000fe200078ec0ff */
[----:B------:R-:W-:-:S03]  /*25e80*/  IMAD.MOV.U32 R24, RZ, RZ, RZ ;  /* 0x000000ffff187224 */ /* 0x000fc600078e00ff */
[CC--:B------:R-:W-:Y:S02]  /*25e90*/  VIADDMNMX R5, R0.reuse, -R3.reuse, 0xb9600000, !PT ;  /* 0xb960000000057446 */ /* 0x0c0fe40007800903 */
[----:B------:R-:W-:Y:S02]  /*25ea0*/  ISETP.GE.U32.AND P0, PT, R0, R3, PT ;  /* 0x000000030000720c */ /* 0x000fe40003f06070 */
[----:B------:R-:W-:Y:S02]  /*25eb0*/  VIMNMX R5, PT, PT, R5, 0x46a00000, PT ;  /* 0x46a0000005057848 */ /* 0x000fe40003fe0100 */
[----:B------:R-:W-:-:S05]  /*25ec0*/  SEL R2, R2, 0x63400000, !P0 ;  /* 0x6340000002027807 */ /* 0x000fca0004000000 */
[----:B------:R-:W-:-:S04]  /*25ed0*/  IMAD.IADD R2, R5, 0x1, -R2 ;  /* 0x0000000105027824 */ /* 0x000fc800078e0a02 */
        /* <DEDUP_REMOVED lines=12> */
[----:B------:R-:W-:-:S05]  /*25fa0*/  IADD3 R2, PT, PT, -R2, -0x43300000, RZ ;  /* 0xbcd0000002027810 */ /* 0x000fca0007ffe1ff */
        /* <DEDUP_REMOVED lines=9> */
.L_x_1755:
        /* <DEDUP_REMOVED lines=12> */
[----:B------:R-:W-:Y:S01]  /*26100*/  @!P0 IMAD.MOV.U32 R45, RZ, RZ, R3 ;  /* 0x000000ffff2d8224 */ /* 0x000fe200078e0003 */
[----:B------:R-:W-:Y:S01]  /*26110*/  @!P0 MOV R44, RZ ;  /* 0x000000ff002c8202 */ /* 0x000fe20000000f00 */
[----:B------:R-:W-:Y:S02]  /*26120*/  @P0 IMAD.MOV.U32 R44, RZ, RZ, RZ ;  /* 0x000000ffff2c0224 */ /* 0x000fe400078e00ff */
[----:B------:R-:W-:Y:S01]  /*26130*/  @P0 IMAD.MOV.U32 R45, RZ, RZ, R0 ;  /* 0x000000ffff2d0224 */ /* 0x000fe200078e0000 */
[----:B------:R-:W-:Y:S06]  /*26140*/  BRA `(.L_x_1756) ;  /* 0x00000000001c7947 */ /* 0x000fec0003800000 */
.L_x_1758:
[----:B------:R-:W-:Y:S01]  /*26150*/  LOP3.LUT R3, R27, 0x80000, RZ, 0xfc, !PT ;  /* 0x000800001b037812 */ /* 0x000fe200078efcff */
[----:B------:R-:W-:-:S04]  /*26160*/  IMAD.MOV.U32 R44, RZ, RZ, R26 ;  /* 0x000000ffff2c7224 */ /* 0x000fc800078e001a */
[----:B------:R-:W-:Y:S01]  /*26170*/  IMAD.MOV.U32 R45, RZ, RZ, R3 ;  /* 0x000000ffff2d7224 */ /* 0x000fe200078e0003 */
[----:B------:R-:W-:Y:S06]  /*26180*/  BRA `(.L_x_1756) ;  /* 0x00000000000c7947 */ /* 0x000fec0003800000 */
.L_x_1757:
[----:B------:R-:W-:Y:S02]  /*26190*/  LOP3.LUT R3, R39, 0x80000, RZ, 0xfc, !PT ;  /* 0x0008000027037812 */ /* 0x000fe400078efcff */
[----:B------:R-:W-:-:S03]  /*261a0*/  MOV R44, R38 ;  /* 0x00000026002c7202 */ /* 0x000fc60000000f00 */
[----:B------:R-:W-:-:S07]  /*261b0*/  IMAD.MOV.U32 R45, RZ, RZ, R3 ;  /* 0x000000ffff2d7224 */ /* 0x000fce00078e0003 */
.L_x_1756:
[----:B------:R-:W-:Y:S05]  /*261c0*/  BSYNC.RECONVERGENT B0 ;  /* 0x0000000000007941 */ /* 0x000fea0003800200 */
.L_x_1754:
[----:B------:R-:W-:Y:S02]  /*261d0*/  IMAD.MOV.U32 R5, RZ, RZ, 0x0 ;  /* 0x00000000ff057424 */ /* 0x000fe400078e00ff */
[----:B------:R-:W-:Y:S02]  /*261e0*/  IMAD.MOV.U32 R2, RZ, RZ, R44 ;  /* 0x000000ffff027224 */ /* 0x000fe400078e002c */
[----:B------:R-:W-:Y:S01]  /*261f0*/  IMAD.MOV.U32 R3, RZ, RZ, R45 ;  /* 0x000000ffff037224 */ /* 0x000fe200078e002d */
[----:B------:R-:W-:Y:S06]  /*26200*/  RET.REL.NODEC R4 `(function) ;  /* 0xfffffd9c047c7950 */ /* 0x000fec0003c3ffff */
        .weak           $__internal_12_$__cuda_sm20_dsqrt_rn_f64_mediumpath_v1
        .type           $__internal_12_$__cuda_sm20_dsqrt_rn_f64_mediumpath_v1,@function
        .size           $__internal_12_$__cuda_sm20_dsqrt_rn_f64_mediumpath_v1,($function$__internal_accurate_pow - $__internal_12_$__cuda_sm20_dsqrt_rn_f64_mediumpath_v1)
$__internal_12_$__cuda_sm20_dsqrt_rn_f64_mediumpath_v1:
[----:B------:R-:W-:Y:S01]  /*26210*/  ISETP.GE.U32.AND P1, PT, R16, -0x3400000, PT ;  /* 0xfcc000001000780c */ /* 0x000fe20003f26070 */
[----:B------:R-:W-:-:S12]  /*26220*/  BSSY.RECONVERGENT B1, `(.L_x_1759) ;  /* 0x0000023000017945 */ /* 0x000fd80003800200 */
        /* <DEDUP_REMOVED lines=9> */
.L_x_1760:
        /* <DEDUP_REMOVED lines=9> */
[----:B------:R-:W-:Y:S02]  /*26350*/  IMAD.MOV.U32 R12, RZ, RZ, RZ ;  /* 0x000000ffff0c7224 */ /* 0x000fe400078e00ff */
[----:B------:R-:W-:Y:S02]  /*26360*/  IMAD.MOV.U32 R14, RZ, RZ, 0x0 ;  /* 0x00000000ff0e7424 */ /* 0x000fe400078e00ff */
[----:B------:R-:W-:Y:S01]  /*26370*/  IMAD.MOV.U32 R15, RZ, RZ, 0x3fd80000 ;  /* 0x3fd80000ff0f7424 */ /* 0x000fe200078e00ff */
        /* <DEDUP_REMOVED lines=12> */
.L_x_1762:
[----:B------:R-:W-:-:S11]  /*26440*/  DADD R4, R2, R2 ;  /* 0x0000000002047229 */ /* 0x000fd60000000002 */
.L_x_1761:
[----:B------:R-:W-:Y:S05]  /*26450*/  BSYNC.RECONVERGENT B1 ;  /* 0x0000000000017941 */ /* 0x000fea0003800200 */
.L_x_1759:
[----:B------:R-:W-:Y:S02]  /*26460*/  IMAD.MOV.U32 R2, RZ, RZ, R0 ;  /* 0x000000ffff027224 */ /* 0x000fe400078e0000 */
[----:B------:R-:W-:-:S04]  /*26470*/  IMAD.MOV.U32 R3, RZ, RZ, 0x0 ;  /* 0x00000000ff037424 */ /* 0x000fc800078e00ff */
[----:B------:R-:W-:Y:S05]  /*26480*/  RET.REL.NODEC R2 `(function) ;  /* 0xfffffd9802dc7950 */ /* 0x000fea0003c3ffff */
        .type           $function$__internal_accurate_pow,@function
        .size           $function$__internal_accurate_pow,($function$__internal_trig_reduction_slowpathd - $function$__internal_accurate_pow)
$function$__internal_accurate_pow:
[----:B------:R-:W-:Y:S01]  /*26490*/  ISETP.GT.U32.AND P3, PT, R5, 0xfffff, PT ;  /* 0x000fffff0500780c */ /* 0x000fe20003f64070 */
[----:B------:R-:W-:Y:S01]  /*264a0*/  IMAD.MOV.U32 R6, RZ, RZ, R5 ;  /* 0x000000ffff067224 */ /* 0x000fe200078e0005 */
[----:B------:R-:W-:Y:S01]  /*264b0*/  UMOV UR14, 0x7d2cafe2 ;  /* 0x7d2cafe2000e7882 */ /* 0x000fe20000000000 */
[----:B------:R-:W-:Y:S01]  /*264c0*/  UMOV UR15, 0x3eb0f5ff ;  /* 0x3eb0f5ff000f7882 */ /* 0x000fe20000000000 */
[----:B------:R-:W-:Y:S01]  /*264d0*/  UMOV UR16, 0x3b39803f ;  /* 0x3b39803f00107882 */ /* 0x000fe20000000000 */
[----:B------:R-:W-:-:S08]  /*264e0*/  UMOV UR17, 0x3c7abc9e ;  /* 0x3c7abc9e00117882 */ /* 0x000fd00000000000 */
[----:B------:R-:W-:Y:S01]  /*264f0*/  @!P3 DMUL R16, R4, 1.80143985094819840000e+16 ;  /* 0x435000000410b828 */ /* 0x000fe20000000000 */
[----:B------:R-:W-:-:S09]  /*26500*/  SHF.R.U32.HI R5, RZ, 0x14, R5 ;  /* 0x00000014ff057819 */ /* 0x000fd20000011605 */
[----:B------:R-:W-:Y:S01]  /*26510*/  @!P3 IMAD.MOV.U32 R6, RZ, RZ, R17 ;  /* 0x000000ffff06b224 */ /* 0x000fe200078e0011 */
[----:B------:R-:W-:Y:S01]  /*26520*/  @!P3 LEA.HI R5, R17, 0xffffffca, RZ, 0xc ;  /* 0xffffffca1105b811 */ /* 0x000fe200078f60ff */
[----:B------:R-:W-:-:S03]  /*26530*/  @!P3 IMAD.MOV.U32 R4, RZ, RZ, R16 ;  /* 0x000000ffff04b224 */ /* 0x000fc600078e0010 */
[----:B------:R-:W-:Y:S01]  /*26540*/  LOP3.LUT R7, R6, 0x800fffff, RZ, 0xc0, !PT ;  /* 0x800fffff06077812 */ /* 0x000fe200078ec0ff */
[----:B------:R-:W-:Y:S01]  /*26550*/  IMAD.MOV.U32 R6, RZ, RZ, RZ ;  /* 0x000000ffff067224 */ /* 0x000fe200078e00ff */
[----:B------:R-:W-:Y:S02]  /*26560*/  MOV R28, R4 ;  /* 0x00000004001c7202 */ /* 0x000fe40000000f00 */
[----:B------:R-:W-:-:S04]  /*26570*/  LOP3.LUT R7, R7, 0x3ff00000, RZ, 0xfc, !PT ;  /* 0x3ff0000007077812 */ /* 0x000fc800078efcff */
[----:B------:R-:W-:Y:S01]  /*26580*/  ISETP.GE.U32.AND P4, PT, R7, 0x3ff6a09f, PT ;  /* 0x3ff6a09f0700780c */ /* 0x000fe20003f86070 */
[----:B------:R-:W-:-:S12]  /*26590*/  IMAD.MOV.U32 R29, RZ, RZ, R7 ;  /* 0x000000ffff1d7224 */ /* 0x000fd800078e0007 */
[----:B------:R-:W-:-:S04]  /*265a0*/  @P4 VIADD R4, R29, 0xfff00000 ;  /* 0xfff000001d044836 */ /* 0x000fc80000000000 */
[----:B------:R-:W-:Y:S02]  /*265b0*/  @P4 IMAD.MOV.U32 R29, RZ, RZ, R4 ;  /* 0x000000ffff1d4224 */ /* 0x000fe400078e0004 */
[C---:B------:R-:W-:Y:S02]  /*265c0*/  VIADD R4, R5.reuse, 0xfffffc01 ;  /* 0xfffffc0105047836 */ /* 0x040fe40000000000 */
[----:B------:R-:W-:Y:S02]  /*265d0*/  @P4 VIADD R4, R5, 0xfffffc02 ;  /* 0xfffffc0205044836 */ /* 0x000fe40000000000 */
[C---:B------:R-:W-:Y:S01]  /*265e0*/  DADD R40, R28.reuse, 1 ;  /* 0x3ff000001c287429 */ /* 0x040fe20000000000 */
[----:B------:R-:W-:Y:S01]  /*265f0*/  IMAD.MOV.U32 R5, RZ, RZ, 0x43300000 ;  /* 0x43300000ff057424 */ /* 0x000fe200078e00ff */
[----:B------:R-:W-:Y:S01]  /*26600*/  DADD R28, R28, -1 ;  /* 0xbff000001c1c7429 */ /* 0x000fe20000000000 */
[----:B------:R-:W-:-:S03]  /*26610*/  LOP3.LUT R4, R4, 0x80000000, RZ, 0x3c, !PT ;  /* 0x8000000004047812 */ /* 0x000fc600078e3cff */
[----:B------:R-:W0:Y:S02]  /*26620*/  MUFU.RCP64H R7, R41 ;  /* 0x0000002900077308 */ /* 0x000e240000001800 */
[----:B0-----:R-:W-:Y:S01]  /*26630*/  DFMA R24, -R40, R6, 1 ;  /* 0x3ff000002818742b */ /* 0x001fe20000000106 */
[----:B------:R-:W-:Y:S01]  /*26640*/  IMAD.MOV.U32 R40, RZ, RZ, 0x41ad3b5a ;  /* 0x41ad3b5aff287424 */ /* 0x000fe200078e00ff */
[----:B------:R-:W-:-:S06]  /*26650*/  MOV R41, 0x3ed0f5d2 ;  /* 0x3ed0f5d200297802 */ /* 0x000fcc0000000f00 */
[----:B------:R-:W-:-:S08]  /*26660*/  DFMA R24, R24, R24, R24 ;  /* 0x000000181818722b */ /* 0x000fd00000000018 */
[----:B------:R-:W-:-:S08]  /*26670*/  DFMA R24, R6, R24, R6 ;  /* 0x000000180618722b */ /* 0x000fd00000000006 */
[----:B------:R-:W-:-:S08]  /*26680*/  DMUL R26, R28, R24 ;  /* 0x000000181c1a7228 */ /* 0x000fd00000000000 */
[----:B------:R-:W-:-:S08]  /*26690*/  DFMA R26, R28, R24, R26 ;  /* 0x000000181c1a722b */ /* 0x000fd0000000001a */
[----:B------:R-:W-:Y:S02]  /*266a0*/  DADD R6, R28, -R26 ;  /* 0x000000001c067229 */ /* 0x000fe4000000081a */
[----:B------:R-:W-:-:S06]  /*266b0*/  DMUL R42, R26, R26 ;  /* 0x0000001a1a2a7228 */ /* 0x000fcc0000000000 */
[----:B------:R-:W-:-:S08]  /*266c0*/  DADD R6, R6, R6 ;  /* 0x0000000006067229 */ /* 0x000fd00000000006 */
[-C--:B------:R-:W-:Y:S02]  /*266d0*/  DFMA R6, R28, -R26.reuse, R6 ;  /* 0x8000001a1c06722b */ /* 0x080fe40000000006 */
[----:B------:R-:W-:-:S06]  /*266e0*/  DMUL R28, R26, R26 ;  /* 0x0000001a1a1c7228 */ /* 0x000fcc0000000000 */
[----:B------:R-:W-:Y:S02]  /*266f0*/  DMUL R6, R24, R6 ;  /* 0x0000000618067228 */ /* 0x000fe40000000000 */
[----:B------:R-:W-:Y:S01]  /*26700*/  DFMA R40, R28, UR14, R40 ;  /* 0x0000000e1c287c2b */ /* 0x000fe20008000028 */
[----:B------:R-:W-:Y:S01]  /*26710*/  UMOV UR14, 0x75488a3f ;  /* 0x75488a3f000e7882 */ /* 0x000fe20000000000 */
[----:B------:R-:W-:-:S06]  /*26720*/  UMOV UR15, 0x3ef3b20a ;  /* 0x3ef3b20a000f7882 */ /* 0x000fcc0000000000 */
[----:B------:R-:W-:Y:S01]  /*26730*/  DFMA R44, R28, R40, UR14 ;  /* 0x0000000e1c2c7e2b */ /* 0x000fe20008000028 */
[----:B------:R-:W-:Y:S01]  /*26740*/  UMOV UR14, 0xe4faecd5 ;  /* 0xe4faecd5000e7882 */ /* 0x000fe20000000000 */
[----:B------:R-:W-:Y:S01]  /*26750*/  UMOV UR15, 0x3f1745cd ;  /* 0x3f1745cd000f7882 */ /* 0x000fe20000000000 */
[----:B------:R-:W-:Y:S02]  /*26760*/  VIADD R41, R7, 0x100000 ;  /* 0x0010000007297836 */ /* 0x000fe40000000000 */
[----:B------:R-:W-:-:S03]  /*26770*/  IMAD.MOV.U32 R40, RZ, RZ, R6 ;  /* 0x000000ffff287224 */ /* 0x000fc600078e0006 */
        /* <DEDUP_REMOVED lines=24> */
[----:B------:R-:W-:-:S08]  /*26900*/  DFMA R16, R6, R42, R16 ;  /* 0x0000002a0610722b */ /* 0x000fd00000000010 */
[----:B------:R-:W-:Y:S02]  /*26910*/  DFMA R16, R26, R40, R16 ;  /* 0x000000281a10722b */ /* 0x000fe40000000010 */
[----:B------:R-:W-:-:S08]  /*26920*/  DADD R40, R24, R44 ;  /* 0x0000000018287229 */ /* 0x000fd0000000002c */
        /* <DEDUP_REMOVED lines=11> */
[----:B------:R-:W-:Y:S02]  /*269e0*/  DADD R26, R24, R26 ;  /* 0x00000000181a7229 */ /* 0x000fe4000000001a */
[----:B------:R-:W-:Y:S01]  /*269f0*/  DADD R24, R4, -UR14 ;  /* 0x8000000e04187e29 */ /* 0x000fe20008000000 */
[----:B------:R-:W-:Y:S01]  /*26a00*/  UMOV UR14, 0xfefa39ef ;  /* 0xfefa39ef000e7882 */ /* 0x000fe20000000000 */
[----:B------:R-:W-:-:S04]  /*26a10*/  UMOV UR15, 0x3fe62e42 ;  /* 0x3fe62e42000f7882 */ /* 0x000fc80000000000 */
[----:B------:R-:W-:-:S08]  /*26a20*/  DADD R42, R42, R26 ;  /* 0x000000002a2a7229 */ /* 0x000fd0000000001a */
[----:B------:R-:W-:-:S08]  /*26a30*/  DADD R6, R6, R42 ;  /* 0x0000000006067229 */ /* 0x000fd0000000002a */
[----:B------:R-:W-:-:S08]  /*26a40*/  DADD R26, R16, R6 ;  /* 0x00000000101a7229 */ /* 0x000fd00000000006 */
[--C-:B------:R-:W-:Y:S02]  /*26a50*/  DFMA R4, R24, UR14, R26.reuse ;  /* 0x0000000e18047c2b */ /* 0x100fe4000800001a */
[----:B------:R-:W-:-:S06]  /*26a60*/  DADD R28, R16, -R26 ;  /* 0x00000000101c7229 */ /* 0x000fcc000000081a */
[----:B------:R-:W-:Y:S02]  /*26a70*/  DFMA R16, R24, -UR14, R4 ;  /* 0x8000000e18107c2b */ /* 0x000fe40008000004 */
[----:B------:R-:W-:Y:S01]  /*26a80*/  DADD R28, R6, R28 ;  /* 0x00000000061c7229 */ /* 0x000fe2000000001c */
[----:B------:R-:W-:Y:S01]  /*26a90*/  IMAD.MOV.U32 R7, RZ, RZ, R3 ;  /* 0x000000ffff077224 */ /* 0x000fe200078e0003 */
[----:B------:R-:W-:-:S04]  /*26aa0*/  MOV R6, R2 ;  /* 0x0000000200067202 */ /* 0x000fc80000000f00 */
[----:B------:R-:W-:Y:S01]  /*26ab0*/  DADD R16, -R26, R16 ;  /* 0x000000001a107229 */ /* 0x000fe20000000110 */
[C---:B------:R-:W-:Y:S01]  /*26ac0*/  IMAD.SHL.U32 R3, R7.reuse, 0x2, RZ ;  /* 0x0000000207037824 */ /* 0x040fe200078e00ff */
[----:B------:R-:W-:-:S04]  /*26ad0*/  LOP3.LUT R2, R7, 0xff0fffff, RZ, 0xc0, !PT ;  /* 0xff0fffff07027812 */ /* 0x000fc800078ec0ff */
[----:B------:R-:W-:Y:S02]  /*26ae0*/  ISETP.GT.U32.AND P3, PT, R3, -0x2000001, PT ;  /* 0xfdffffff0300780c */ /* 0x000fe40003f64070 */
[----:B------:R-:W-:Y:S02]  /*26af0*/  DADD R16, R28, -R16 ;  /* 0x000000001c107229 */ /* 0x000fe40000000810 */
[----:B------:R-:W-:Y:S01]  /*26b00*/  SEL R3, R2, R7, P3 ;  /* 0x0000000702037207 */ /* 0x000fe20001800000 */
[----:B------:R-:W-:-:S05]  /*26b10*/  IMAD.MOV.U32 R2, RZ, RZ, R6 ;  /* 0x000000ffff027224 */ /* 0x000fca00078e0006 */
        /* <DEDUP_REMOVED lines=62> */
[----:B------:R-:W-:Y:S02]  /*26f00*/  @!P3 LEA R3, R2, 0x3ff00000, 0x14 ;  /* 0x3ff000000203b811 */ /* 0x000fe400078ea0ff */
[----:B------:R-:W-:-:S06]  /*26f10*/  @!P3 MOV R2, RZ ;  /* 0x000000ff0002b202 */ /* 0x000fcc0000000f00 */
[----:B------:R-:W-:-:S11]  /*26f20*/  @!P3 DMUL R16, R4, R2 ;  /* 0x000000020410b228 */ /* 0x000fd60000000000 */
.L_x_1763:
[----:B------:R-:W-:Y:S01]  /*26f30*/  DFMA R6, R6, R16, R16 ;  /* 0x000000100606722b */ /* 0x000fe20000000010 */
[----:B------:R-:W-:Y:S01]  /*26f40*/  IMAD.MOV.U32 R4, RZ, RZ, R0 ;  /* 0x000000ffff047224 */ /* 0x000fe200078e0000 */
[----:B------:R-:W-:Y:S01]  /*26f50*/  DSETP.NEU.AND P3, PT, |R16|, +INF , PT ;  /* 0x7ff000001000742a */ /* 0x000fe20003f6d200 */
[----:B------:R-:W-:-:S07]  /*26f60*/  IMAD.MOV.U32 R5, RZ, RZ, 0x0 ;  /* 0x00000000ff057424 */ /* 0x000fce00078e00ff */
[----:B------:R-:W-:Y:S02]  /*26f70*/  FSEL R2, R16, R6, !P3 ;  /* 0x0000000610027208 */ /* 0x000fe40005800000 */
[----:B------:R-:W-:Y:S01]  /*26f80*/  FSEL R3, R17, R7, !P3 ;  /* 0x0000000711037208 */ /* 0x000fe20005800000 */
[----:B------:R-:W-:Y:S06]  /*26f90*/  RET.REL.NODEC R4 `(function) ;  /* 0xfffffd9004187950 */ /* 0x000fec0003c3ffff */
        .type           $function$__internal_trig_reduction_slowpathd,@function
        .size           $function$__internal_trig_reduction_slowpathd,(.L_x_1841 - $function$__internal_trig_reduction_slowpathd)
$function$__internal_trig_reduction_slowpathd:
[----:B------:R-:W-:Y:S01]  /*26fa0*/  SHF.R.U32.HI R27, RZ, 0x14, R25 ;  /* 0x00000014ff1b7819 */ /* 0x000fe20000011619 */
[----:B------:R-:W-:-:S03]  /*26fb0*/  IMAD.MOV.U32 R2, RZ, RZ, RZ ;  /* 0x000000ffff027224 */ /* 0x000fc600078e00ff */
        /* <DEDUP_REMOVED lines=17> */
[----:B------:R-:W-:Y:S01]  /*270d0*/  SHF.L.U32 R4, R4, 0xb, RZ ;  /* 0x0000000b04047819 */ /* 0x000fe200000006ff */
[----:B------:R-:W-:Y:S01]  /*270e0*/  IMAD.MOV.U32 R7, RZ, RZ, RZ ;  /* 0x000000ffff077224 */ /* 0x000fe200078e00ff */
[----:B------:R-:W-:Y:S02]  /*270f0*/  IADD3 R16, PT, PT, RZ, -R0, -R5 ;  /* 0x80000000ff107210 */ /* 0x000fe40007ffe805 */
[----:B------:R-:W-:Y:S02]  /*27100*/  CS2R R40, SRZ ;  /* 0x0000000000287805 */ /* 0x000fe4000001ff00 */
[----:B------:R-:W-:-:S07]  /*27110*/  LOP3.LUT R6, R6, 0x80000000, RZ, 0xfc, !PT ;  /* 0x8000000006067812 */ /* 0x000fce00078efcff */
.L_x_1768:
[----:B------:R-:W1:Y:S01]  /*27120*/  LDC.64 R12, c[0x4][0x1d8] ;  /* 0x01007600ff0c7b82 */ /* 0x000e620000000a00 */
[----:B0-----:R-:W-:Y:S02]  /*27130*/  R2UR UR4, R28 ;  /* 0x000000001c0472ca */ /* 0x001fe400000e0000 */
[----:B------:R-:W-:Y:S01]  /*27140*/  R2UR UR5, R29 ;  /* 0x000000001d0572ca */ /* 0x000fe200000e0000 */
[----:B-1----:R-:W-:-:S12]  /*27150*/  IMAD.WIDE R14, R3, 0x8, R12 ;  /* 0x00000008030e7825 */ /* 0x002fd800078e020c */
[----:B------:R-:W2:Y:S01]  /*27160*/  LDG.E.64.CONSTANT R14, desc[UR4][R14.64] ;  /* 0x000000040e0e7981 */ /* 0x000ea2000c1e9b00 */
[----:B------:R-:W-:Y:S02]  /*27170*/  VIADD R16, R16, 0x1 ;  /* 0x0000000110107836 */ /* 0x000fe40000000000 */
[C---:B------:R-:W-:Y:S02]  /*27180*/  IMAD R26, R7.reuse, 0x8, R2 ;  /* 0x00000008071a7824 */ /* 0x040fe400078e0202 */
[----:B------:R-:W-:Y:S02]  /*27190*/  VIADD R7, R7, 0x1 ;  /* 0x0000000107077836 */ /* 0x000fe40000000000 */
[----:B------:R-:W-:Y:S02]  /*271a0*/  VIADD R3, R3, 0x1 ;  /* 0x0000000103037836 */ /* 0x000fe40000000000 */
[----:B--2---:R-:W-:-:S04]  /*271b0*/  IMAD.WIDE.U32 R40, P2, R14, R4, R40 ;  /* 0x000000040e287225 */ /* 0x004fc80007840028 */
[----:B------:R-:W-:Y:S02]  /*271c0*/  IMAD R13, R14, R6, RZ ;  /* 0x000000060e0d7224 */ /* 0x000fe400078e02ff */
[----:B------:R-:W-:-:S03]  /*271d0*/  IMAD R12, R15, R4, RZ ;  /* 0x000000040f0c7224 */ /* 0x000fc600078e02ff */
[----:B------:R-:W-:-:S04]  /*271e0*/  IADD3 R13, P0, PT, R13, R41, RZ ;  /* 0x000000290d0d7210 */ /* 0x000fc80007f1e0ff */
[----:B------:R-:W-:Y:S01]  /*271f0*/  IADD3 R41, P1, PT, R12, R13, RZ ;  /* 0x0000000d0c297210 */ /* 0x000fe20007f3e0ff */
[----:B------:R-:W-:-:S04]  /*27200*/  IMAD.HI.U32 R13, R14, R6, RZ ;  /* 0x000000060e0d7227 */ /* 0x000fc800078e00ff */
[C---:B------:R-:W-:Y:S01]  /*27210*/  IMAD.HI.U32 R12, R15.reuse, R4, RZ ;  /* 0x000000040f0c7227 */ /* 0x040fe200078e00ff */
[----:B------:R0:W-:Y:S03]  /*27220*/  STL.64 [R26], R40 ;  /* 0x000000281a007387 */ /* 0x0001e60000100a00 */
[----:B------:R-:W-:Y:S02]  /*27230*/  IMAD.X R13, RZ, RZ, R13, P2 ;  /* 0x000000ffff0d7224 */ /* 0x000fe400010e060d */
[----:B------:R-:W-:-:S03]  /*27240*/  IMAD.HI.U32 R14, R15, R6, RZ ;  /* 0x000000060f0e7227 */ /* 0x000fc600078e00ff */
[----:B------:R-:W-:Y:S01]  /*27250*/  IADD3.X R12, P0, PT, R12, R13, RZ, P0, !PT ;  /* 0x0000000d0c0c7210 */ /* 0x000fe2000071e4ff */
[----:B------:R-:W-:-:S04]  /*27260*/  IMAD R15, R15, R6, RZ ;  /* 0x000000060f0f7224 */ /* 0x000fc800078e02ff */
[----:B------:R-:W-:Y:S01]  /*27270*/  IMAD.X R13, RZ, RZ, R14, P0 ;  /* 0x000000ffff0d7224 */ /* 0x000fe200000e060e */
[----:B------:R-:W-:Y:S02]  /*27280*/  ISETP.NE.AND P0, PT, R16, -0xf, PT ;  /* 0xfffffff11000780c */ /* 0x000fe40003f05270 */
[----:B------:R-:W-:-:S04]  /*27290*/  IADD3.X R12, P1, PT, R15, R12, RZ, P1, !PT ;  /* 0x0000000c0f0c7210 */ /* 0x000fc80000f3e4ff */
[----:B------:R-:W-:Y:S01]  /*272a0*/  IADD3.X R13, PT, PT, RZ, R13, RZ, P1, !PT ;  /* 0x0000000dff0d7210 */ /* 0x000fe20000ffe4ff */
[----:B0-----:R-:W-:-:S04]  /*272b0*/  IMAD.MOV.U32 R40, RZ, RZ, R12 ;  /* 0x000000ffff287224 */ /* 0x001fc800078e000c */
[----:B------:R-:W-:Y:S02]  /*272c0*/  IMAD.MOV.U32 R41, RZ, RZ, R13 ;  /* 0x000000ffff297224 */ /* 0x000fe400078e000d */
[----:B------:R-:W-:Y:S05]  /*272d0*/  @P0 BRA `(.L_x_1768) ;  /* 0xfffffffc00900947 */ /* 0x000fea000383ffff */
[----:B------:R-:W-:Y:S05]  /*272e0*/  BSYNC.RECONVERGENT B1 ;  /* 0x0000000000017941 */ /* 0x000fea0003800200 */
.L_x_1767:
[----:B------:R-:W-:-:S07]  /*272f0*/  IMAD.MOV.U32 R3, RZ, RZ, R5 ;  /* 0x000000ffff037224 */ /* 0x000fce00078e0005 */
.L_x_1766:
[----:B------:R-:W-:Y:S05]  /*27300*/  BSYNC.RECONVERGENT B0 ;  /* 0x0000000000007941 */ /* 0x000fea0003800200 */
.L_x_1765:
[----:B------:R-:W-:Y:S02]  /*27310*/  LOP3.LUT P0, R27, R27, 0x3f, RZ, 0xc0, !PT ;  /* 0x0000003f1b1b7812 */ /* 0x000fe4000780c0ff */
[----:B------:R-:W-:-:S05]  /*27320*/  IADD3 R3, PT, PT, R0, R3, RZ ;  /* 0x0000000300037210 */ /* 0x000fca0007ffe0ff */
[----:B------:R-:W-:-:S05]  /*27330*/  IMAD.U32 R16, R3, 0x8, R2 ;  /* 0x0000000803107824 */ /* 0x000fca00078e0002 */
[----:B------:R0:W-:Y:S04]  /*27340*/  STL.64 [R16+-0x78], R40 ;  /* 0xffff882810007387 */ /* 0x0001e80000100a00 */
[----:B------:R-:W2:Y:S04]  /*27350*/  @P0 LDL.64 R6, [R1+0x328] ;  /* 0x0003280001060983 */ /* 0x000ea80000100a00 */
[----:B------:R-:W3:Y:S04]  /*27360*/  LDL.64 R4, [R1+0x330] ;  /* 0x0003300001047983 */ /* 0x000ee80000100a00 */
[----:B------:R-:W0:Y:S01]  /*27370*/  LDL.64 R2, [R1+0x338] ;  /* 0x0003380001027983 */ /* 0x000e220000100a00 */
[----:B------:R-:W-:Y:S01]  /*27380*/  @P0 LOP3.LUT R0, R27, 0x3f, RZ, 0x3c, !PT ;  /* 0x0000003f1b000812 */ /* 0x000fe200078e3cff */
[----:B------:R-:W-:Y:S01]  /*27390*/  BSSY.RECONVERGENT B0, `(.L_x_1769) ;  /* 0x0000034000007945 */ /* 0x000fe20003800200 */
[----:B--2---:R-:W-:-:S02]  /*273a0*/  @P0 SHF.R.U64 R14, R6, 0x1, R7 ;  /* 0x00000001060e0819 */ /* 0x004fc40000001207 */
[----:B------:R-:W-:Y:S02]  /*273b0*/  @P0 SHF.R.U32.HI R15, RZ, 0x1, R7 ;  /* 0x00000001ff0f0819 */ /* 0x000fe40000011607 */
[-C--:B---3--:R-:W-:Y:S02]  /*273c0*/  @P0 SHF.L.U32 R13, R4, R27.reuse, RZ ;  /* 0x0000001b040d0219 */ /* 0x088fe400000006ff */
[----:B------:R-:W-:Y:S02]  /*273d0*/  @P0 SHF.R.U64 R14, R14, R0, R15 ;  /* 0x000000000e0e0219 */ /* 0x000fe4000000120f */
[--C-:B------:R-:W-:Y:S02]  /*273e0*/  @P0 SHF.R.U32.HI R7, RZ, 0x1, R5.reuse ;  /* 0x00000001ff070819 */ /* 0x100fe40000011605 */
[C-C-:B------:R-:W-:Y:S02]  /*273f0*/  @P0 SHF.R.U64 R6, R4.reuse, 0x1, R5.reuse ;  /* 0x0000000104060819 */ /* 0x140fe40000001205 */
[----:B------:R-:W-:-:S02]  /*27400*/  @P0 SHF.L.U64.HI R12, R4, R27, R5 ;  /* 0x0000001b040c0219 */ /* 0x000fc40000010205 */
[----:B------:R-:W-:Y:S02]  /*27410*/  @P0 SHF.R.U32.HI R15, RZ, R0, R15 ;  /* 0x00000000ff0f0219 */ /* 0x000fe4000001160f */
[----:B------:R-:W-:Y:S02]  /*27420*/  @P0 LOP3.LUT R4, R13, R14, RZ, 0xfc, !PT ;  /* 0x0000000e0d040212 */ /* 0x000fe400078efcff */
[----:B0-----:R-:W-:Y:S02]  /*27430*/  @P0 SHF.L.U32 R16, R2, R27, RZ ;  /* 0x0000001b02100219 */ /* 0x001fe400000006ff */
[----:B------:R-:W-:Y:S01]  /*27440*/  @P0 SHF.R.U64 R29, R6, R0, R7 ;  /* 0x00000000061d0219 */ /* 0x000fe20000001207 */
[----:B------:R-:W-:Y:S01]  /*27450*/  IMAD.SHL.U32 R6, R4, 0x4, RZ ;  /* 0x0000000404067824 */ /* 0x000fe200078e00ff */
[----:B------:R-:W-:Y:S02]  /*27460*/  @P0 LOP3.LUT R5, R12, R15, RZ, 0xfc, !PT ;  /* 0x0000000f0c050212 */ /* 0x000fe400078efcff */
[----:B------:R-:W-:-:S02]  /*27470*/  @P0 SHF.L.U64.HI R27, R2, R27, R3 ;  /* 0x0000001b021b0219 */ /* 0x000fc40000010203 */
[----:B------:R-:W-:Y:S02]  /*27480*/  @P0 SHF.R.U32.HI R0, RZ, R0, R7 ;  /* 0x00000000ff000219 */ /* 0x000fe40000011607 */
[----:B------:R-:W-:Y:S02]  /*27490*/  @P0 LOP3.LUT R2, R16, R29, RZ, 0xfc, !PT ;  /* 0x0000001d10020212 */ /* 0x000fe400078efcff */
[----:B------:R-:W-:Y:S02]  /*274a0*/  SHF.L.U64.HI R4, R4, 0x2, R5 ;  /* 0x0000000204047819 */ /* 0x000fe40000010205 */
[----:B------:R-:W-:Y:S02]  /*274b0*/  @P0 LOP3.LUT R3, R27, R0, RZ, 0xfc, !PT ;  /* 0x000000001b030212 */ /* 0x000fe400078efcff */
[----:B------:R-:W-:Y:S02]  /*274c0*/  SHF.L.W.U32.HI R5, R5, 0x2, R2 ;  /* 0x0000000205057819 */ /* 0x000fe40000010e02 */
[----:B------:R-:W-:-:S02]  /*274d0*/  IADD3 RZ, P0, PT, RZ, -R6, RZ ;  /* 0x80000006ffff7210 */ /* 0x000fc40007f1e0ff */
[----:B------:R-:W-:Y:S02]  /*274e0*/  LOP3.LUT R7, RZ, R4, RZ, 0x33, !PT ;  /* 0x00000004ff077212 */ /* 0x000fe400078e33ff */
[----:B------:R-:W-:Y:S02]  /*274f0*/  SHF.L.W.U32.HI R2, R2, 0x2, R3 ;  /* 0x0000000202027819 */ /* 0x000fe40000010e03 */
[----:B------:R-:W-:Y:S02]  /*27500*/  LOP3.LUT R12, RZ, R5, RZ, 0x33, !PT ;  /* 0x00000005ff0c7212 */ /* 0x000fe400078e33ff */
[----:B------:R-:W-:Y:S02]  /*27510*/  IADD3.X R7, P0, PT, RZ, R7, RZ, P0, !PT ;  /* 0x00000007ff077210 */ /* 0x000fe4000071e4ff */
[----:B------:R-:W-:Y:S02]  /*27520*/  LOP3.LUT R13, RZ, R2, RZ, 0x33, !PT ;  /* 0x00000002ff0d7212 */ /* 0x000fe400078e33ff */
[----:B------:R-:W-:-:S02]  /*27530*/  IADD3.X R12, P1, PT, RZ, R12, RZ, P0, !PT ;  /* 0x0000000cff0c7210 */ /* 0x000fc4000073e4ff */
[----:B------:R-:W-:-:S03]  /*27540*/  ISETP.GT.U32.AND P2, PT, R5, -0x1, PT ;  /* 0xffffffff0500780c */ /* 0x000fc60003f44070 */
[----:B------:R-:W-:Y:S01]  /*27550*/  IMAD.X R13, RZ, RZ, R13, P1 ;  /* 0x000000ffff0d7224 */ /* 0x000fe200008e060d */
[----:B------:R-:W-:-:S04]  /*27560*/  ISETP.GT.AND.EX P0, PT, R2, -0x1, PT, P2 ;  /* 0xffffffff0200780c */ /* 0x000fc80003f04320 */
[----:B------:R-:W-:Y:S02]  /*27570*/  SEL R0, R2, R13, P0 ;  /* 0x0000000d02007207 */ /* 0x000fe40000000000 */
[----:B------:R-:W-:Y:S02]  /*27580*/  SEL R5, R5, R12, P0 ;  /* 0x0000000c05057207 */ /* 0x000fe40000000000 */
[----:B------:R-:W-:Y:S02]  /*27590*/  ISETP.NE.U32.AND P1, PT, R0, RZ, PT ;  /* 0x000000ff0000720c */ /* 0x000fe40003f25070 */
[----:B------:R-:W-:Y:S02]  /*275a0*/  SEL R7, R4, R7, P0 ;  /* 0x0000000704077207 */ /* 0x000fe40000000000 */
[----:B------:R-:W-:Y:S01]  /*275b0*/  SEL R14, R5, R0, !P1 ;  /* 0x00000000050e7207 */ /* 0x000fe20004800000 */
[----:B------:R-:W-:-:S03]  /*275c0*/  @!P0 IMAD.MOV R6, RZ, RZ, -R6 ;  /* 0x000000ffff068224 */ /* 0x000fc600078e0a06 */
[----:B------:R-:W0:Y:S02]  /*275d0*/  FLO.U32 R12, R14 ;  /* 0x0000000e000c7300 */ /* 0x000e2400000e0000 */
[C---:B0-----:R-:W-:Y:S02]  /*275e0*/  IADD3 R13, PT, PT, -R12.reuse, 0x1f, RZ ;  /* 0x0000001f0c0d7810 */ /* 0x041fe40007ffe1ff */
[----:B------:R-:W-:-:S03]  /*275f0*/  IADD3 R12, PT, PT, -R12, 0x3f, RZ ;  /* 0x0000003f0c0c7810 */ /* 0x000fc60007ffe1ff */
[----:B------:R-:W-:-:S05]  /*27600*/  @P1 IMAD.MOV R12, RZ, RZ, R13 ;  /* 0x000000ffff0c1224 */ /* 0x000fca00078e020d */
[----:B------:R-:W-:-:S13]  /*27610*/  ISETP.NE.AND P1, PT, R12, RZ, PT ;  /* 0x000000ff0c00720c */ /* 0x000fda0003f25270 */
[----:B------:R-:W-:Y:S05]  /*27620*/  @!P1 BRA `(.L_x_1770) ;  /* 0x0000000000289947 */ /* 0x000fea0003800000 */
[----:B------:R-:W-:Y:S02]  /*27630*/  LOP3.LUT R4, R12, 0x3f, RZ, 0xc0, !PT ;  /* 0x0000003f0c047812 */ /* 0x000fe400078ec0ff */
[--C-:B------:R-:W-:Y:S02]  /*27640*/  SHF.R.U64 R6, R6, 0x1, R7.reuse ;  /* 0x0000000106067819 */ /* 0x100fe40000001207 */
        /* <DEDUP_REMOVED lines=8> */
.L_x_1770:
[----:B------:R-:W-:Y:S05]  /*276d0*/  BSYNC.RECONVERGENT B0 ;  /* 0x0000000000007941 */ /* 0x000fea0003800200 */
.L_x_1769:
[----:B------:R-:W-:Y:S01]  /*276e0*/  IMAD.WIDE.U32 R6, R5, 0x2168c235, RZ ;  /* 0x2168c23505067825 */ /* 0x000fe200078e00ff */
[----:B------:R-:W-:-:S03]  /*276f0*/  SHF.R.U32.HI R3, RZ, 0x1e, R3 ;  /* 0x0000001eff037819 */ /* 0x000fc60000011603 */
[----:B------:R-:W-:Y:S01]  /*27700*/  IMAD.MOV.U32 R15, RZ, RZ, RZ ;  /* 0x000000ffff0f7224 */ /* 0x000fe200078e00ff */
[----:B------:R-:W-:Y:S01]  /*27710*/  MOV R14, R7 ;  /* 0x00000007000e7202 */ /* 0x000fe20000000f00 */
[----:B------:R-:W-:Y:S01]  /*27720*/  IMAD.HI.U32 R4, R0, -0x36f0255e, RZ ;  /* 0xc90fdaa200047827 */ /* 0x000fe200078e00ff */
[----:B------:R-:W-:Y:S02]  /*27730*/  IADD3 RZ, P1, PT, R6, R6, RZ ;  /* 0x0000000606ff7210 */ /* 0x000fe40007f3e0ff */
[----:B------:R-:W-:Y:S01]  /*27740*/  LEA.HI R2, R2, R3, RZ, 0x1 ;  /* 0x0000000302027211 */ /* 0x000fe200078f08ff */
        /* <DEDUP_REMOVED lines=9> */
[C---:B------:R-:W-:Y:S01]  /*277e0*/  ISETP.GT.AND.EX P1, PT, R5.reuse, RZ, PT, P3 ;  /* 0x000000ff0500720c */ /* 0x040fe20003f24330 */
[----:B------:R-:W-:-:S03]  /*277f0*/  IMAD.X R0, R5, 0x1, R5, P2 ;  /* 0x0000000105007824 */ /* 0x000fc600010e0605 */
[----:B------:R-:W-:Y:S02]  /*27800*/  SEL R4, R4, R7, P1 ;  /* 0x0000000704047207 */ /* 0x000fe40000800000 */
[----:B------:R-:W-:Y:S02]  /*27810*/  SEL R0, R0, R5, P1 ;  /* 0x0000000500007207 */ /* 0x000fe40000800000 */
[----:B------:R-:W-:-:S05]  /*27820*/  IADD3 R5, P2, PT, R4, 0x1, RZ ;  /* 0x0000000104057810 */ /* 0x000fca0007f5e0ff */
[----:B------:R-:W-:-:S05]  /*27830*/  IMAD.X R0, RZ, RZ, R0, P2 ;  /* 0x000000ffff007224 */ /* 0x000fca00010e0600 */
[----:B------:R-:W-:-:S04]  /*27840*/  SHF.R.U64 R5, R5, 0xa, R0 ;  /* 0x0000000a05057819 */ /* 0x000fc80000001200 */
[----:B------:R-:W-:Y:S02]  /*27850*/  IADD3 R7, P2, PT, R5, 0x1, RZ ;  /* 0x0000000105077810 */ /* 0x000fe40007f5e0ff */
[----:B------:R-:W-:Y:S02]  /*27860*/  SEL R5, RZ, 0xffffffff, !P1 ;  /* 0xffffffffff057807 */ /* 0x000fe40004800000 */
[----:B------:R-:W-:Y:S02]  /*27870*/  LEA.HI.X R0, R0, RZ, RZ, 0x16, P2 ;  /* 0x000000ff00007211 */ /* 0x000fe400010fb4ff */
[----:B------:R-:W-:Y:S02]  /*27880*/  IADD3 R5, PT, PT, R5, -R12, RZ ;  /* 0x8000000c05057210 */ /* 0x000fe40007ffe0ff */
[----:B------:R-:W-:Y:S02]  /*27890*/  LOP3.LUT P1, R6, R25, 0x80000000, RZ, 0xc0, !PT ;  /* 0x8000000019067812 */ /* 0x000fe4000782c0ff */
[--C-:B------:R-:W-:Y:S01]  /*278a0*/  SHF.R.U64 R7, R7, 0x1, R0.reuse ;  /* 0x0000000107077819 */ /* 0x100fe20000001200 */
[----:B------:R-:W-:Y:S01]  /*278b0*/  IMAD.SHL.U32 R5, R5, 0x100000, RZ ;  /* 0x0010000005057824 */ /* 0x000fe200078e00ff */
[----:B------:R-:W-:-:S02]  /*278c0*/  SHF.R.U32.HI R0, RZ, 0x1, R0 ;  /* 0x00000001ff007819 */ /* 0x000fc40000011600 */
[----:B------:R-:W-:Y:S02]  /*278d0*/  IADD3 R4, P2, P3, RZ, RZ, R7 ;  /* 0x000000ffff047210 */ /* 0x000fe40007b5e007 */
[----:B------:R-:W-:Y:S02]  /*278e0*/  @!P0 LOP3.LUT R6, R6, 0x80000000, RZ, 0x3c, !PT ;  /* 0x8000000006068812 */ /* 0x000fe400078e3cff */
[----:B------:R-:W-:-:S03]  /*278f0*/  IADD3.X R5, PT, PT, R5, 0x3fe00000, R0, P2, P3 ;  /* 0x3fe0000005057810 */ /* 0x000fc600017e6400 */
[----:B------:R-:W-:Y:S01]  /*27900*/  @P1 IMAD.MOV R2, RZ, RZ, -R2 ;  /* 0x000000ffff021224 */ /* 0x000fe200078e0a02 */
[----:B------:R-:W-:-:S07]  /*27910*/  LOP3.LUT R25, R5, R6, RZ, 0xfc, !PT ;  /* 0x0000000605197212 */ /* 0x000fce00078efcff */
.L_x_1764:
[----:B------:R-:W-:Y:S02]  /*27920*/  IMAD.MOV.U32 R5, RZ, RZ, R25 ;  /* 0x000000ffff057224 */ /* 0x000fe400078e0019 */
[----:B------:R-:W-:-:S04]  /*27930*/  IMAD.MOV.U32 R25, RZ, RZ, 0x0 ;  /* 0x00000000ff197424 */ /* 0x000fc800078e00ff */
[----:B------:R-:W-:Y:S05]  /*27940*/  RET.REL.NODEC R24 `(function) ;  /* 0xfffffd8418ac7950 */ /* 0x000fea0003c3ffff */
.L_x_1771:
        /* <DEDUP_REMOVED lines=11> */
.L_x_1841:


//--------------------- .text.test_position       --------------------------
	.section	.text.test_position,"ax",@progbits
	.align	128
        .global         test_position
        .type           test_position,@function
        .size           test_position,(.L_x_1906 - test_position)
        .other          test_position,@"STO_CUDA_ENTRY STV_DEFAULT"
test_position:
.text.test_position:
        /* <DEDUP_REMOVED lines=15> */
.L_x_1772:
[----:B------:R-:W0:Y:S02]  /*00f0*/  LDC.64 R4, c[0x0][0x388] ;  /* 0x0000e200ff047b82 */ /* 0x000e240000000a00 */
[----:B0-----:R-:W2:Y:S02]  /*0100*/  LDG.E R4, desc[UR36][R4.64] ;  /* 0x0000002404047981 */ /* 0x001ea4000c1e1900 */
[----:B--2---:R-:W-:-:S13]  /*0110*/  ISETP.GE.AND P0, PT, R4, 0x1, PT ;  /* 0x000000010400780c */ /* 0x004fda0003f06270 */
[----:B------:R-:W-:Y:S05]  /*0120*/  @!P0 BRA `(.L_x_1773) ;  /* 0x0000000000548947 */ /* 0x000fea0003800000 */
[----:B------:R-:W-:Y:S01]  /*0130*/  BSSY.RECONVERGENT B6, `(.L_x_1773) ;  /* 0x0000014000067945 */ /* 0x000fe20003800200 */
[----:B------:R-:W-:-:S07]  /*0140*/  IMAD.MOV.U32 R17, RZ, RZ, RZ ;  /* 0x000000ffff117224 */ /* 0x000fce00078e00ff */
.L_x_1775:
[----:B------:R-:W0:Y:S01]  /*0150*/  LDC.64 R8, c[0x0][0x380] ;  /* 0x0000e000ff087b82 */ /* 0x000e220000000a00 */
[----:B------:R-:W-:Y:S01]  /*0160*/  MOV R0, 0x1e8 ;  /* 0x000001e800007802 */ /* 0x000fe20000000f00 */
[----:B------:R-:W1:Y:S01]  /*0170*/  LDCU.64 UR4, c[0x4][0x170] ;  /* 0x01002e00ff0477ac */ /* 0x000e620008000a00 */
[----:B0-----:R-:W-:-:S06]  /*0180*/  IMAD.WIDE.U32 R8, R17, 0x8, R8 ;  /* 0x0000000811087825 */ /* 0x001fcc00078e0008 */
[----:B------:R-:W2:Y:S01]  /*0190*/  LDG.E.64 R8, desc[UR36][R8.64] ;  /* 0x0000002408087981 */ /* 0x000ea2000c1e1b00 */
[----:B------:R0:W3:Y:S01]  /*01a0*/  LDC.64 R10, c[0x4][R0] ;  /* 0x01000000000a7b82 */ /* 0x0000e20000000a00 */
[----:B-1----:R-:W-:Y:S01]  /*01b0*/  IMAD.U32 R4, RZ, RZ, UR4 ;  /* 0x00000004ff047e24 */ /* 0x002fe2000f8e00ff */
[----:B------:R-:W-:Y:S01]  /*01c0*/  MOV R6, R2 ;  /* 0x0000000200067202 */ /* 0x000fe20000000f00 */
[----:B------:R-:W-:Y:S02]  /*01d0*/  IMAD.U32 R5, RZ, RZ, UR5 ;  /* 0x00000005ff057e24 */ /* 0x000fe4000f8e00ff */
[----:B------:R-:W-:Y:S01]  /*01e0*/  IMAD.MOV.U32 R7, RZ, RZ, R16 ;  /* 0x000000ffff077224 */ /* 0x000fe200078e0010 */
[----:B--23--:R0:W-:Y:S06]  /*01f0*/  STL.64 [R1], R8 ;  /* 0x0000000801007387 */ /* 0x00c1ec0000100a00 */
[----:B------:R-:W-:-:S07]  /*0200*/  LEPC R20, `(.L_x_1774) ;  /* 0x000000001014794e */ /* 0x000fce0000000000 */
[----:B0-----:R-:W-:Y:S05]  /*0210*/  CALL.ABS.NOINC R10 ;  /* 0x000000000a007343 */ /* 0x001fea0003c00000 */
.L_x_1774:
[----:B------:R-:W0:Y:S02]  /*0220*/  LDC.64 R4, c[0x0][0x388] ;  /* 0x0000e200ff047b82 */ /* 0x000e240000000a00 */
[----:B0-----:R-:W2:Y:S01]  /*0230*/  LDG.E R4, desc[UR36][R4.64] ;  /* 0x0000002404047981 */ /* 0x001ea2000c1e1900 */
[----:B------:R-:W-:-:S05]  /*0240*/  VIADD R17, R17, 0x1 ;  /* 0x0000000111117836 */ /* 0x000fca0000000000 */
[----:B--2---:R-:W-:-:S13]  /*0250*/  ISETP.GE.AND P0, PT, R17, R4, PT ;  /* 0x000000041100720c */ /* 0x004fda0003f06270 */
[----:B------:R-:W-:Y:S05]  /*0260*/  @!P0 BRA `(.L_x_1775) ;  /* 0xfffffffc00b88947 */ /* 0x000fea000383ffff */
[----:B------:R-:W-:Y:S05]  /*0270*/  BSYNC.RECONVERGENT B6 ;  /* 0x0000000000067941 */ /* 0x000fea0003800200 */
.L_x_1773:
        /* <DEDUP_REMOVED lines=8> */
.L_x_1776:
[----:B------:R-:W0:Y:S02]  /*0300*/  LDC.64 R4, c[0x0][0x388] ;  /* 0x0000e200ff047b82 */ /* 0x000e240000000a00 */
[----:B0-----:R-:W2:Y:S02]  /*0310*/  LDG.E R4, desc[UR36][R4.64] ;  /* 0x0000002404047981 */ /* 0x001ea4000c1e1900 */
[----:B--2---:R-:W-:-:S13]  /*0320*/  ISETP.GE.AND P0, PT, R4, 0x1, PT ;  /* 0x000000010400780c */ /* 0x004fda0003f06270 */
[----:B------:R-:W-:Y:S05]  /*0330*/  @!P0 BRA `(.L_x_1777) ;  /* 0x0000000000548947 */ /* 0x000fea0003800000 */
[----:B------:R-:W-:Y:S01]  /*0340*/  BSSY.RECONVERGENT B6, `(.L_x_1777) ;  /* 0x0000014000067945 */ /* 0x000fe20003800200 */
[----:B------:R-:W-:-:S07]  /*0350*/  IMAD.MOV.U32 R17, RZ, RZ, RZ ;  /* 0x000000ffff117224 */ /* 0x000fce00078e00ff */
.L_x_1779:
[----:B------:R-:W0:Y:S01]  /*0360*/  LDC.64 R8, c[0x0][0x380] ;  /* 0x0000e000ff087b82 */ /* 0x000e220000000a00 */
[----:B------:R-:W-:Y:S01]  /*0370*/  MOV R0, 0x1e8 ;  /* 0x000001e800007802 */ /* 0x000fe20000000f00 */
[----:B------:R-:W1:Y:S01]  /*0380*/  LDCU.64 UR4, c[0x4][0x170] ;  /* 0x01002e00ff0477ac */ /* 0x000e620008000a00 */
[----:B0-----:R-:W-:-:S06]  /*0390*/  IMAD.WIDE.U32 R8, R17, 0x8, R8 ;  /* 0x0000000811087825 */ /* 0x001fcc00078e0008 */
[----:B------:R-:W2:Y:S01]  /*03a0*/  LDG.E.64 R8, desc[UR36][R8.64+0x50] ;  /* 0x0000502408087981 */ /* 0x000ea2000c1e1b00 */
[----:B------:R0:W3:Y:S01]  /*03b0*/  LDC.64 R10, c[0x4][R0] ;  /* 0x01000000000a7b82 */ /* 0x0000e20000000a00 */
[----:B-1----:R-:W-:Y:S01]  /*03c0*/  MOV R4, UR4 ;  /* 0x0000000400047c02 */ /* 0x002fe20008000f00 */
[----:B------:R-:W-:Y:S02]  /*03d0*/  IMAD.U32 R5, RZ, RZ, UR5 ;  /* 0x00000005ff057e24 */ /* 0x000fe4000f8e00ff */
[----:B------:R-:W-:Y:S02]  /*03e0*/  IMAD.MOV.U32 R6, RZ, RZ, R2 ;  /* 0x000000ffff067224 */ /* 0x000fe400078e0002 */
[----:B------:R-:W-:Y:S01]  /*03f0*/  IMAD.MOV.U32 R7, RZ, RZ, R16 ;  /* 0x000000ffff077224 */ /* 0x000fe200078e0010 */
[----:B--23--:R0:W-:Y:S06]  /*0400*/  STL.64 [R1], R8 ;  /* 0x0000000801007387 */ /* 0x00c1ec0000100a00 */
[----:B------:R-:W-:-:S07]  /*0410*/  LEPC R20, `(.L_x_1778) ;  /* 0x000000001014794e */ /* 0x000fce0000000000 */
[----:B0-----:R-:W-:Y:S05]  /*0420*/  CALL.ABS.NOINC R10 ;  /* 0x000000000a007343 */ /* 0x001fea0003c00000 */
.L_x_1778:
[----:B------:R-:W0:Y:S02]  /*0430*/  LDC.64 R4, c[0x0][0x388] ;  /* 0x0000e200ff047b82 */ /* 0x000e240000000a00 */
[----:B0-----:R-:W2:Y:S01]  /*0440*/  LDG.E R4, desc[UR36][R4.64] ;  /* 0x0000002404047981 */ /* 0x001ea2000c1e1900 */
[----:B------:R-:W-:-:S05]  /*0450*/  VIADD R17, R17, 0x1 ;  /* 0x0000000111117836 */ /* 0x000fca0000000000 */
[----:B--2---:R-:W-:-:S13]  /*0460*/  ISETP.GE.AND P0, PT, R17, R4, PT ;  /* 0x000000041100720c */ /* 0x004fda0003f06270 */
[----:B------:R-:W-:Y:S05]  /*0470*/  @!P0 BRA `(.L_x_1779) ;  /* 0xfffffffc00b88947 */ /* 0x000fea000383ffff */
[----:B------:R-:W-:Y:S05]  /*0480*/  BSYNC.RECONVERGENT B6 ;  /* 0x0000000000067941 */ /* 0x000fea0003800200 */
.L_x_1777:
        /* <DEDUP_REMOVED lines=8> */
.L_x_1780:
[----:B------:R-:W0:Y:S02]  /*0510*/  LDC.64 R4, c[0x0][0x388] ;  /* 0x0000e200ff047b82 */ /* 0x000e240000000a00 */
[----:B0-----:R-:W2:Y:S02]  /*0520*/  LDG.E R4, desc[UR36][R4.64] ;  /* 0x0000002404047981 */ /* 0x001ea4000c1e1900 */
[----:B--2---:R-:W-:-:S13]  /*0530*/  ISETP.GE.AND P0, PT, R4, 0x1, PT ;  /* 0x000000010400780c */ /* 0x004fda0003f06270 */
[----:B------:R-:W-:Y:S05]  /*0540*/  @!P0 BRA `(.L_x_1781) ;  /* 0x0000000000548947 */ /* 0x000fea0003800000 */
[----:B------:R-:W-:Y:S01]  /*0550*/  BSSY.RECONVERGENT B6, `(.L_x_1781) ;  /* 0x0000014000067945 */ /* 0x000fe20003800200 */
[----:B------:R-:W-:-:S07]  /*0560*/  IMAD.MOV.U32 R17, RZ, RZ, RZ ;  /* 0x000000ffff117224 */ /* 0x000fce00078e00ff */
.L_x_1783:
        /* <DEDUP_REMOVED lines=13> */
.L_x_1782:
[----:B------:R-:W0:Y:S02]  /*0640*/  LDC.64 R4, c[0x0][0x388] ;  /* 0x0000e200ff047b82 */ /* 0x000e240000000a00 */
[----:B0-----:R-:W2:Y:S01]  /*0650*/  LDG.E R4, desc[UR36][R4.64] ;  /* 0x0000002404047981 */ /* 0x001ea2000c1e1900 */
[----:B------:R-:W-:-:S05]  /*0660*/  VIADD R17, R17, 0x1 ;  /* 0x0000000111117836 */ /* 0x000fca0000000000 */
[----:B--2---:R-:W-:-:S13]  /*0670*/  ISETP.GE.AND P0, PT, R17, R4, PT ;  /* 0x000000041100720c */ /* 0x004fda0003f06270 */
[----:B------:R-:W-:Y:S05]  /*0680*/  @!P0 BRA `(.L_x_1783) ;  /* 0xfffffffc00b88947 */ /* 0x000fea000383ffff */
[----:B------:R-:W-:Y:S05]  /*0690*/  BSYNC.RECONVERGENT B6 ;  /* 0x0000000000067941 */ /* 0x000fea0003800200 */
.L_x_1781:
        /* <DEDUP_REMOVED lines=8> */
.L_x_1784:
[----:B------:R-:W-:Y:S05]  /*0720*/  EXIT ;  /* 0x000000000000794d */ /* 0x000fea0003800000 */
.L_x_1785:
        /* <DEDUP_REMOVED lines=13> */
.L_x_1906:


//--------------------- .text.test_mesh           --------------------------
	.section	.text.test_mesh,"ax",@progbits
	.align	128
        .global         test_mesh
        .type           test_mesh,@function
        .size           test_mesh,(.L_x_1907 - test_mesh)
        .other          test_mesh,@"STO_CUDA_ENTRY STV_DEFAULT"
test_mesh:
.text.test_mesh:
[----:B------:R-:W0:Y:S08]  /*0000*/  LDC R1, c[0x0][0x37c] ;  /* 0x0000df00ff017b82 */ /* 0x000e300000000800 */
[----:B------:R-:W1:Y:S01]  /*0010*/  LDC.64 R6, c[0x0][0x380] ;  /* 0x0000e000ff067b82 */ /* 0x000e620000000a00 */
[----:B------:R-:W1:Y:S01]  /*0020*/  LDCU.64 UR36, c[0x0][0x358] ;  /* 0x00006b00ff2477ac */ /* 0x000e620008000a00 */
[----:B0-----:R-:W-:Y:S01]  /*0030*/  VIADD R1, R1, 0xffffffe8 ;  /* 0xffffffe801017836 */ /* 0x001fe20000000000 */
[----:B------:R-:W0:Y:S01]  /*0040*/  LDCU UR4, c[0x0][0x2f8] ;  /* 0x00005f00ff0477ac */ /* 0x000e220008000800 */
[----:B------:R-:W-:Y:S01]  /*0050*/  MOV R2, 0x1e8 ;  /* 0x000001e800027802 */ /* 0x000fe20000000f00 */
[----:B------:R-:W2:Y:S01]  /*0060*/  LDCU UR5, c[0x0][0x2fc] ;  /* 0x00005f80ff0577ac */ /* 0x000ea20008000800 */
[----:B------:R-:W3:Y:S01]  /*0070*/  LDCU.64 UR6, c[0x4][0xe8] ;  /* 0x01001d00ff0677ac */ /* 0x000ee20008000a00 */
[----:B-1----:R-:W4:Y:S04]  /*0080*/  LDG.E.64 R6, desc[UR36][R6.64+0x8] ;  /* 0x0000082406067981 */ /* 0x002f28000c1e1b00 */
[----:B----4-:R1:W4:Y:S01]  /*0090*/  LD.E R0, desc[UR36][R6.64] ;  /* 0x0000002406007980 */ /* 0x010322000c101900 */
[----:B------:R1:W4:Y:S01]  /*00a0*/  LDC.64 R8, c[0x4][R2] ;  /* 0x0100000002087b82 */ /* 0x0003220000000a00 */
[----:B0-----:R-:W-:Y:S01]  /*00b0*/  IADD3 R16, P0, PT, R1, UR4, RZ ;  /* 0x0000000401107c10 */ /* 0x001fe2000ff1e0ff */
[----:B---3--:R-:W-:Y:S01]  /*00c0*/  IMAD.U32 R5, RZ, RZ, UR7 ;  /* 0x00000007ff057e24 */ /* 0x008fe2000f8e00ff */
[----:B------:R-:W-:-:S03]  /*00d0*/  MOV R4, UR6 ;  /* 0x0000000600047c02 */ /* 0x000fc60008000f00 */
[----:B--2---:R-:W-:Y:S02]  /*00e0*/  IMAD.X R17, RZ, RZ, UR5, P0 ;  /* 0x00000005ff117e24 */ /* 0x004fe400080e06ff */
[----:B-1----:R-:W-:-:S03]  /*00f0*/  IMAD.MOV.U32 R6, RZ, RZ, R16 ;  /* 0x000000ffff067224 */ /* 0x002fc600078e0010 */
[----:B------:R-:W-:Y:S01]  /*0100*/  MOV R7, R17 ;  /* 0x0000001100077202 */ /* 0x000fe20000000f00 */
[----:B----4-:R0:W-:Y:S06]  /*0110*/  STL [R1], R0 ;  /* 0x0000000001007387 */ /* 0x0101ec0000100800 */
[----:B------:R-:W-:-:S07]  /*0120*/  LEPC R20, `(.L_x_1786) ;  /* 0x000000001014794e */ /* 0x000fce0000000000 */
[----:B0-----:R-:W-:Y:S05]  /*0130*/  CALL.ABS.NOINC R8 ;  /* 0x0000000008007343 */ /* 0x001fea0003c00000 */
.L_x_1786:
[----:B------:R-:W0:Y:S01]  /*0140*/  LDC.64 R10, c[0x0][0x380] ;  /* 0x0000e000ff0a7b82 */ /* 0x000e220000000a00 */
[----:B------:R-:W1:Y:S01]  /*0150*/  LDCU.64 UR4, c[0x4][0xf0] ;  /* 0x01001e00ff0477ac */ /* 0x000e620008000a00 */
[----:B0-----:R-:W2:Y:S04]  /*0160*/  LDG.E.64 R8, desc[UR36][R10.64+0x10] ;  /* 0x000010240a087981 */ /* 0x001ea8000c1e1b00 */
[----:B--2---:R-:W2:Y:S02]  /*0170*/  LD.E R8, desc[UR36][R8.64] ;  /* 0x0000002408087980 */ /* 0x004ea4000c101900 */
[----:B------:R0:W3:Y:S01]  /*0180*/  LDC.64 R12, c[0x4][R2] ;  /* 0x01000000020c7b82 */ /* 0x0000e20000000a00 */
[----:B-1----:R-:W-:Y:S01]  /*0190*/  IMAD.U32 R4, RZ, RZ, UR4 ;  /* 0x00000004ff047e24 */ /* 0x002fe2000f8e00ff */
[----:B------:R-:W-:Y:S01]  /*01a0*/  MOV R5, UR5 ;  /* 0x0000000500057c02 */ /* 0x000fe20008000f00 */
[----:B------:R-:W-:Y:S01]  /*01b0*/  IMAD.MOV.U32 R6, RZ, RZ, R16 ;  /* 0x000000ffff067224 */ /* 0x000fe200078e0010 */
[----:B------:R-:W-:Y:S01]  /*01c0*/  MOV R7, R17 ;  /* 0x0000001100077202 */ /* 0x000fe20000000f00 */
[----:B--23--:R0:W-:Y:S06]  /*01d0*/  STL [R1], R8 ;  /* 0x0000000801007387 */ /* 0x00c1ec0000100800 */
[----:B------:R-:W-:-:S07]  /*01e0*/  LEPC R20, `(.L_x_1787) ;  /* 0x000000001014794e */ /* 0x000fce0000000000 */
[----:B0-----:R-:W-:Y:S05]  /*01f0*/  CALL.ABS.NOINC R12 ;  /* 0x000000000c007343 */ /* 0x001fea0003c00000 */
.L_x_1787:
[----:B------:R-:W0:Y:S01]  /*0200*/  LDC.64 R8, c[0x0][0x380] ;  /* 0x0000e000ff087b82 */ /* 0x000e220000000a00 */
[----:B------:R-:W1:Y:S01]  /*0210*/  LDCU.64 UR4, c[0x4][0xf8] ;  /* 0x01001f00ff0477ac */ /* 0x000e620008000a00 */
[----:B0-----:R-:W2:Y:S04]  /*0220*/  LDG.E.64 R8, desc[UR36][R8.64+0x20] ;  /* 0x0000202408087981 */ /* 0x001ea8000c1e1b00 */
[----:B--2---:R-:W2:Y:S04]  /*0230*/  LD.E.64 R10, desc[UR36][R8.64] ;  /* 0x00000024080a7980 */ /* 0x004ea8000c101b00 */
[----:B------:R-:W3:Y:S04]  /*0240*/  LD.E.64 R12, desc[UR36][R8.64+0x8] ;  /* 0x00000824080c7980 */ /* 0x000ee8000c101b00 */
[----:B------:R-:W4:Y:S01]  /*0250*/  LD.E.64 R14, desc[UR36][R8.64+0x10] ;  /* 0x00001024080e7980 */ /* 0x000f22000c101b00 */
[----:B------:R0:W0:Y:S01]  /*0260*/  LDC.64 R18, c[0x4][R2] ;  /* 0x0100000002127b82 */ /* 0x0000220000000a00 */
[----:B-1----:R-:W-:Y:S01]  /*0270*/  IMAD.U32 R4, RZ, RZ, UR4 ;  /* 0x00000004ff047e24 */ /* 0x002fe2000f8e00ff */
[----:B------:R-:W-:Y:S01]  /*0280*/  MOV R5, UR5 ;  /* 0x0000000500057c02 */ /* 0x000fe20008000f00 */
[----:B------:R-:W-:Y:S01]  /*0290*/  IMAD.MOV.U32 R6, RZ, RZ, R16 ;  /* 0x000000ffff067224 */ /* 0x000fe200078e0010 */
[----:B------:R-:W-:Y:S01]  /*02a0*/  MOV R7, R17 ;  /* 0x0000001100077202 */ /* 0x000fe20000000f00 */
[----:B--2---:R1:W-:Y:S04]  /*02b0*/  STL.64 [R1], R10 ;  /* 0x0000000a01007387 */ /* 0x0043e80000100a00 */
[----:B---3--:R1:W-:Y:S04]  /*02c0*/  STL.64 [R1+0x8], R12 ;  /* 0x0000080c01007387 */ /* 0x0083e80000100a00 */
[----:B0---4-:R1:W-:Y:S02]  /*02d0*/  STL.64 [R1+0x10], R14 ;  /* 0x0000100e01007387 */ /* 0x0113e40000100a00 */
[----:B------:R-:W-:-:S07]  /*02e0*/  LEPC R20, `(.L_x_1788) ;  /* 0x000000001014794e */ /* 0x000fce0000000000 */
[----:B-1----:R-:W-:Y:S05]  /*02f0*/  CALL.ABS.NOINC R18 ;  /* 0x0000000012007343 */ /* 0x002fea0003c00000 */
.L_x_1788:
[----:B------:R-:W0:Y:S01]  /*0300*/  LDC.64 R4, c[0x0][0x380] ;  /* 0x0000e000ff047b82 */ /* 0x000e220000000a00 */
[----:B------:R-:W1:Y:S01]  /*0310*/  LDCU.64 UR4, c[0x4][0x100] ;  /* 0x01002000ff0477ac */ /* 0x000e620008000a00 */
[----:B0-----:R-:W2:Y:S04]  /*0320*/  LDG.E.64 R6, desc[UR36][R4.64] ;  /* 0x0000002404067981 */ /* 0x001ea8000c1e1b00 */
[----:B------:R-:W3:Y:S04]  /*0330*/  LDG.E.64 R8, desc[UR36][R4.64+0x20] ;  /* 0x0000202404087981 */ /* 0x000ee8000c1e1b00 */
[----:B--2---:R-:W2:Y:S04]  /*0340*/  LD.E.64 R6, desc[UR36][R6.64+0x48] ;  /* 0x0000482406067980 */ /* 0x004ea8000c101b00 */
[----:B--2---:R-:W3:Y:S02]  /*0350*/  LD.E R3, desc[UR36][R6.64] ;  /* 0x0000002406037980 */ /* 0x004ee4000c101900 */
[----:B---3--:R-:W-:-:S05]  /*0360*/  IMAD.WIDE R8, R3, 0x8, R8 ;  /* 0x0000000803087825 */ /* 0x008fca00078e0208 */
[----:B------:R-:W2:Y:S04]  /*0370*/  LD.E.64 R10, desc[UR36][R8.64] ;  /* 0x00000024080a7980 */ /* 0x000ea8000c101b00 */
        /* <DEDUP_REMOVED lines=12> */
.L_x_1789:
[----:B------:R-:W0:Y:S01]  /*0440*/  LDC.64 R6, c[0x0][0x380] ;  /* 0x0000e000ff067b82 */ /* 0x000e220000000a00 */
[----:B------:R-:W1:Y:S01]  /*0450*/  LDCU.64 UR4, c[0x4][0x108] ;  /* 0x01002100ff0477ac */ /* 0x000e620008000a00 */
[----:B0-----:R-:W2:Y:S04]  /*0460*/  LDG.E.64 R4, desc[UR36][R6.64] ;  /* 0x0000002406047981 */ /* 0x001ea8000c1e1b00 */
[----:B------:R-:W3:Y:S04]  /*0470*/  LDG.E.64 R8, desc[UR36][R6.64+0x20] ;  /* 0x0000202406087981 */ /* 0x000ee8000c1e1b00 */
[----:B--2---:R-:W2:Y:S04]  /*0480*/  LD.E.64 R4, desc[UR36][R4.64+0x48] ;  /* 0x0000482404047980 */ /* 0x004ea8000c101b00 */
[----:B--2---:R-:W2:Y:S02]  /*0490*/  LD.E R0, desc[UR36][R4.64] ;  /* 0x0000002404007980 */ /* 0x004ea4000c101900 */
[----:B--2---:R-:W-:-:S04]  /*04a0*/  IMAD.SHL.U32 R3, R0, 0x2, RZ ;  /* 0x0000000200037824 */ /* 0x004fc800078e00ff */
[----:B---3--:R-:W-:-:S05]  /*04b0*/  IMAD.WIDE R8, R3, 0x8, R8 ;  /* 0x0000000803087825 */ /* 0x008fca00078e0208 */
[----:B------:R-:W2:Y:S04]  /*04c0*/  LD.E.64 R10, desc[UR36][R8.64] ;  /* 0x00000024080a7980 */ /* 0x000ea8000c101b00 */
[----:B------:R-:W3:Y:S04]  /*04d0*/  LD.E.64 R12, desc[UR36][R8.64+0x8] ;  /* 0x00000824080c7980 */ /* 0x000ee8000c101b00 */
[----:B------:R-:W4:Y:S01]  /*04e0*/  LD.E.64 R14, desc[UR36][R8.64+0x10] ;  /* 0x00001024080e7980 */ /* 0x000f22000c101b00 */
[----:B------:R0:W0:Y:S01]  /*04f0*/  LDC.64 R18, c[0x4][R2] ;  /* 0x0100000002127b82 */ /* 0x0000220000000a00 */
[----:B-1----:R-:W-:Y:S01]  /*0500*/  MOV R4, UR4 ;  /* 0x0000000400047c02 */ /* 0x002fe20008000f00 */
[----:B------:R-:W-:Y:S01]  /*0510*/  IMAD.U32 R5, RZ, RZ, UR5 ;  /* 0x00000005ff057e24 */ /* 0x000fe2000f8e00ff */
[----:B------:R-:W-:Y:S01]  /*0520*/  MOV R6, R16 ;  /* 0x0000001000067202 */ /* 0x000fe20000000f00 */
[----:B------:R-:W-:Y:S01]  /*0530*/  IMAD.MOV.U32 R7, RZ, RZ, R17 ;  /* 0x000000ffff077224 */ /* 0x000fe200078e0011 */
[----:B--2---:R1:W-:Y:S04]  /*0540*/  STL.64 [R1], R10 ;  /* 0x0000000a01007387 */ /* 0x0043e80000100a00 */
[----:B---3--:R1:W-:Y:S04]  /*0550*/  STL.64 [R1+0x8], R12 ;  /* 0x0000080c01007387 */ /* 0x0083e80000100a00 */
[----:B0---4-:R1:W-:Y:S02]  /*0560*/  STL.64 [R1+0x10], R14 ;  /* 0x0000100e01007387 */ /* 0x0113e40000100a00 */
[----:B------:R-:W-:-:S07]  /*0570*/  LEPC R20, `(.L_x_1790) ;  /* 0x000000001014794e */ /* 0x000fce0000000000 */
[----:B-1----:R-:W-:Y:S05]  /*0580*/  CALL.ABS.NOINC R18 ;  /* 0x0000000012007343 */ /* 0x002fea0003c00000 */
.L_x_1790:
[----:B------:R-:W0:Y:S01]  /*0590*/  LDC.64 R6, c[0x0][0x380] ;  /* 0x0000e000ff067b82 */ /* 0x000e220000000a00 */
[----:B------:R-:W1:Y:S01]  /*05a0*/  LDCU.64 UR4, c[0x4][0x110] ;  /* 0x01002200ff0477ac */ /* 0x000e620008000a00 */
[----:B0-----:R-:W2:Y:S04]  /*05b0*/  LDG.E.64 R4, desc[UR36][R6.64] ;  /* 0x0000002406047981 */ /* 0x001ea8000c1e1b00 */
[----:B------:R-:W3:Y:S04]  /*05c0*/  LDG.E.64 R8, desc[UR36][R6.64+0x20] ;  /* 0x0000202406087981 */ /* 0x000ee8000c1e1b00 */
[----:B--2---:R-:W2:Y:S04]  /*05d0*/  LD.E.64 R4, desc[UR36][R4.64+0x48] ;  /* 0x0000482404047980 */ /* 0x004ea8000c101b00 */
[----:B--2---:R-:W2:Y:S02]  /*05e0*/  LD.E R0, desc[UR36][R4.64] ;  /* 0x0000002404007980 */ /* 0x004ea4000c101900 */
[----:B--2---:R-:W-:-:S04]  /*05f0*/  IMAD R3, R0, 0x3, RZ ;  /* 0x0000000300037824 */ /* 0x004fc800078e02ff */
        /* <DEDUP_REMOVED lines=14> */
.L_x_1791:
[----:B------:R-:W0:Y:S01]  /*06e0*/  LDC.64 R6, c[0x0][0x380] ;  /* 0x0000e000ff067b82 */ /* 0x000e220000000a00 */
[----:B------:R-:W1:Y:S01]  /*06f0*/  LDCU.64 UR4, c[0x4][0x118] ;  /* 0x01002300ff0477ac */ /* 0x000e620008000a00 */
[----:B0-----:R-:W2:Y:S04]  /*0700*/  LDG.E.64 R4, desc[UR36][R6.64] ;  /* 0x0000002406047981 */ /* 0x001ea8000c1e1b00 */
[----:B------:R-:W3:Y:S04]  /*0710*/  LDG.E.64 R8, desc[UR36][R6.64+0x20] ;  /* 0x0000202406087981 */ /* 0x000ee8000c1e1b00 */
[----:B--2---:R-:W2:Y:S04]  /*0720*/  LD.E.64 R4, desc[UR36][R4.64+0x48] ;  /* 0x0000482404047980 */ /* 0x004ea8000c101b00 */
[----:B--2---:R-:W2:Y:S02]  /*0730*/  LD.E R0, desc[UR36][R4.64] ;  /* 0x0000002404007980 */ /* 0x004ea4000c101900 */
[----:B--2---:R-:W-:-:S05]  /*0740*/  SHF.L.U32 R3, R0, 0x2, RZ ;  /* 0x0000000200037819 */ /* 0x004fca00000006ff */
        /* <DEDUP_REMOVED lines=14> */
.L_x_1792:
        /* <DEDUP_REMOVED lines=21> */
.L_x_1793:
        /* <DEDUP_REMOVED lines=16> */
.L_x_1794:
        /* <DEDUP_REMOVED lines=20> */
.L_x_1795:
        /* <DEDUP_REMOVED lines=21> */
.L_x_1796:
        /* <DEDUP_REMOVED lines=21> */
.L_x_1797:
        /* <DEDUP_REMOVED lines=21> */
.L_x_1798:
        /* <DEDUP_REMOVED lines=21> */
.L_x_1799:
        /* <DEDUP_REMOVED lines=12> */
.L_x_1800:
[----:B------:R-:W0:Y:S01]  /*11c0*/  LDC.64 R10, c[0x0][0x380] ;  /* 0x0000e000ff0a7b82 */ /* 0x000e220000000a00 */
[----:B------:R-:W1:Y:S01]  /*11d0*/  LDCU.64 UR4, c[0x4][0x160] ;  /* 0x01002c00ff0477ac */ /* 0x000e620008000a00 */
[----:B0-----:R-:W2:Y:S04]  /*11e0*/  LDG.E.64 R8, desc[UR36][R10.64+0x38] ;  /* 0x000038240a087981 */ /* 0x001ea8000c1e1b00 */
[----:B--2---:R-:W2:Y:S02]  /*11f0*/  LD.E R8, desc[UR36][R8.64] ;  /* 0x0000002408087980 */ /* 0x004ea4000c101900 */
[----:B------:R-:W0:Y:S01]  /*1200*/  LDC.64 R2, c[0x4][R2] ;  /* 0x0100000002027b82 */ /* 0x000e220000000a00 */
[----:B-1----:R-:W-:Y:S01]  /*1210*/  IMAD.U32 R4, RZ, RZ, UR4 ;  /* 0x00000004ff047e24 */ /* 0x002fe2000f8e00ff */
[----:B------:R-:W-:Y:S01]  /*1220*/  MOV R5, UR5 ;  /* 0x0000000500057c02 */ /* 0x000fe20008000f00 */
[----:B------:R-:W-:Y:S01]  /*1230*/  IMAD.MOV.U32 R6, RZ, RZ, R16 ;  /* 0x000000ffff067224 */ /* 0x000fe200078e0010 */
[----:B------:R-:W-:Y:S01]  /*1240*/  MOV R7, R17 ;  /* 0x0000001100077202 */ /* 0x000fe20000000f00 */
[----:B0-2---:R1:W-:Y:S06]  /*1250*/  STL [R1], R8 ;  /* 0x0000000801007387 */ /* 0x0053ec0000100800 */
[----:B------:R-:W-:-:S07]  /*1260*/  LEPC R20, `(.L_x_1801) ;  /* 0x000000001014794e */ /* 0x000fce0000000000 */
[----:B-1----:R-:W-:Y:S05]  /*1270*/  CALL.ABS.NOINC R2 ;  /* 0x0000000002007343 */ /* 0x002fea0003c00000 */
.L_x_1801:
[----:B------:R-:W-:Y:S05]  /*1280*/  EXIT ;  /* 0x000000000000794d */ /* 0x000fea0003800000 */
.L_x_1802:
        /* <DEDUP_REMOVED lines=15> */
.L_x_1907:


//--------------------- .text.test_mesh_params    --------------------------
	.section	.text.test_mesh_params,"ax",@progbits
	.align	128
        .global         test_mesh_params
        .type           test_mesh_params,@function
        .size           test_mesh_params,(.L_x_1908 - test_mesh_params)
        .other          test_mesh_params,@"STO_CUDA_ENTRY STV_DEFAULT"
test_mesh_params:
.text.test_mesh_params:
        /* <DEDUP_REMOVED lines=20> */
.L_x_1803:
[----:B------:R-:W0:Y:S01]  /*0140*/  LDC.64 R8, c[0x0][0x380] ;  /* 0x0000e000ff087b82 */ /* 0x000e220000000a00 */
[----:B------:R-:W1:Y:S01]  /*0150*/  LDCU.64 UR4, c[0x4][0x40] ;  /* 0x01000800ff0477ac */ /* 0x000e620008000a00 */
[----:B0-----:R-:W2:Y:S04]  /*0160*/  LDG.E.64 R8, desc[UR36][R8.64+0x8] ;  /* 0x0000082408087981 */ /* 0x001ea8000c1e1b00 */
[----:B--2---:R-:W2:Y:S04]  /*0170*/  LD.E R10, desc[UR36][R8.64] ;  /* 0x00000024080a7980 */ /* 0x004ea8000c101900 */
[----:B------:R-:W2:Y:S04]  /*0180*/  LD.E R11, desc[UR36][R8.64+0x4] ;  /* 0x00000424080b7980 */ /* 0x000ea8000c101900 */
[----:B------:R-:W3:Y:S01]  /*0190*/  LD.E R0, desc[UR36][R8.64+0x8] ;  /* 0x0000082408007980 */ /* 0x000ee2000c101900 */
[----:B------:R0:W4:Y:S01]  /*01a0*/  LDC.64 R12, c[0x4][R2] ;  /* 0x01000000020c7b82 */ /* 0x0001220000000a00 */
[----:B-1----:R-:W-:Y:S01]  /*01b0*/  IMAD.U32 R4, RZ, RZ, UR4 ;  /* 0x00000004ff047e24 */ /* 0x002fe2000f8e00ff */
[----:B------:R-:W-:Y:S01]  /*01c0*/  MOV R6, R16 ;  /* 0x0000001000067202 */ /* 0x000fe20000000f00 */
[----:B------:R-:W-:-:S02]  /*01d0*/  IMAD.U32 R5, RZ, RZ, UR5 ;  /* 0x00000005ff057e24 */ /* 0x000fc4000f8e00ff */
[----:B------:R-:W-:Y:S01]  /*01e0*/  IMAD.MOV.U32 R7, RZ, RZ, R17 ;  /* 0x000000ffff077224 */ /* 0x000fe200078e0011 */
[----:B--2---:R0:W-:Y:S04]  /*01f0*/  STL.64 [R1], R10 ;  /* 0x0000000a01007387 */ /* 0x0041e80000100a00 */
[----:B---34-:R0:W-:Y:S02]  /*0200*/  STL [R1+0x8], R0 ;  /* 0x0000080001007387 */ /* 0x0181e40000100800 */
[----:B------:R-:W-:-:S07]  /*0210*/  LEPC R20, `(.L_x_1804) ;  /* 0x000000001014794e */ /* 0x000fce0000000000 */
[----:B0-----:R-:W-:Y:S05]  /*0220*/  CALL.ABS.NOINC R12 ;  /* 0x000000000c007343 */ /* 0x001fea0003c00000 */
.L_x_1804:
[----:B------:R-:W0:Y:S01]  /*0230*/  LDC.64 R10, c[0x0][0x380] ;  /* 0x0000e000ff0a7b82 */ /* 0x000e220000000a00 */
[----:B------:R-:W1:Y:S01]  /*0240*/  LDCU.64 UR4, c[0x4][0x48] ;  /* 0x01000900ff0477ac */ /* 0x000e620008000a00 */
[----:B0-----:R-:W2:Y:S04]  /*0250*/  LDG.E.64 R8, desc[UR36][R10.64+0x10] ;  /* 0x000010240a087981 */ /* 0x001ea8000c1e1b00 */
[----:B--2---:R-:W2:Y:S02]  /*0260*/  LD.E R8, desc[UR36][R8.64] ;  /* 0x0000002408087980 */ /* 0x004ea4000c101900 */
[----:B------:R0:W3:Y:S01]  /*0270*/  LDC.64 R12, c[0x4][R2] ;  /* 0x01000000020c7b82 */ /* 0x0000e20000000a00 */
[----:B-1----:R-:W-:Y:S01]  /*0280*/  IMAD.U32 R4, RZ, RZ, UR4 ;  /* 0x00000004ff047e24 */ /* 0x002fe2000f8e00ff */
[----:B------:R-:W-:Y:S01]  /*0290*/  MOV R5, UR5 ;  /* 0x0000000500057c02 */ /* 0x000fe20008000f00 */
[----:B------:R-:W-:-:S02]  /*02a0*/  IMAD.MOV.U32 R6, RZ, RZ, R16 ;  /* 0x000000ffff067224 */ /* 0x000fc400078e0010 */
[----:B------:R-:W-:Y:S01]  /*02b0*/  IMAD.MOV.U32 R7, RZ, RZ, R17 ;  /* 0x000000ffff077224 */ /* 0x000fe200078e0011 */
[----:B--23--:R0:W-:Y:S06]  /*02c0*/  STL [R1], R8 ;  /* 0x0000000801007387 */ /* 0x00c1ec0000100800 */
[----:B------:R-:W-:-:S07]  /*02d0*/  LEPC R20, `(.L_x_1805) ;  /* 0x000000001014794e */ /* 0x000fce0000000000 */
[----:B0-----:R-:W-:Y:S05]  /*02e0*/  CALL.ABS.NOINC R12 ;  /* 0x000000000c007343 */ /* 0x001fea0003c00000 */
.L_x_1805:
[----:B------:R-:W0:Y:S01]  /*02f0*/  LDC.64 R10, c[0x0][0x380] ;  /* 0x0000e000ff0a7b82 */ /* 0x000e220000000a00 */
[----:B------:R-:W1:Y:S01]  /*0300*/  LDCU.64 UR4, c[0x4][0x50] ;  /* 0x01000a00ff0477ac */ /* 0x000e620008000a00 */
[----:B0-----:R-:W2:Y:S04]  /*0310*/  LDG.E.64 R8, desc[UR36][R10.64+0x18] ;  /* 0x000018240a087981 */ /* 0x001ea8000c1e1b00 */
[----:B--2---:R-:W2:Y:S02]  /*0320*/  LD.E R8, desc[UR36][R8.64] ;  /* 0x0000002408087980 */ /* 0x004ea4000c101900 */
[----:B------:R0:W3:Y:S01]  /*0330*/  LDC.64 R12, c[0x4][R2] ;  /* 0x01000000020c7b82 */ /* 0x0000e20000000a00 */
[----:B-1----:R-:W-:Y:S01]  /*0340*/  MOV R4, UR4 ;  /* 0x0000000400047c02 */ /* 0x002fe20008000f00 */
[----:B------:R-:W-:Y:S01]  /*0350*/  IMAD.U32 R5, RZ, RZ, UR5 ;  /* 0x00000005ff057e24 */ /* 0x000fe2000f8e00ff */
[----:B------:R-:W-:Y:S01]  /*0360*/  MOV R7, R17 ;  /* 0x0000001100077202 */ /* 0x000fe20000000f00 */
[----:B------:R-:W-:Y:S01]  /*0370*/  IMAD.MOV.U32 R6, RZ, RZ, R16 ;  /* 0x000000ffff067224 */ /* 0x000fe200078e0010 */
[----:B--23--:R0:W-:Y:S06]  /*0380*/  STL [R1], R8 ;  /* 0x0000000801007387 */ /* 0x00c1ec0000100800 */
[----:B------:R-:W-:-:S07]  /*0390*/  LEPC R20, `(.L_x_1806) ;  /* 0x000000001014794e */ /* 0x000fce0000000000 */
[----:B0-----:R-:W-:Y:S05]  /*03a0*/  CALL.ABS.NOINC R12 ;  /* 0x000000000c007343 */ /* 0x001fea0003c00000 */
.L_x_1806:
[----:B------:R-:W0:Y:S01]  /*03b0*/  LDC.64 R10, c[0x0][0x380] ;  /* 0x0000e000ff0a7b82 */ /* 0x000e220000000a00 */
[----:B------:R-:W1:Y:S01]  /*03c0*/  LDCU.64 UR4, c[0x4][0x58] ;  /* 0x01000b00ff0477ac */ /* 0x000e620008000a00 */
[----:B0-----:R-:W2:Y:S04]  /*03d0*/  LDG.E.64 R8, desc[UR36][R10.64+0x20] ;  /* 0x000020240a087981 */ /* 0x001ea8000c1e1b00 */
[----:B--2---:R-:W2:Y:S02]  /*03e0*/  LD.E R8, desc[UR36][R8.64] ;  /* 0x0000002408087980 */ /* 0x004ea4000c101900 */
[----:B------:R0:W3:Y:S01]  /*03f0*/  LDC.64 R12, c[0x4][R2] ;  /* 0x01000000020c7b82 */ /* 0x0000e20000000a00 */
[----:B-1----:R-:W-:Y:S01]  /*0400*/  IMAD.U32 R4, RZ, RZ, UR4 ;  /* 0x00000004ff047e24 */ /* 0x002fe2000f8e00ff */
[----:B------:R-:W-:Y:S01]  /*0410*/  MOV R6, R16 ;  /* 0x0000001000067202 */ /* 0x000fe20000000f00 */
[----:B------:R-:W-:-:S02]  /*0420*/  IMAD.U32 R5, RZ, RZ, UR5 ;  /* 0x00000005ff057e24 */ /* 0x000fc4000f8e00ff */
[----:B------:R-:W-:Y:S01]  /*0430*/  IMAD.MOV.U32 R7, RZ, RZ, R17 ;  /* 0x000000ffff077224 */ /* 0x000fe200078e0011 */
[----:B--23--:R0:W-:Y:S06]  /*0440*/  STL [R1], R8 ;  /* 0x0000000801007387 */ /* 0x00c1ec0000100800 */
[----:B------:R-:W-:-:S07]  /*0450*/  LEPC R20, `(.L_x_1807) ;  /* 0x000000001014794e */ /* 0x000fce0000000000 */
[----:B0-----:R-:W-:Y:S05]  /*0460*/  CALL.ABS.NOINC R12 ;  /* 0x000000000c007343 */ /* 0x001fea0003c00000 */
.L_x_1807:
        /* <DEDUP_REMOVED lines=9> */
[----:B------:R-:W-:-:S02]  /*0500*/  IMAD.MOV.U32 R6, RZ, RZ, R16 ;  /* 0x000000ffff067224 */ /* 0x000fc400078e0010 */
[----:B------:R-:W-:Y:S01]  /*0510*/  IMAD.MOV.U32 R7, RZ, RZ, R17 ;  /* 0x000000ffff077224 */ /* 0x000fe200078e0011 */
[----:B--2---:R1:W-:Y:S04]  /*0520*/  STL.64 [R1], R10 ;  /* 0x0000000a01007387 */ /* 0x0043e80000100a00 */
[----:B---3--:R1:W-:Y:S04]  /*0530*/  STL.64 [R1+0x8], R12 ;  /* 0x0000080c01007387 */ /* 0x0083e80000100a00 */
[----:B0---4-:R1:W-:Y:S02]  /*0540*/  STL.64 [R1+0x10], R14 ;  /* 0x0000100e01007387 */ /* 0x0113e40000100a00 */
[----:B------:R-:W-:-:S07]  /*0550*/  LEPC R20, `(.L_x_1808) ;  /* 0x000000001014794e */ /* 0x000fce0000000000 */
[----:B-1----:R-:W-:Y:S05]  /*0560*/  CALL.ABS.NOINC R18 ;  /* 0x0000000012007343 */ /* 0x002fea0003c00000 */
.L_x_1808:
[----:B------:R-:W0:Y:S01]  /*0570*/  LDC.64 R8, c[0x0][0x380] ;  /* 0x0000e000ff087b82 */ /* 0x000e220000000a00 */
[----:B------:R-:W1:Y:S01]  /*0580*/  LDCU.64 UR4, c[0x4][0x68] ;  /* 0x01000d00ff0477ac */ /* 0x000e620008000a00 */
[----:B0-----:R-:W2:Y:S04]  /*0590*/  LDG.E.64 R8, desc[UR36][R8.64+0x30] ;  /* 0x0000302408087981 */ /* 0x001ea8000c1e1b00 */
[----:B--2---:R-:W2:Y:S04]  /*05a0*/  LD.E.64 R10, desc[UR36][R8.64] ;  /* 0x00000024080a7980 */ /* 0x004ea8000c101b00 */
        /* <DEDUP_REMOVED lines=12> */
.L_x_1809:
        /* <DEDUP_REMOVED lines=8> */
[----:B------:R-:W-:Y:S01]  /*06f0*/  MOV R6, R16 ;  /* 0x0000001000067202 */ /* 0x000fe20000000f00 */
[----:B------:R-:W-:-:S02]  /*0700*/  IMAD.U32 R5, RZ, RZ, UR5 ;  /* 0x00000005ff057e24 */ /* 0x000fc4000f8e00ff */
[----:B------:R-:W-:Y:S01]  /*0710*/  IMAD.MOV.U32 R7, RZ, RZ, R17 ;  /* 0x000000ffff077224 */ /* 0x000fe200078e0011 */
[----:B--2---:R1:W-:Y:S04]  /*0720*/  STL.64 [R1], R10 ;  /* 0x0000000a01007387 */ /* 0x0043e80000100a00 */
[----:B---3--:R1:W-:Y:S04]  /*0730*/  STL.64 [R1+0x8], R12 ;  /* 0x0000080c01007387 */ /* 0x0083e80000100a00 */
[----:B0---4-:R1:W-:Y:S02]  /*0740*/  STL.64 [R1+0x10], R14 ;  /* 0x0000100e01007387 */ /* 0x0113e40000100a00 */
[----:B------:R-:W-:-:S07]  /*0750*/  LEPC R20, `(.L_x_1810) ;  /* 0x000000001014794e */ /* 0x000fce0000000000 */
[----:B-1----:R-:W-:Y:S05]  /*0760*/  CALL.ABS.NOINC R18 ;  /* 0x0000000012007343 */ /* 0x002fea0003c00000 */
.L_x_1810:
        /* <DEDUP_REMOVED lines=16> */
.L_x_1811:
        /* <DEDUP_REMOVED lines=12> */
.L_x_1812:
        /* <DEDUP_REMOVED lines=12> */
.L_x_1813:
        /* <DEDUP_REMOVED lines=12> */
.L_x_1814:
        /* <DEDUP_REMOVED lines=12> */
.L_x_1815:
        /* <DEDUP_REMOVED lines=12> */
.L_x_1816:
        /* <DEDUP_REMOVED lines=12> */
.L_x_1817:
        /* <DEDUP_REMOVED lines=12> */
.L_x_1818:
[----:B------:R-:W0:Y:S01]  /*0db0*/  LDC.64 R10, c[0x0][0x380] ;  /* 0x0000e000ff0a7b82 */ /* 0x000e220000000a00 */
[----:B------:R-:W1:Y:S01]  /*0dc0*/  LDCU.64 UR4, c[0x4][0xb8] ;  /* 0x01001700ff0477ac */ /* 0x000e620008000a00 */
[----:B0-----:R-:W2:Y:S04]  /*0dd0*/  LDG.E.64 R8, desc[UR36][R10.64+0x80] ;  /* 0x000080240a087981 */ /* 0x001ea8000c1e1b00 */
[----:B--2---:R-:W2:Y:S02]  /*0de0*/  LD.E.64 R8, desc[UR36][R8.64] ;  /* 0x0000002408087980 */ /* 0x004ea4000c101b00 */
[----:B------:R0:W3:Y:S01]  /*0df0*/  LDC.64 R12, c[0x4][R2] ;  /* 0x01000000020c7b82 */ /* 0x0000e20000000a00 */
[----:B-1----:R-:W-:Y:S01]  /*0e00*/  IMAD.U32 R4, RZ, RZ, UR4 ;  /* 0x00000004ff047e24 */ /* 0x002fe2000f8e00ff */
[----:B------:R-:W-:Y:S01]  /*0e10*/  MOV R5, UR5 ;  /* 0x0000000500057c02 */ /* 0x000fe20008000f00 */
[----:B------:R-:W-:Y:S01]  /*0e20*/  IMAD.MOV.U32 R6, RZ, RZ, R16 ;  /* 0x000000ffff067224 */ /* 0x000fe200078e0010 */
[----:B------:R-:W-:Y:S01]  /*0e30*/  MOV R7, R17 ;  /* 0x0000001100077202 */ /* 0x000fe20000000f00 */
[----:B--23--:R0:W-:Y:S06]  /*0e40*/  STL.64 [R1], R8 ;  /* 0x0000000801007387 */ /* 0x00c1ec0000100a00 */
[----:B------:R-:W-:-:S07]  /*0e50*/  LEPC R20, `(.L_x_1819) ;  /* 0x000000001014794e */ /* 0x000fce0000000000 */
[----:B0-----:R-:W-:Y:S05]  /*0e60*/  CALL.ABS.NOINC R12 ;  /* 0x000000000c007343 */ /* 0x001fea0003c00000 */
.L_x_1819:
        /* <DEDUP_REMOVED lines=12> */
.L_x_1820:
        /* <DEDUP_REMOVED lines=12> */
.L_x_1821:
        /* <DEDUP_REMOVED lines=12> */
.L_x_1822:
        /* <DEDUP_REMOVED lines=12> */
.L_x_1823:
[----:B------:R-:W-:Y:S05]  /*1170*/  EXIT ;  /* 0x000000000000794d */ /* 0x000fea0003800000 */
.L_x_1824:
        /* <DEDUP_REMOVED lines=16> */
.L_x_1908:


//--------------------- .nv.global.init           --------------------------
	.section	.nv.global.init,"aw",@progbits
	.align	16
.nv.global.init:
	.type		__cudart_sin_cos_coeffs,@object
	.size		__cudart_sin_cos_coeffs,(__cudart_i2opi_d - __cudart_sin_cos_coeffs)
__cudart_sin_cos_coeffs:
        /*0000*/ 	.byte	0x46, 0xd2, 0xb0, 0x2c, 0xf1, 0xe5, 0x5a, 0xbe, 0x92, 0xe3, 0xac, 0x69, 0xe3, 0x1d, 0xc7, 0x3e
        /*0010*/ 	.byte	0xa1, 0x62, 0xdb, 0x19, 0xa0, 0x01, 0x2a, 0xbf, 0x18, 0x08, 0x11, 0x11, 0x11, 0x11, 0x81, 0x3f
        /*0020*/ 	.byte	0x54, 0x55, 0x55, 0x55, 0x55, 0x55, 0xc5, 0xbf, 0x00, 0x00, 0x00, 0x00, 0x00, 0x00, 0x00, 0x00
        /*0030*/ 	.byte	0x00, 0x00, 0x00, 0x00, 0x00, 0x00, 0x00, 0x00, 0x64, 0x81, 0xfd, 0x20, 0x83, 0xff, 0xa8, 0xbd
        /*0040*/ 	.byte	0x28, 0x85, 0xef, 0xc1, 0xa7, 0xee, 0x21, 0x3e, 0xd9, 0xe6, 0x06, 0x8e, 0x4f, 0x7e, 0x92, 0xbe
        /*0050*/ 	.byte	0xe9, 0xbc, 0xdd, 0x19, 0xa0, 0x01, 0xfa, 0x3e, 0x47, 0x5d, 0xc1, 0x16, 0x6c, 0xc1, 0x56, 0xbf
        /*0060*/ 	.byte	0x51, 0x55, 0x55, 0x55, 0x55, 0x55, 0xa5, 0x3f, 0x00, 0x00, 0x00, 0x00, 0x00, 0x00, 0xe0, 0xbf
        /*0070*/ 	.byte	0x00, 0x00, 0x00, 0x00, 0x00, 0x00, 0xf0, 0x3f, 0x00, 0x00, 0x00, 0x00, 0x00, 0x00, 0x00, 0x00
	.type		__cudart_i2opi_d,@object
	.size		__cudart_i2opi_d,(__cudart_i2opi_f - __cudart_i2opi_d)
__cudart_i2opi_d:
        /* <DEDUP_REMOVED lines=9> */
	.type		__cudart_i2opi_f,@object
	.size		__cudart_i2opi_f,(mrg32k3aM1SubSeq - __cudart_i2opi_f)
__cudart_i2opi_f:
        /*0110*/ 	.byte	0x41, 0x90, 0x43, 0x3c, 0x99, 0x95, 0x62, 0xdb, 0xc0, 0xdd, 0x34, 0xf5, 0xd1, 0x57, 0x27, 0xfc
        /*0120*/ 	.byte	0x29, 0x15, 0x44, 0x4e, 0x6e, 0x83, 0xf9, 0xa2
	.type		mrg32k3aM1SubSeq,@object
	.size		mrg32k3aM1SubSeq,(mrg32k3aM2SubSeq - mrg32k3aM1SubSeq)
mrg32k3aM1SubSeq:
        /* <DEDUP_REMOVED lines=126> */
	.type		mrg32k3aM2SubSeq,@object
	.size		mrg32k3aM2SubSeq,(mrg32k3aM1 - mrg32k3aM2SubSeq)
mrg32k3aM2SubSeq:
        /* <DEDUP_REMOVED lines=126> */
	.type		mrg32k3aM1,@object
	.size		mrg32k3aM1,(mrg32k3aM1Seq - mrg32k3aM1)
mrg32k3aM1:
        /* <DEDUP_REMOVED lines=144> */
	.type		mrg32k3aM1Seq,@object
	.size		mrg32k3aM1Seq,(mrg32k3aM2 - mrg32k3aM1Seq)
mrg32k3aM1Seq:
        /* <DEDUP_REMOVED lines=144> */
	.type		mrg32k3aM2,@object
	.size		mrg32k3aM2,(mrg32k3aM2Seq - mrg32k3aM2)
mrg32k3aM2:
        /* <DEDUP_REMOVED lines=144> */
	.type		mrg32k3aM2Seq,@object
	.size		mrg32k3aM2Seq,(precalc_xorwow_matrix - mrg32k3aM2Seq)
mrg32k3aM2Seq:
        /* <DEDUP_REMOVED lines=144> */
	.type		precalc_xorwow_matrix,@object
	.size		precalc_xorwow_matrix,(precalc_xorwow_offset_matrix - precalc_xorwow_matrix)
precalc_xorwow_matrix:
        /* <DEDUP_REMOVED lines=6400> */
	.type		precalc_xorwow_offset_matrix,@object
	.size		precalc_xorwow_offset_matrix,($str$39 - precalc_xorwow_offset_matrix)
precalc_xorwow_offset_matrix:
        /* <DEDUP_REMOVED lines=6400> */
	.type		$str$39,@object
	.size		$str$39,($str$44 - $str$39)
$str$39:
        /*354e8*/ 	.byte	0x0a, 0x00
	.type		$str$44,@object
	.size		$str$44,($str$42 - $str$44)
$str$44:
        /*354ea*/ 	.byte	0x25, 0x64, 0x20, 0x00
	.type		$str$42,@object
	.size		$str$42,($str$40 - $str$42)
$str$42:
        /*354ee*/ 	.byte	0x25, 0x64, 0x20, 0x25, 0x64, 0x0a, 0x00
	.type		$str$40,@object
	.size		$str$40,($str$47 - $str$40)
$str$40:
        /*354f5*/ 	.byte	0x25, 0x30, 0x2e, 0x33, 0x6c, 0x66, 0x20, 0x00
	.type		$str$47,@object
	.size		$str$47,($str$41 - $str$47)
$str$47:
        /*354fd*/ 	.byte	0x25, 0x6c, 0x66, 0x2c, 0x20, 0x25, 0x6c, 0x66, 0x0a, 0x00
	.type		$str$41,@object
	.size		$str$41,($str$38 - $str$41)
$str$41:
        /*35507*/ 	.byte	0x25, 0x6c, 0x66, 0x20, 0x25, 0x6c, 0x66, 0x20, 0x25, 0x6c, 0x66, 0x0a, 0x00
	.type		$str$38,@object
	.size		$str$38,($str$10 - $str$38)
$str$38:
        /*35514*/ 	.byte	0x63, 0x6f, 0x70, 0x79, 0x5f, 0x70, 0x6f, 0x70, 0x20, 0x3d, 0x20, 0x25, 0x64, 0x0a, 0x00
	.type		$str$10,@object
	.size		$str$10,($str$48 - $str$10)
$str$10:
        /*35523*/ 	.byte	0x6d, 0x65, 0x6d, 0x6f, 0x72, 0x79, 0x5f, 0x73, 0x69, 0x7a, 0x65, 0x20, 0x3d, 0x20, 0x25, 0x64
        /*35533*/ 	.byte	0x0a, 0x00
	.type		$str$48,@object
	.size		$str$48,($str$4 - $str$48)
$str$48:
        /*35535*/ 	.byte	0x66, 0x61, 0x6c, 0x74, 0x61, 0x20, 0x69, 0x6d, 0x70, 0x6c, 0x65, 0x6d, 0x65, 0x6e, 0x74, 0x61
        /*35545*/ 	.byte	0x72, 0x0a, 0x00
	.type		$str$4,@object
	.size		$str$4,($str$43 - $str$4)
$str$4:
        /*35548*/ 	.byte	0x70, 0x6f, 0x73, 0x69, 0x74, 0x69, 0x6f, 0x6e, 0x5f, 0x64, 0x69, 0x6d, 0x20, 0x3d, 0x20, 0x25
        /*35558*/ 	.byte	0x64, 0x0a, 0x00
	.type		$str$43,@object
	.size		$str$43,($str$14 - $str$43)
$str$43:
        /*3555b*/ 	.byte	0x25, 0x64, 0x20, 0x25, 0x64, 0x20, 0x25, 0x6c, 0x66, 0x20, 0x25, 0x6c, 0x66, 0x20, 0x25, 0x6c
        /*3556b*/ 	.byte	0x66, 0x0a, 0x00
	.type		$str$14,@object
	.size		$str$14,($str$22 - $str$14)
$str$14:
        /*3556e*/ 	.byte	0x58, 0x72, 0x5f, 0x70, 0x6f, 0x6f, 0x6c, 0x5f, 0x74, 0x79, 0x70, 0x65, 0x20, 0x3d, 0x20, 0x25
        /*3557e*/ 	.byte	0x64, 0x0a, 0x00
	.type		$str$22,@object
	.size		$str$22,($str$17 - $str$22)
$str$22:
        /*35581*/ 	.byte	0x69, 0x6e, 0x69, 0x74, 0x69, 0x61, 0x6c, 0x5f, 0x73, 0x74, 0x61, 0x74, 0x65, 0x20, 0x3d, 0x20
        /*35591*/ 	.byte	0x25, 0x64, 0x0a, 0x00
	.type		$str$17,@object
	.size		$str$17,($str$2 - $str$17)
$str$17:
        /*35595*/ 	.byte	0x6d, 0x75, 0x74, 0x61, 0x74, 0x69, 0x6f, 0x6e, 0x5f, 0x72, 0x61, 0x74, 0x65, 0x20, 0x3d, 0x20
        /*355a5*/ 	.byte	0x25, 0x6c, 0x66, 0x0a, 0x00
	.type		$str$2,@object
	.size		$str$2,($str$9 - $str$2)
$str$2:
        /*355aa*/ 	.byte	0x6d, 0x61, 0x78, 0x5f, 0x69, 0x74, 0x65, 0x72, 0x61, 0x74, 0x69, 0x6f, 0x6e, 0x73, 0x20, 0x3d
        /*355ba*/ 	.byte	0x20, 0x25, 0x64, 0x0a, 0x00
	.type		$str$9,@object
	.size		$str$9,($str$21 - $str$9)
$str$9:
        /*355bf*/ 	.byte	0x70, 0x6f, 0x70, 0x75, 0x6c, 0x61, 0x74, 0x69, 0x6f, 0x6e, 0x5f, 0x73, 0x69, 0x7a, 0x65, 0x20
        /*355cf*/ 	.byte	0x3d, 0x20, 0x25, 0x64, 0x0a, 0x00
	.type		$str$21,@object
	.size		$str$21,($str$13 - $str$21)
$str$21:
        /*355d5*/ 	.byte	0x0a, 0x6f, 0x62, 0x6a, 0x65, 0x63, 0x74, 0x69, 0x76, 0x65, 0x73, 0x5f, 0x64, 0x69, 0x6d, 0x20
        /*355e5*/ 	.byte	0x3d, 0x20, 0x25, 0x64, 0x0a, 0x00
	.type		$str$13,@object
	.size		$str$13,($str$3 - $str$13)
$str$13:
        /*355eb*/ 	.byte	0x44, 0x45, 0x5f, 0x6d, 0x75, 0x74, 0x61, 0x74, 0x69, 0x6f, 0x6e, 0x5f, 0x74, 0x79, 0x70, 0x65
        /*355fb*/ 	.byte	0x20, 0x3d, 0x20, 0x25, 0x64, 0x0a, 0x00
	.type		$str$3,@object
	.size		$str$3,($str$19 - $str$3)
$str$3:
        /*35602*/ 	.byte	0x6d, 0x61, 0x78, 0x5f, 0x66, 0x69, 0x74, 0x6e, 0x65, 0x73, 0x73, 0x5f, 0x65, 0x76, 0x61, 0x6c
        /*35612*/ 	.byte	0x20, 0x3d, 0x20, 0x25, 0x64, 0x0a, 0x00
	.type		$str$19,@object
	.size		$str$19,($str$24 - $str$19)
$str$19:
        /*35619*/ 	.byte	0x73, 0x65, 0x63, 0x6f, 0x6e, 0x64, 0x61, 0x72, 0x79, 0x5f, 0x70, 0x61, 0x72, 0x61, 0x6d, 0x73
        /*35629*/ 	.byte	0x20, 0x3d, 0x20, 0x25, 0x64, 0x0a, 0x00
	.type		$str$24,@object
	.size		$str$24,($str$26 - $str$24)
$str$24:
        /*35630*/ 	.byte	0x67, 0x65, 0x6e, 0x65, 0x72, 0x61, 0x74, 0x69, 0x6f, 0x6e, 0x5f, 0x63, 0x6f, 0x75, 0x6e, 0x74
        /*35640*/ 	.byte	0x20, 0x3d, 0x20, 0x25, 0x64, 0x0a, 0x00
	.type		$str$26,@object
	.size		$str$26,($str$28 - $str$26)
$str$26:
        /*35647*/ 	.byte	0x77, 0x65, 0x69, 0x67, 0x68, 0x74, 0x73, 0x32, 0x20, 0x3d, 0x20, 0x25, 0x6c, 0x66, 0x20, 0x25
        /*35657*/ 	.byte	0x6c, 0x66, 0x20, 0x25, 0x6c, 0x66, 0x0a, 0x00
	.type		$str$28,@object
	.size		$str$28,($str$29 - $str$28)
$str$28:
        /*3565f*/ 	.byte	0x77, 0x65, 0x69, 0x67, 0x68, 0x74, 0x73, 0x34, 0x20, 0x3d, 0x20, 0x25, 0x6c, 0x66, 0x20, 0x25
        /*3566f*/ 	.byte	0x6c, 0x66, 0x20, 0x25, 0x6c, 0x66, 0x0a, 0x00
	.type		$str$29,@object
	.size		$str$29,($str$25 - $str$29)
$str$29:
        /*35677*/ 	.byte	0x77, 0x65, 0x69, 0x67, 0x68, 0x74, 0x73, 0x35, 0x20, 0x3d, 0x20, 0x25, 0x6c, 0x66, 0x20, 0x25
        /*35687*/ 	.byte	0x6c, 0x66, 0x20, 0x25, 0x6c, 0x66, 0x0a, 0x00
	.type		$str$25,@object
	.size		$str$25,($str$27 - $str$25)
$str$25:
        /*3568f*/ 	.byte	0x77, 0x65, 0x69, 0x67, 0x68, 0x74, 0x73, 0x31, 0x20, 0x3d, 0x20, 0x25, 0x6c, 0x66, 0x20, 0x25
        /*3569f*/ 	.byte	0x6c, 0x66, 0x20, 0x25, 0x6c, 0x66, 0x0a, 0x00
	.type		$str$27,@object
	.size		$str$27,($str$34 - $str$27)
$str$27:
        /*356a7*/ 	.byte	0x77, 0x65, 0x69, 0x67, 0x68, 0x74, 0x73, 0x33, 0x20, 0x3d, 0x20, 0x25, 0x6c, 0x66, 0x20, 0x25
        /*356b7*/ 	.byte	0x6c, 0x66, 0x20, 0x25, 0x6c, 0x66, 0x0a, 0x00
	.type		$str$34,@object
	.size		$str$34,($str$30 - $str$34)
$str$34:
        /*356bf*/ 	.byte	0x77, 0x65, 0x69, 0x67, 0x68, 0x74, 0x73, 0x34, 0x63, 0x20, 0x3d, 0x20, 0x25, 0x6c, 0x66, 0x20
        /*356cf*/ 	.byte	0x25, 0x6c, 0x66, 0x20, 0x25, 0x6c, 0x66, 0x0a, 0x00
	.type		$str$30,@object
	.size		$str$30,($str$11 - $str$30)
$str$30:
        /*356d8*/ 	.byte	0x77, 0x65, 0x69, 0x67, 0x68, 0x74, 0x73, 0x36, 0x20, 0x3d, 0x20, 0x25, 0x6c, 0x66, 0x20, 0x25
        /*356e8*/ 	.byte	0x6c, 0x66, 0x20, 0x25, 0x6c, 0x66, 0x0a, 0x0a, 0x00
	.type		$str$11,@object
	.size		$str$11,($str$32 - $str$11)
$str$11:
        /*356f1*/ 	.byte	0x6d, 0x65, 0x6d, 0x6f, 0x72, 0x79, 0x5f, 0x75, 0x70, 0x64, 0x61, 0x74, 0x65, 0x5f, 0x74, 0x79
        /*35701*/ 	.byte	0x70, 0x65, 0x20, 0x3d, 0x20, 0x25, 0x64, 0x0a, 0x00
	.type		$str$32,@object
	.size		$str$32,($str$33 - $str$32)
$str$32:
        /*3570a*/ 	.byte	0x77, 0x65, 0x69, 0x67, 0x68, 0x74, 0x73, 0x32, 0x63, 0x20, 0x3d, 0x20, 0x25, 0x6c, 0x66, 0x20
        /*3571a*/ 	.byte	0x25, 0x6c, 0x66, 0x20, 0x25, 0x6c, 0x66, 0x0a, 0x00
	.type		$str$33,@object
	.size		$str$33,($str$35 - $str$33)
$str$33:
        /*35723*/ 	.byte	0x77, 0x65, 0x69, 0x67, 0x68, 0x74, 0x73, 0x33, 0x63, 0x20, 0x3d, 0x20, 0x25, 0x6c, 0x66, 0x20
        /*35733*/ 	.byte	0x25, 0x6c, 0x66, 0x20, 0x25, 0x6c, 0x66, 0x0a, 0x00
	.type		$str$35,@object
	.size		$str$35,($str$31 - $str$35)
$str$35:
        /*3573c*/ 	.byte	0x77, 0x65, 0x69, 0x67, 0x68, 0x74, 0x73, 0x35, 0x63, 0x20, 0x3d, 0x20, 0x25, 0x6c, 0x66, 0x20
        /*3574c*/ 	.byte	0x25, 0x6c, 0x66, 0x20, 0x25, 0x6c, 0x66, 0x0a, 0x00
	.type		$str$31,@object
	.size		$str$31,($str$36 - $str$31)
$str$31:
        /*35755*/ 	.byte	0x77, 0x65, 0x69, 0x67, 0x68, 0x74, 0x73, 0x31, 0x63, 0x20, 0x3d, 0x20, 0x25, 0x6c, 0x66, 0x20
        /*35765*/ 	.byte	0x25, 0x6c, 0x66, 0x20, 0x25, 0x6c, 0x66, 0x0a, 0x00
	.type		$str$36,@object
	.size		$str$36,($str$15 - $str$36)
$str$36:
        /*3576e*/ 	.byte	0x77, 0x65, 0x69, 0x67, 0x68, 0x74, 0x73, 0x36, 0x63, 0x20, 0x3d, 0x20, 0x25, 0x6c, 0x66, 0x20
        /*3577e*/ 	.byte	0x25, 0x6c, 0x66, 0x20, 0x25, 0x6c, 0x66, 0x0a, 0x0a, 0x00
	.type		$str$15,@object
	.size		$str$15,($str$50 - $str$15)
$str$15:
        /*35788*/ 	.byte	0x63, 0x72, 0x6f, 0x77, 0x64, 0x5f, 0x64, 0x69, 0x73, 0x74, 0x61, 0x6e, 0x63, 0x65, 0x5f, 0x74
        /*35798*/ 	.byte	0x79, 0x70, 0x65, 0x20, 0x3d, 0x20, 0x25, 0x64, 0x0a, 0x00
	.type		$str$50,@object
	.size		$str$50,($str$51 - $str$50)
$str$50:
        /*357a2*/ 	.byte	0x6e, 0x61, 0x6f, 0x20, 0x73, 0x69, 0x6d, 0x20, 0x25, 0x64, 0x20, 0x25, 0x6c, 0x66, 0x20, 0x25
        /*357b2*/ 	.byte	0x6c, 0x66, 0x20, 0x25, 0x6c, 0x66, 0x20, 0x25, 0x6c, 0x66, 0x0a, 0x00
	.type		$str$51,@object
	.size		$str$51,($str$1 - $str$51)
$str$51:
        /*357be*/ 	.byte	0x6e, 0x61, 0x6f, 0x20, 0x6e, 0x61, 0x6f, 0x20, 0x25, 0x64, 0x20, 0x25, 0x6c, 0x66, 0x20, 0x25
        /*357ce*/ 	.byte	0x6c, 0x66, 0x20, 0x25, 0x6c, 0x66, 0x20, 0x25, 0x6c, 0x66, 0x0a, 0x00
	.type		$str$1,@object
	.size		$str$1,($str$45 - $str$1)
$str$1:
        /*357da*/ 	.byte	0x6f, 0x74, 0x69, 0x6d, 0x69, 0x7a, 0x61, 0x74, 0x69, 0x6f, 0x6e, 0x73, 0x5f, 0x74, 0x79, 0x70
        /*357ea*/ 	.byte	0x65, 0x20, 0x3d, 0x20, 0x25, 0x64, 0x20, 0x25, 0x64, 0x20, 0x25, 0x64, 0x0a, 0x00
	.type		$str$45,@object
	.size		$str$45,($str$18 - $str$45)
$str$45:
        /*357f8*/ 	.byte	0x6e, 0x20, 0x3d, 0x20, 0x25, 0x64, 0x2c, 0x20, 0x70, 0x20, 0x3d, 0x20, 0x25, 0x64, 0x2c, 0x20
        /*35808*/ 	.byte	0x66, 0x3d, 0x20, 0x25, 0x64, 0x2c, 0x20, 0x6c, 0x3d, 0x20, 0x25, 0x64, 0x0a, 0x00
	.type		$str$18,@object
	.size		$str$18,($str$23 - $str$18)
$str$18:
        /*35816*/ 	.byte	0x70, 0x65, 0x72, 0x73, 0x6f, 0x6e, 0x61, 0x6c, 0x5f, 0x67, 0x75, 0x69, 0x64, 0x65, 0x5f, 0x61
        /*35826*/ 	.byte	0x72, 0x72, 0x61, 0x79, 0x5f, 0x73, 0x69, 0x7a, 0x65, 0x20, 0x3d, 0x20, 0x25, 0x64, 0x0a, 0x00
	.type		$str$23,@object
	.size		$str$23,($str$16 - $str$23)
$str$23:
        /*35836*/ 	.byte	0x73, 0x74, 0x6f, 0x70, 0x70, 0x69, 0x6e, 0x67, 0x5f, 0x63, 0x72, 0x69, 0x74, 0x65, 0x72, 0x69
        /*35846*/ 	.byte	0x61, 0x5f, 0x72, 0x65, 0x61, 0x63, 0x68, 0x65, 0x64, 0x20, 0x3d, 0x20, 0x25, 0x64, 0x0a, 0x00
	.type		$str$16,@object
	.size		$str$16,($str$5 - $str$16)
$str$16:
        /*35856*/ 	.byte	0x63, 0x6f, 0x6d, 0x6d, 0x75, 0x6e, 0x69, 0x63, 0x61, 0x74, 0x69, 0x6f, 0x6e, 0x5f, 0x70, 0x72
        /*35866*/ 	.byte	0x6f, 0x62, 0x61, 0x62, 0x69, 0x6c, 0x69, 0x74, 0x79, 0x20, 0x3d, 0x20, 0x25, 0x6c, 0x66, 0x0a
        /*35876*/ 	.byte	0x00
	.type		$str$5,@object
	.size		$str$5,($str$7 - $str$5)
$str$5:
        /*35877*/ 	.byte	0x70, 0x6f, 0x73, 0x69, 0x74, 0x69, 0x6f, 0x6e, 0x5f, 0x6d, 0x61, 0x78, 0x5f, 0x76, 0x61, 0x6c
        /*35887*/ 	.byte	0x75, 0x65, 0x20, 0x3d, 0x20, 0x25, 0x6c, 0x66, 0x20, 0x25, 0x6c, 0x66, 0x20, 0x25, 0x6c, 0x66
        /*35897*/ 	.byte	0x0a, 0x00
	.type		$str$7,@object
	.size		$str$7,($str$8 - $str$7)
$str$7:
        /*35899*/ 	.byte	0x76, 0x65, 0x6c, 0x6f, 0x63, 0x69, 0x74, 0x79, 0x5f, 0x6d, 0x69, 0x6e, 0x5f, 0x76, 0x61, 0x6c
        /*358a9*/ 	.byte	0x75, 0x65, 0x20, 0x3d, 0x20, 0x25, 0x6c, 0x66, 0x20, 0x25, 0x6c, 0x66, 0x20, 0x25, 0x6c, 0x66
        /*358b9*/ 	.byte	0x0a, 0x00
	.type		$str$8,@object
	.size		$str$8,($str$6 - $str$8)
$str$8:
        /*358bb*/ 	.byte	0x76, 0x65, 0x6c, 0x6f, 0x63, 0x69, 0x74, 0x79, 0x5f, 0x6d, 0x61, 0x78, 0x5f, 0x76, 0x61, 0x6c
        /*358cb*/ 	.byte	0x75, 0x65, 0x20, 0x3d, 0x20, 0x25, 0x6c, 0x66, 0x20, 0x25, 0x6c, 0x66, 0x20, 0x25, 0x6c, 0x66
        /*358db*/ 	.byte	0x0a, 0x00
	.type		$str$6,@object
	.size		$str$6,($str$12 - $str$6)
$str$6:
        /*358dd*/ 	.byte	0x70, 0x6f, 0x73, 0x69, 0x74, 0x69, 0x6f, 0x6e, 0x5f, 0x6d, 0x69, 0x6e, 0x5f, 0x76, 0x61, 0x6c
        /*358ed*/ 	.byte	0x75, 0x65, 0x20, 0x3d, 0x20, 0x25, 0x6c, 0x66, 0x20, 0x25, 0x6c, 0x66, 0x20, 0x25, 0x6c, 0x66
        /*358fd*/ 	.byte	0x0a, 0x00
	.type		$str$12,@object
	.size		$str$12,($str$49 - $str$12)
$str$12:
        /*358ff*/ 	.byte	0x67, 0x6c, 0x6f, 0x62, 0x61, 0x6c, 0x5f, 0x62, 0x65, 0x73, 0x74, 0x5f, 0x61, 0x74, 0x74, 0x72
        /*3590f*/ 	.byte	0x69, 0x62, 0x75, 0x74, 0x69, 0x6f, 0x6e, 0x5f, 0x74, 0x79, 0x70, 0x65, 0x20, 0x3d, 0x20, 0x25
        /*3591f*/ 	.byte	0x64, 0x0a, 0x00
	.type		$str$49,@object
	.size		$str$49,($str$37 - $str$49)
$str$49:
        /*35922*/ 	.byte	0x73, 0x69, 0x6d, 0x20, 0x25, 0x64, 0x20, 0x25, 0x6c, 0x66, 0x20, 0x25, 0x6c, 0x66, 0x20, 0x25
        /*35932*/ 	.byte	0x6c, 0x66, 0x20, 0x25, 0x6c, 0x66, 0x20, 0x25, 0x64, 0x20, 0x25, 0x64, 0x20, 0x25, 0x6c, 0x66
        /*35942*/ 	.byte	0x20, 0x25, 0x6c, 0x66, 0x0a, 0x00
	.type		$str$37,@object
	.size		$str$37,($str$46 - $str$37)
$str$37:
        /*35948*/ 	.byte	0x75, 0x70, 0x64, 0x61, 0x74, 0x65, 0x5f, 0x66, 0x72, 0x6f, 0x6d, 0x5f, 0x64, 0x69, 0x66, 0x66
        /*35958*/ 	.byte	0x65, 0x72, 0x65, 0x6e, 0x74, 0x69, 0x61, 0x6c, 0x5f, 0x6d, 0x75, 0x74, 0x61, 0x74, 0x69, 0x6f
        /*35968*/ 	.byte	0x6e, 0x20, 0x3d, 0x20, 0x25, 0x64, 0x0a, 0x00
	.type		$str$46,@object
	.size		$str$46,(.L_53 - $str$46)
$str$46:
        /*35970*/ 	.byte	0x6e, 0x20, 0x3d, 0x20, 0x25, 0x30, 0x2e, 0x33, 0x6c, 0x66, 0x2c, 0x20, 0x70, 0x20, 0x3d, 0x20
        /*35980*/ 	.byte	0x25, 0x30, 0x2e, 0x33, 0x6c, 0x66, 0x2c, 0x20, 0x66, 0x3d, 0x20, 0x25, 0x30, 0x2e, 0x33, 0x6c
        /*35990*/ 	.byte	0x66, 0x2c, 0x20, 0x6c, 0x3d, 0x20, 0x25, 0x30, 0x2e, 0x33, 0x6c, 0x66, 0x2c, 0x20, 0x69, 0x20
        /*359a0*/ 	.byte	0x3d, 0x20, 0x25, 0x64, 0x0a, 0x00
.L_53:


//--------------------- .nv.shared.reserved.0     --------------------------
	.section	.nv.shared.reserved.0,"aw",@nobits
	.weak		__nv_reservedSMEM_offset_0_alias
	.size		__nv_reservedSMEM_offset_0_alias, 0, 64
	.other		__nv_reservedSMEM_offset_0_alias,@"STO_CUDA_RESERVED_SHARED STV_DEFAULT"
__nv_reservedSMEM_offset_0_alias:
	.zero		0
	.zero		64


//--------------------- .nv.constant0.mutate_weights3 --------------------------
	.section	.nv.constant0.mutate_weights3,"a",@progbits
	.sectionflags	@""
	.align	4
.nv.constant0.mutate_weights3:
	.zero		912


//--------------------- .nv.constant0.mutate_weights2 --------------------------
	.section	.nv.constant0.mutate_weights2,"a",@progbits
	.sectionflags	@""
	.align	4
.nv.constant0.mutate_weights2:
	.zero		912


//--------------------- .nv.constant0.mutate_weights --------------------------
	.section	.nv.constant0.mutate_weights,"a",@progbits
	.sectionflags	@""
	.align	4
.nv.constant0.mutate_weights:
	.zero		928


//--------------------- .nv.constant0.init_population --------------------------
	.section	.nv.constant0.init_population,"a",@progbits
	.sectionflags	@""
	.align	4
.nv.constant0.init_population:
	.zero		936


//--------------------- .nv.constant0.population_init --------------------------
	.section	.nv.constant0.population_init,"a",@progbits
	.sectionflags	@""
	.align	4
.nv.constant0.population_init:
	.zero		936


//--------------------- .nv.constant0.initial_memory_velocity --------------------------
	.section	.nv.constant0.initial_memory_velocity,"a",@progbits
	.sectionflags	@""
	.align	4
.nv.constant0.initial_memory_velocity:
	.zero		912


//--------------------- .nv.constant0.initial_memory_velocity3 --------------------------
	.section	.nv.constant0.initial_memory_velocity3,"a",@progbits
	.sectionflags	@""
	.align	4
.nv.constant0.initial_memory_velocity3:
	.zero		928


//--------------------- .nv.constant0.initial_memory_velocity2 --------------------------
	.section	.nv.constant0.initial_memory_velocity2,"a",@progbits
	.sectionflags	@""
	.align	4
.nv.constant0.initial_memory_velocity2:
	.zero		928


//--------------------- .nv.constant0.initial_memory_velocity1 --------------------------
	.section	.nv.constant0.initial_memory_velocity1,"a",@progbits
	.sectionflags	@""
	.align	4
.nv.constant0.initial_memory_velocity1:
	.zero		912


//--------------------- .nv.constant0.index_sort_impar2 --------------------------
	.section	.nv.constant0.index_sort_impar2,"a",@progbits
	.sectionflags	@""
	.align	4
.nv.constant0.index_sort_impar2:
	.zero		928


//--------------------- .nv.constant0.index_sort_par2 --------------------------
	.section	.nv.constant0.index_sort_par2,"a",@progbits
	.sectionflags	@""
	.align	4
.nv.constant0.index_sort_par2:
	.zero		928


//--------------------- .nv.constant0.create_next_gen2 --------------------------
	.section	.nv.constant0.create_next_gen2,"a",@progbits
	.sectionflags	@""
	.align	4
.nv.constant0.create_next_gen2:
	.zero		912


//--------------------- .nv.constant0.create_next_gen1 --------------------------
	.section	.nv.constant0.create_next_gen1,"a",@progbits
	.sectionflags	@""
	.align	4
.nv.constant0.create_next_gen1:
	.zero		920


//--------------------- .nv.constant0.index_sort_impar --------------------------
	.section	.nv.constant0.index_sort_impar,"a",@progbits
	.sectionflags	@""
	.align	4
.nv.constant0.index_sort_impar:
	.zero		912


//--------------------- .nv.constant0.index_sort_par --------------------------
	.section	.nv.constant0.index_sort_par,"a",@progbits
	.sectionflags	@""
	.align	4
.nv.constant0.index_sort_par:
	.zero		912


//--------------------- .nv.constant0.population_index_inicialization --------------------------
	.section	.nv.constant0.population_index_inicialization,"a",@progbits
	.sectionflags	@""
	.align	4
.nv.constant0.population_index_inicialization:
	.zero		904


//--------------------- .nv.constant0.nextgen1    --------------------------
	.section	.nv.constant0.nextgen1,"a",@progbits
	.sectionflags	@""
	.align	4
.nv.constant0.nextgen1:
	.zero		920


//--------------------- .nv.constant0.move_particle2 --------------------------
	.section	.nv.constant0.move_particle2,"a",@progbits
	.sectionflags	@""
	.align	4
.nv.constant0.move_particle2:
	.zero		928


//--------------------- .nv.constant0.move_particle --------------------------
	.section	.nv.constant0.move_particle,"a",@progbits
	.sectionflags	@""
	.align	4
.nv.constant0.move_particle:
	.zero		984


//--------------------- .nv.constant0.sigma_nearest --------------------------
	.section	.nv.constant0.sigma_nearest,"a",@progbits
	.sectionflags	@""
	.align	4
.nv.constant0.sigma_nearest:
	.zero		968


//--------------------- .nv.constant0.sigma_eval  --------------------------
	.section	.nv.constant0.sigma_eval,"a",@progbits
	.sectionflags	@""
	.align	4
.nv.constant0.sigma_eval:
	.zero		920


//--------------------- .nv.constant0.copy3       --------------------------
	.section	.nv.constant0.copy3,"a",@progbits
	.sectionflags	@""
	.align	4
.nv.constant0.copy3:
	.zero		920


//--------------------- .nv.constant0.copy2       --------------------------
	.section	.nv.constant0.copy2,"a",@progbits
	.sectionflags	@""
	.align	4
.nv.constant0.copy2:
	.zero		912


//--------------------- .nv.constant0.copy        --------------------------
	.section	.nv.constant0.copy,"a",@progbits
	.sectionflags	@""
	.align	4
.nv.constant0.copy:
	.zero		904


//--------------------- .nv.constant0.inicialize_front0_mem2 --------------------------
	.section	.nv.constant0.inicialize_front0_mem2,"a",@progbits
	.sectionflags	@""
	.align	4
.nv.constant0.inicialize_front0_mem2:
	.zero		968


//--------------------- .nv.constant0.inicialize_front0_mem --------------------------
	.section	.nv.constant0.inicialize_front0_mem,"a",@progbits
	.sectionflags	@""
	.align	4
.nv.constant0.inicialize_front0_mem:
	.zero		968


//--------------------- .nv.constant0.differential_mutation --------------------------
	.section	.nv.constant0.differential_mutation,"a",@progbits
	.sectionflags	@""
	.align	4
.nv.constant0.differential_mutation:
	.zero		1112


//--------------------- .nv.constant0.update_personal_best3_validation --------------------------
	.section	.nv.constant0.update_personal_best3_validation,"a",@progbits
	.sectionflags	@""
	.align	4
.nv.constant0.update_personal_best3_validation:
	.zero		968


//--------------------- .nv.constant0.update_personal_best3 --------------------------
	.section	.nv.constant0.update_personal_best3,"a",@progbits
	.sectionflags	@""
	.align	4
.nv.constant0.update_personal_best3:
	.zero		968


//--------------------- .nv.constant0.update_personal_best2 --------------------------
	.section	.nv.constant0.update_personal_best2,"a",@progbits
	.sectionflags	@""
	.align	4
.nv.constant0.update_personal_best2:
	.zero		968


//--------------------- .nv.constant0.update_personal_best --------------------------
	.section	.nv.constant0.update_personal_best,"a",@progbits
	.sectionflags	@""
	.align	4
.nv.constant0.update_personal_best:
	.zero		960


//--------------------- .nv.constant0.memory_inicialization5 --------------------------
	.section	.nv.constant0.memory_inicialization5,"a",@progbits
	.sectionflags	@""
	.align	4
.nv.constant0.memory_inicialization5:
	.zero		968


//--------------------- .nv.constant0.memory_inicialization4 --------------------------
	.section	.nv.constant0.memory_inicialization4,"a",@progbits
	.sectionflags	@""
	.align	4
.nv.constant0.memory_inicialization4:
	.zero		944


//--------------------- .nv.constant0.memory_inicialization3 --------------------------
	.section	.nv.constant0.memory_inicialization3,"a",@progbits
	.sectionflags	@""
	.align	4
.nv.constant0.memory_inicialization3:
	.zero		944


//--------------------- .nv.constant0.memory_inicialization2_2 --------------------------
	.section	.nv.constant0.memory_inicialization2_2,"a",@progbits
	.sectionflags	@""
	.align	4
.nv.constant0.memory_inicialization2_2:
	.zero		960


//--------------------- .nv.constant0.memory_inicialization2_1 --------------------------
	.section	.nv.constant0.memory_inicialization2_1,"a",@progbits
	.sectionflags	@""
	.align	4
.nv.constant0.memory_inicialization2_1:
	.zero		960


//--------------------- .nv.constant0.memory_inicialization2 --------------------------
	.section	.nv.constant0.memory_inicialization2,"a",@progbits
	.sectionflags	@""
	.align	4
.nv.constant0.memory_inicialization2:
	.zero		944


//--------------------- .nv.constant0.crowding_distance4 --------------------------
	.section	.nv.constant0.crowding_distance4,"a",@progbits
	.sectionflags	@""
	.align	4
.nv.constant0.crowding_distance4:
	.zero		952


//--------------------- .nv.constant0.crowding_distance3 --------------------------
	.section	.nv.constant0.crowding_distance3,"a",@progbits
	.sectionflags	@""
	.align	4
.nv.constant0.crowding_distance3:
	.zero		960


//--------------------- .nv.constant0.crowding_distance2 --------------------------
	.section	.nv.constant0.crowding_distance2,"a",@progbits
	.sectionflags	@""
	.align	4
.nv.constant0.crowding_distance2:
	.zero		960


//--------------------- .nv.constant0.crowding_distance --------------------------
	.section	.nv.constant0.crowding_distance,"a",@progbits
	.sectionflags	@""
	.align	4
.nv.constant0.crowding_distance:
	.zero		952


//--------------------- .nv.constant0.front_sort_crowding_distance4 --------------------------
	.section	.nv.constant0.front_sort_crowding_distance4,"a",@progbits
	.sectionflags	@""
	.align	4
.nv.constant0.front_sort_crowding_distance4:
	.zero		928


//--------------------- .nv.constant0.front_sort_crowding_distance3 --------------------------
	.section	.nv.constant0.front_sort_crowding_distance3,"a",@progbits
	.sectionflags	@""
	.align	4
.nv.constant0.front_sort_crowding_distance3:
	.zero		928


//--------------------- .nv.constant0.front_sort_crowding_distance2 --------------------------
	.section	.nv.constant0.front_sort_crowding_distance2,"a",@progbits
	.sectionflags	@""
	.align	4
.nv.constant0.front_sort_crowding_distance2:
	.zero		928


//--------------------- .nv.constant0.front_sort_crowding_distance --------------------------
	.section	.nv.constant0.front_sort_crowding_distance,"a",@progbits
	.sectionflags	@""
	.align	4
.nv.constant0.front_sort_crowding_distance:
	.zero		920


//--------------------- .nv.constant0.front_sort5_impar --------------------------
	.section	.nv.constant0.front_sort5_impar,"a",@progbits
	.sectionflags	@""
	.align	4
.nv.constant0.front_sort5_impar:
	.zero		944


//--------------------- .nv.constant0.front_sort5_par --------------------------
	.section	.nv.constant0.front_sort5_par,"a",@progbits
	.sectionflags	@""
	.align	4
.nv.constant0.front_sort5_par:
	.zero		944


//--------------------- .nv.constant0.front_sort4 --------------------------
	.section	.nv.constant0.front_sort4,"a",@progbits
	.sectionflags	@""
	.align	4
.nv.constant0.front_sort4:
	.zero		960


//--------------------- .nv.constant0.front_sort3 --------------------------
	.section	.nv.constant0.front_sort3,"a",@progbits
	.sectionflags	@""
	.align	4
.nv.constant0.front_sort3:
	.zero		952


//--------------------- .nv.constant0.front_sort2 --------------------------
	.section	.nv.constant0.front_sort2,"a",@progbits
	.sectionflags	@""
	.align	4
.nv.constant0.front_sort2:
	.zero		952


//--------------------- .nv.constant0.front_sort  --------------------------
	.section	.nv.constant0.front_sort,"a",@progbits
	.sectionflags	@""
	.align	4
.nv.constant0.front_sort:
	.zero		944


//--------------------- .nv.constant0.crowding_distance_inicialization --------------------------
	.section	.nv.constant0.crowding_distance_inicialization,"a",@progbits
	.sectionflags	@""
	.align	4
.nv.constant0.crowding_distance_inicialization:
	.zero		904


//--------------------- .nv.constant0.memory_inicialization1 --------------------------
	.section	.nv.constant0.memory_inicialization1,"a",@progbits
	.sectionflags	@""
	.align	4
.nv.constant0.memory_inicialization1:
	.zero		944


//--------------------- .nv.constant0.print_dominantion_counter --------------------------
	.section	.nv.constant0.print_dominantion_counter,"a",@progbits
	.sectionflags	@""
	.align	4
.nv.constant0.print_dominantion_counter:
	.zero		920


//--------------------- .nv.constant0.fast_nondominated_sort6 --------------------------
	.section	.nv.constant0.fast_nondominated_sort6,"a",@progbits
	.sectionflags	@""
	.align	4
.nv.constant0.fast_nondominated_sort6:
	.zero		936


//--------------------- .nv.constant0.fast_nondominated_sort3_teste --------------------------
	.section	.nv.constant0.fast_nondominated_sort3_teste,"a",@progbits
	.sectionflags	@""
	.align	4
.nv.constant0.fast_nondominated_sort3_teste:
	.zero		952


//--------------------- .nv.constant0.fast_nondominated_sort3 --------------------------
	.section	.nv.constant0.fast_nondominated_sort3,"a",@progbits
	.sectionflags	@""
	.align	4
.nv.constant0.fast_nondominated_sort3:
	.zero		944


//--------------------- .nv.constant0.fast_nondominated_sort7 --------------------------
	.section	.nv.constant0.fast_nondominated_sort7,"a",@progbits
	.sectionflags	@""
	.align	4
.nv.constant0.fast_nondominated_sort7:
	.zero		944


//--------------------- .nv.constant0.fast_nondominated_sort4_2 --------------------------
	.section	.nv.constant0.fast_nondominated_sort4_2,"a",@progbits
	.sectionflags	@""
	.align	4
.nv.constant0.fast_nondominated_sort4_2:
	.zero		960


//--------------------- .nv.constant0.fast_nondominated_sort4 --------------------------
	.section	.nv.constant0.fast_nondominated_sort4,"a",@progbits
	.sectionflags	@""
	.align	4
.nv.constant0.fast_nondominated_sort4:
	.zero		960


//--------------------- .nv.constant0.fast_nondominated_sort --------------------------
	.section	.nv.constant0.fast_nondominated_sort,"a",@progbits
	.sectionflags	@""
	.align	4
.nv.constant0.fast_nondominated_sort:
	.zero		944


//--------------------- .nv.constant0.fast_nondominated_sort5 --------------------------
	.section	.nv.constant0.fast_nondominated_sort5,"a",@progbits
	.sectionflags	@""
	.align	4
.nv.constant0.fast_nondominated_sort5:
	.zero		904


//--------------------- .nv.constant0.fast_nondominated_sort2 --------------------------
	.section	.nv.constant0.fast_nondominated_sort2,"a",@progbits
	.sectionflags	@""
	.align	4
.nv.constant0.fast_nondominated_sort2:
	.zero		920


//--------------------- .nv.constant0.function    --------------------------
	.section	.nv.constant0.function,"a",@progbits
	.sectionflags	@""
	.align	4
.nv.constant0.function:
	.zero		936


//--------------------- .nv.constant0.test_position --------------------------
	.section	.nv.constant0.test_position,"a",@progbits
	.sectionflags	@""
	.align	4
.nv.constant0.test_position:
	.zero		912


//--------------------- .nv.constant0.test_mesh   --------------------------
	.section	.nv.constant0.test_mesh,"a",@progbits
	.sectionflags	@""
	.align	4
.nv.constant0.test_mesh:
	.zero		904


//--------------------- .nv.constant0.test_mesh_params --------------------------
	.section	.nv.constant0.test_mesh_params,"a",@progbits
	.sectionflags	@""
	.align	4
.nv.constant0.test_mesh_params:
	.zero		904


//--------------------- SYMBOLS --------------------------

	.type		.nv.reservedSmem.offset0,@object
	.size		.nv.reservedSmem.offset0,0x4
	.type		vprintf,@function
